def matmul_kernel(
    a_ptr,
    b_ptr,
    c_ptr,
    M,
    N,
    K,
    stride_am,
    stride_ak,
    stride_bk,
    stride_bn,
    stride_cm,
    stride_cn,
    BLOCK_M: tl.constexpr,
    BLOCK_N: tl.constexpr,
    BLOCK_K: tl.constexpr,
    GROUP_M: tl.constexpr,
):
    pid = tl.program_id(axis=0)
    num_pid_m = tl.cdiv(M, BLOCK_M)
    num_pid_n = tl.cdiv(N, BLOCK_N)
    num_pid_in_group = GROUP_M * num_pid_n
    group_id = pid // num_pid_in_group
    first_pid_m = group_id * GROUP_M
    group_size_m = min(num_pid_m - first_pid_m, GROUP_M)
    pid_m = first_pid_m + ((pid % num_pid_in_group) % group_size_m)
    pid_n = (pid % num_pid_in_group) // group_size_m

    offs_am = (pid_m * BLOCK_M + tl.arange(0, BLOCK_M)) % M
    offs_bn = (pid_n * BLOCK_N + tl.arange(0, BLOCK_N)) % N
    offs_k = tl.arange(0, BLOCK_K)
    a_ptrs = a_ptr + offs_am[:, None] * stride_am + offs_k[None, :] * stride_ak
    b_ptrs = b_ptr + offs_k[:, None] * stride_bk + offs_bn[None, :] * stride_bn

    acc = tl.zeros((BLOCK_M, BLOCK_N), dtype=tl.float32)
    for kk in range(0, tl.cdiv(K, BLOCK_K)):
        a = tl.load(a_ptrs, mask=offs_k[None, :] < K - kk * BLOCK_K, other=0.0)
        b = tl.load(b_ptrs, mask=offs_k[:, None] < K - kk * BLOCK_K, other=0.0)
        acc = tl.dot(a, b, acc)
        a_ptrs += BLOCK_K * stride_ak
        b_ptrs += BLOCK_K * stride_bk

    c = acc.to(c_ptr.dtype.element_ty)
    offs_cm = pid_m * BLOCK_M + tl.arange(0, BLOCK_M)
    offs_cn = pid_n * BLOCK_N + tl.arange(0, BLOCK_N)
    c_ptrs = c_ptr + offs_cm[:, None] * stride_cm + offs_cn[None, :] * stride_cn
    mask = (offs_cm[:, None] < M) & (offs_cn[None, :] < N)
    tl.store(c_ptrs, c, mask=mask)

# config = {"BLOCK_K": 64, "BLOCK_M": 256, "BLOCK_N": 512, "GROUP_M": 8, "arch": "sm_90", "dtype": "bf16", "num_ctas": 1, "num_stages": 2, "num_warps": 4}
# arch = sm_90


// ===== COMPILED SASS (sm_90a) =====

	.target	sm_90a

	.elftype	@"ET_EXEC"


//--------------------- .note.nv.tkinfo           --------------------------
	.section	.note.nv.tkinfo,"",@"SHT_NOTE"
	.sectionflags	@"SHF_NOTE_NV_TKINFO"
	.tkinfo
        /*0018*/ 	.word	0x00000002
        /*0030*/ 	.string	""
        /*0030*/ 	.string	"ptxas"
        /*0030*/ 	.string	"Cuda compilation tools, release 13.0, V13.0.88"
        /*0030*/ 	.string	"Build cuda_13.0.r13.0/compiler.36424714_0"
        /*0030*/ 	.string	"-v  -suppress-debug-info  -lineinfo  -arch sm_90a "



//--------------------- .note.nv.cuinfo           --------------------------
	.section	.note.nv.cuinfo,"",@"SHT_NOTE"
	.sectionflags	@"SHF_NOTE_NV_CUINFO"
        /*0018*/ 	.short	0x0002
        /*001a*/ 	.short	0x005a
        /*001c*/ 	.short	0x0082
	.zero		2


//--------------------- .nv.info                  --------------------------
	.section	.nv.info,"",@"SHT_CUDA_INFO"
	.align	4


	//----- nvinfo : EIATTR_REGCOUNT
	.align		4
        /*0000*/ 	.byte	0x04, 0x2f
        /*0002*/ 	.short	(.L_1 - .L_0)
	.align		4
.L_0:
        /*0004*/ 	.word	index@(matmul_kernel)
        /*0008*/ 	.word	0x000000ff


	//----- nvinfo : EIATTR_FRAME_SIZE
	.align		4
.L_1:
        /*000c*/ 	.byte	0x04, 0x11
        /*000e*/ 	.short	(.L_3 - .L_2)
	.align		4
.L_2:
        /*0010*/ 	.word	index@(matmul_kernel)
        /*0014*/ 	.word	0x00002320


	//----- nvinfo : EIATTR_MIN_STACK_SIZE
	.align		4
.L_3:
        /*0018*/ 	.byte	0x04, 0x12
        /*001a*/ 	.short	(.L_5 - .L_4)
	.align		4
.L_4:
        /*001c*/ 	.word	index@(matmul_kernel)
        /*0020*/ 	.word	0x00002320
.L_5:


//--------------------- .nv.compat                --------------------------
	.section	.nv.compat,"",@"SHT_CUDA_COMPAT_INFO"
	.align	4
        /*0000*/ 	.byte	0x02, 0x09, 0x01, 0x00, 0x02, 0x02, 0x04, 0x00, 0x02, 0x05, 0x05, 0x00, 0x03, 0x07, 0x01, 0x01
        /*0010*/ 	.byte	0x02, 0x03, 0x00, 0x00, 0x02, 0x06, 0x01, 0x00, 0x04, 0x0b, 0x08, 0x00, 0x00, 0x00, 0x00, 0x00
        /*0020*/ 	.byte	0x00, 0x00, 0x00, 0x00


//--------------------- .nv.info.matmul_kernel    --------------------------
	.section	.nv.info.matmul_kernel,"",@"SHT_CUDA_INFO"
	.sectionflags	@""
	.align	4


	//----- nvinfo : EIATTR_CUDA_API_VERSION
	.align		4
        /*0000*/ 	.byte	0x04, 0x37
        /*0002*/ 	.short	(.L_7 - .L_6)
.L_6:
        /*0004*/ 	.word	0x00000082


	//----- nvinfo : EIATTR_KPARAM_INFO
	.align		4
.L_7:
        /*0008*/ 	.byte	0x04, 0x17
        /*000a*/ 	.short	(.L_9 - .L_8)
.L_8:
        /*000c*/ 	.word	0x00000000
        /*0010*/ 	.short	0x000d
        /*0012*/ 	.short	0x0048
        /*0014*/ 	.byte	0x00, 0xf4, 0x21, 0x00


	//----- nvinfo : EIATTR_KPARAM_INFO
	.align		4
.L_9:
        /*0018*/ 	.byte	0x04, 0x17
        /*001a*/ 	.short	(.L_11 - .L_10)
.L_10:
        /*001c*/ 	.word	0x00000000
        /*0020*/ 	.short	0x000c
        /*0022*/ 	.short	0x0040
        /*0024*/ 	.byte	0x00, 0xf4, 0x21, 0x00


	//----- nvinfo : EIATTR_KPARAM_INFO
	.align		4
.L_11:
        /*0028*/ 	.byte	0x04, 0x17
        /*002a*/ 	.short	(.L_13 - .L_12)
.L_12:
        /*002c*/ 	.word	0x00000000
        /*0030*/ 	.short	0x000b
        /*0032*/ 	.short	0x0038
        /*0034*/ 	.byte	0x00, 0xf0, 0x11, 0x00


	//----- nvinfo : EIATTR_KPARAM_INFO
	.align		4
.L_13:
        /*0038*/ 	.byte	0x04, 0x17
        /*003a*/ 	.short	(.L_15 - .L_14)
.L_14:
        /*003c*/ 	.word	0x00000000
        /*0040*/ 	.short	0x000a
        /*0042*/ 	.short	0x0034
        /*0044*/ 	.byte	0x00, 0xf0, 0x11, 0x00


	//----- nvinfo : EIATTR_KPARAM_INFO
	.align		4
.L_15:
        /*0048*/ 	.byte	0x04, 0x17
        /*004a*/ 	.short	(.L_17 - .L_16)
.L_16:
        /*004c*/ 	.word	0x00000000
        /*0050*/ 	.short	0x0009
        /*0052*/ 	.short	0x0030
        /*0054*/ 	.byte	0x00, 0xf0, 0x11, 0x00


	//----- nvinfo : EIATTR_KPARAM_INFO
	.align		4
.L_17:
        /*0058*/ 	.byte	0x04, 0x17
        /*005a*/ 	.short	(.L_19 - .L_18)
.L_18:
        /*005c*/ 	.word	0x00000000
        /*0060*/ 	.short	0x0008
        /*0062*/ 	.short	0x002c
        /*0064*/ 	.byte	0x00, 0xf0, 0x11, 0x00


	//----- nvinfo : EIATTR_KPARAM_INFO
	.align		4
.L_19:
        /*0068*/ 	.byte	0x04, 0x17
        /*006a*/ 	.short	(.L_21 - .L_20)
.L_20:
        /*006c*/ 	.word	0x00000000
        /*0070*/ 	.short	0x0007
        /*0072*/ 	.short	0x0028
        /*0074*/ 	.byte	0x00, 0xf0, 0x11, 0x00


	//----- nvinfo : EIATTR_KPARAM_INFO
	.align		4
.L_21:
        /*0078*/ 	.byte	0x04, 0x17
        /*007a*/ 	.short	(.L_23 - .L_22)
.L_22:
        /*007c*/ 	.word	0x00000000
        /*0080*/ 	.short	0x0006
        /*0082*/ 	.short	0x0024
        /*0084*/ 	.byte	0x00, 0xf0, 0x11, 0x00


	//----- nvinfo : EIATTR_KPARAM_INFO
	.align		4
.L_23:
        /*0088*/ 	.byte	0x04, 0x17
        /*008a*/ 	.short	(.L_25 - .L_24)
.L_24:
        /*008c*/ 	.word	0x00000000
        /*0090*/ 	.short	0x0005
        /*0092*/ 	.short	0x0020
        /*0094*/ 	.byte	0x00, 0xf0, 0x11, 0x00


	//----- nvinfo : EIATTR_KPARAM_INFO
	.align		4
.L_25:
        /*0098*/ 	.byte	0x04, 0x17
        /*009a*/ 	.short	(.L_27 - .L_26)
.L_26:
        /*009c*/ 	.word	0x00000000
        /*00a0*/ 	.short	0x0004
        /*00a2*/ 	.short	0x001c
        /*00a4*/ 	.byte	0x00, 0xf0, 0x11, 0x00


	//----- nvinfo : EIATTR_KPARAM_INFO
	.align		4
.L_27:
        /*00a8*/ 	.byte	0x04, 0x17
        /*00aa*/ 	.short	(.L_29 - .L_28)
.L_28:
        /*00ac*/ 	.word	0x00000000
        /*00b0*/ 	.short	0x0003
        /*00b2*/ 	.short	0x0018
        /*00b4*/ 	.byte	0x00, 0xf0, 0x11, 0x00


	//----- nvinfo : EIATTR_KPARAM_INFO
	.align		4
.L_29:
        /*00b8*/ 	.byte	0x04, 0x17
        /*00ba*/ 	.short	(.L_31 - .L_30)
.L_30:
        /*00bc*/ 	.word	0x00000000
        /*00c0*/ 	.short	0x0002
        /*00c2*/ 	.short	0x0010
        /*00c4*/ 	.byte	0x00, 0xf4, 0x21, 0x00


	//----- nvinfo : EIATTR_KPARAM_INFO
	.align		4
.L_31:
        /*00c8*/ 	.byte	0x04, 0x17
        /*00ca*/ 	.short	(.L_33 - .L_32)
.L_32:
        /*00cc*/ 	.word	0x00000000
        /*00d0*/ 	.short	0x0001
        /*00d2*/ 	.short	0x0008
        /*00d4*/ 	.byte	0x00, 0xf4, 0x21, 0x00


	//----- nvinfo : EIATTR_KPARAM_INFO
	.align		4
.L_33:
        /*00d8*/ 	.byte	0x04, 0x17
        /*00da*/ 	.short	(.L_35 - .L_34)
.L_34:
        /*00dc*/ 	.word	0x00000000
        /*00e0*/ 	.short	0x0000
        /*00e2*/ 	.short	0x0000
        /*00e4*/ 	.byte	0x00, 0xf4, 0x21, 0x00


	//----- nvinfo : EIATTR_SPARSE_MMA_MASK
	.align		4
.L_35:
        /*00e8*/ 	.byte	0x03, 0x50
        /*00ea*/ 	.short	0x0000


	//----- nvinfo : EIATTR_MAXREG_COUNT
	.align		4
        /*00ec*/ 	.byte	0x03, 0x1b
        /*00ee*/ 	.short	0x00ff


	//----- nvinfo : EIATTR_NUM_BARRIERS
	.align		4
        /*00f0*/ 	.byte	0x02, 0x4c
        /*00f2*/ 	.byte	0x01
	.zero		1


	//----- nvinfo : EIATTR_ANNOTATIONS
	.align		4
        /*00f4*/ 	.byte	0x04, 0x55
        /*00f6*/ 	.short	(.L_37 - .L_36)


	//   ....[0]....
.L_36:
        /*00f8*/ 	.word	0x00000001
        /*00fc*/ 	.byte	0x70, 0x00, 0x00, 0x00, 0x01, 0x00, 0x00, 0x00, 0xb0, 0x00, 0x00, 0x00, 0x01, 0x00, 0x00, 0x00
        /* <DEDUP_REMOVED lines=521> */
        /*219c*/ 	.byte	0x30, 0x46, 0x01, 0x00, 0x01, 0x00, 0x00, 0x00, 0x50, 0x46, 0x01, 0x00


	//----- nvinfo : EIATTR_MERCURY_ISA_VERSION
	.align		4
.L_37:
        /*21a8*/ 	.byte	0x03, 0x5f
        /*21aa*/ 	.short	0x0101


	//----- nvinfo : EIATTR_EXIT_INSTR_OFFSETS
	.align		4
        /*21ac*/ 	.byte	0x04, 0x1c
        /*21ae*/ 	.short	(.L_39 - .L_38)


	//   ....[0]....
.L_38:
        /*21b0*/ 	.word	0x00068c10


	//   ....[1]....
        /*21b4*/ 	.word	0x00068c40


	//----- nvinfo : EIATTR_REQNTID
	.align		4
.L_39:
        /*21b8*/ 	.byte	0x04, 0x10
        /*21ba*/ 	.short	(.L_41 - .L_40)
.L_40:
        /*21bc*/ 	.word	0x00000080
        /*21c0*/ 	.word	0x00000001
        /*21c4*/ 	.word	0x00000001


	//----- nvinfo : EIATTR_CBANK_PARAM_SIZE
	.align		4
.L_41:
        /*21c8*/ 	.byte	0x03, 0x19
        /*21ca*/ 	.short	0x0050


	//----- nvinfo : EIATTR_PARAM_CBANK
	.align		4
        /*21cc*/ 	.byte	0x04, 0x0a
        /*21ce*/ 	.short	(.L_43 - .L_42)
	.align		4
.L_42:
        /*21d0*/ 	.word	index@(.nv.constant0.matmul_kernel)
        /*21d4*/ 	.short	0x0210
        /*21d6*/ 	.short	0x0050


	//----- nvinfo : EIATTR_SW_WAR
	.align		4
.L_43:
        /*21d8*/ 	.byte	0x04, 0x36
        /*21da*/ 	.short	(.L_45 - .L_44)
.L_44:
        /*21dc*/ 	.word	0x00000008
.L_45:


//--------------------- .nv.callgraph             --------------------------
	.section	.nv.callgraph,"",@"SHT_CUDA_CALLGRAPH"
	.align	4
	.sectionentsize	8
	.align		4
        /*0000*/ 	.word	0x00000000
	.align		4
        /*0004*/ 	.word	0xffffffff
	.align		4
        /*0008*/ 	.word	0x00000000
	.align		4
        /*000c*/ 	.word	0xfffffffe
	.align		4
        /*0010*/ 	.word	0x00000000
	.align		4
        /*0014*/ 	.word	0xfffffffd
	.align		4
        /*0018*/ 	.word	0x00000000
	.align		4
        /*001c*/ 	.word	0xfffffffc


//--------------------- .text.matmul_kernel       --------------------------
	.section	.text.matmul_kernel,"ax",@progbits
	.align	128
        .global         matmul_kernel
        .type           matmul_kernel,@function
        .size           matmul_kernel,(.L_x_3 - matmul_kernel)
        .other          matmul_kernel,@"STO_CUDA_ENTRY STV_DEFAULT"
matmul_kernel:
.text.matmul_kernel:
[----:B------:R-:W0:Y:S08]  /*0000*/  LDC R1, c[0x0][0x28] ;  /* 0x00000a00ff017b82 */ /* 0x000e300000000800 */
[----:B------:R-:W1:Y:S01]  /*0010*/  LDC.64 R48, c[0x0][0x228] ;  /* 0x00008a00ff307b82 */ /* 0x000e620000000a00 */
[----:B0-----:R-:W-:Y:S01]  /*0020*/  VIADD R1, R1, 0xffffdce0 ;  /* 0xffffdce001017836 */ /* 0x001fe20000000000 */
[----:B------:R-:W0:Y:S01]  /*0030*/  S2R R5, SR_CTAID.X ;  /* 0x0000000000057919 */ /* 0x000e220000002500 */
[----:B------:R-:W-:Y:S01]  /*0040*/  UMOV UR4, 0x400 ;  /* 0x0000040000047882 */ /* 0x000fe20000000000 */
[----:B------:R-:W-:Y:S01]  /*0050*/  ULDC.64 UR8, c[0x0][0x208] ;  /* 0x0000820000087ab9 */ /* 0x000fe20000000a00 */
[----:B------:R-:W-:Y:S01]  /*0060*/  CS2R R156, SRZ ;  /* 0x00000000009c7805 */ /* 0x000fe2000001ff00 */
[----:B------:R2:W-:Y:S01]  /*0070*/  STL [R1+0x330], RZ ;  /* 0x000330ff01007387 */ /* 0x0005e20000100800 */
[----:B------:R-:W-:Y:S01]  /*0080*/  CS2R R158, SRZ ;  /* 0x00000000009e7805 */ /* 0x000fe2000001ff00 */
[----:B------:R-:W3:Y:S01]  /*0090*/  S2UR UR5, SR_CgaCtaId ;  /* 0x00000000000579c3 */ /* 0x000ee20000008800 */
[----:B------:R-:W-:Y:S01]  /*00a0*/  CS2R R148, SRZ ;  /* 0x0000000000947805 */ /* 0x000fe2000001ff00 */
[----:B------:R2:W-:Y:S01]  /*00b0*/  STL [R1+0x334], RZ ;  /* 0x000334ff01007387 */ /* 0x0005e20000100800 */
[----:B------:R-:W-:-:S02]  /*00c0*/  CS2R R150, SRZ ;  /* 0x0000000000967805 */ /* 0x000fc4000001ff00 */
[----:B------:R-:W-:Y:S02]  /*00d0*/  CS2R R140, SRZ ;  /* 0x00000000008c7805 */ /* 0x000fe4000001ff00 */
[----:B------:R-:W-:Y:S01]  /*00e0*/  CS2R R142, SRZ ;  /* 0x00000000008e7805 */ /* 0x000fe2000001ff00 */
[----:B------:R2:W-:Y:S01]  /*00f0*/  STL [R1+0x338], RZ ;  /* 0x000338ff01007387 */ /* 0x0005e20000100800 */
[----:B------:R-:W-:Y:S02]  /*0100*/  CS2R R132, SRZ ;  /* 0x0000000000847805 */ /* 0x000fe4000001ff00 */
[----:B------:R-:W-:Y:S02]  /*0110*/  CS2R R134, SRZ ;  /* 0x0000000000867805 */ /* 0x000fe4000001ff00 */
[----:B------:R-:W-:Y:S01]  /*0120*/  CS2R R124, SRZ ;  /* 0x00000000007c7805 */ /* 0x000fe2000001ff00 */
[----:B------:R2:W-:Y:S01]  /*0130*/  STL [R1+0x33c], RZ ;  /* 0x00033cff01007387 */ /* 0x0005e20000100800 */
[----:B------:R-:W-:-:S02]  /*0140*/  CS2R R126, SRZ ;  /* 0x00000000007e7805 */ /* 0x000fc4000001ff00 */
[----:B------:R-:W-:Y:S02]  /*0150*/  CS2R R116, SRZ ;  /* 0x0000000000747805 */ /* 0x000fe4000001ff00 */
[----:B------:R-:W-:Y:S01]  /*0160*/  CS2R R118, SRZ ;  /* 0x0000000000767805 */ /* 0x000fe2000001ff00 */
[----:B------:R2:W-:Y:S01]  /*0170*/  STL [R1+0x360], RZ ;  /* 0x000360ff01007387 */ /* 0x0005e20000100800 */
[----:B------:R-:W-:Y:S01]  /*0180*/  CS2R R108, SRZ ;  /* 0x00000000006c7805 */ /* 0x000fe2000001ff00 */
[----:B-1----:R-:W-:Y:S01]  /*0190*/  VIADD R0, R49, 0x1ff ;  /* 0x000001ff31007836 */ /* 0x002fe20000000000 */
[----:B------:R-:W-:Y:S01]  /*01a0*/  CS2R R110, SRZ ;  /* 0x00000000006e7805 */ /* 0x000fe2000001ff00 */
[----:B------:R2:W-:Y:S01]  /*01b0*/  STL [R1+0x364], RZ ;  /* 0x000364ff01007387 */ /* 0x0005e20000100800 */
[----:B------:R-:W-:Y:S02]  /*01c0*/  CS2R R100, SRZ ;  /* 0x0000000000647805 */ /* 0x000fe4000001ff00 */
[----:B------:R-:W-:-:S02]  /*01d0*/  CS2R R102, SRZ ;  /* 0x0000000000667805 */ /* 0x000fc4000001ff00 */
[----:B------:R-:W-:Y:S01]  /*01e0*/  SHF.R.S32.HI R3, RZ, 0x1f, R0 ;  /* 0x0000001fff037819 */ /* 0x000fe20000011400 */
[----:B------:R2:W-:Y:S01]  /*01f0*/  STL [R1+0x368], RZ ;  /* 0x000368ff01007387 */ /* 0x0005e20000100800 */
[----:B------:R-:W-:Y:S01]  /*0200*/  CS2R R92, SRZ ;  /* 0x00000000005c7805 */ /* 0x000fe2000001ff00 */
[----:B---3--:R-:W-:Y:S01]  /*0210*/  ULEA UR4, UR5, UR4, 0x18 ;  /* 0x0000000405047291 */ /* 0x008fe2000f8ec03f */
[----:B------:R-:W-:Y:S01]  /*0220*/  LEA.HI R3, R3, R0, RZ, 0x9 ;  /* 0x0000000003037211 */ /* 0x000fe200078f48ff */
[----:B------:R2:W-:Y:S01]  /*0230*/  STL [R1+0x36c], RZ ;  /* 0x00036cff01007387 */ /* 0x0005e20000100800 */
[----:B0-----:R-:W-:Y:S02]  /*0240*/  IABS R8, R5 ;  /* 0x0000000500087213 */ /* 0x001fe40000000000 */
[----:B------:R-:W-:Y:S02]  /*0250*/  CS2R R94, SRZ ;  /* 0x00000000005e7805 */ /* 0x000fe4000001ff00 */
[----:B------:R-:W-:Y:S01]  /*0260*/  SHF.R.S32.HI R3, RZ, 0x9, R3 ;  /* 0x00000009ff037819 */ /* 0x000fe20000011403 */
[----:B------:R2:W-:Y:S01]  /*0270*/  STL [R1+0x390], RZ ;  /* 0x000390ff01007387 */ /* 0x0005e20000100800 */
[----:B------:R-:W-:-:S02]  /*0280*/  CS2R R84, SRZ ;  /* 0x0000000000547805 */ /* 0x000fc4000001ff00 */
[----:B------:R-:W-:Y:S02]  /*0290*/  CS2R R86, SRZ ;  /* 0x0000000000567805 */ /* 0x000fe4000001ff00 */
[----:B------:R-:W-:Y:S01]  /*02a0*/  CS2R R80, SRZ ;  /* 0x0000000000507805 */ /* 0x000fe2000001ff00 */
[----:B------:R-:W-:Y:S01]  /*02b0*/  IMAD.SHL.U32 R4, R3, 0x8, RZ ;  /* 0x0000000803047824 */ /* 0x000fe200078e00ff */
[----:B------:R2:W-:Y:S01]  /*02c0*/  STL [R1+0x394], RZ ;  /* 0x000394ff01007387 */ /* 0x0005e20000100800 */
[----:B------:R-:W-:Y:S02]  /*02d0*/  CS2R R82, SRZ ;  /* 0x0000000000527805 */ /* 0x000fe4000001ff00 */
[----:B------:R-:W-:Y:S02]  /*02e0*/  CS2R R76, SRZ ;  /* 0x00000000004c7805 */ /* 0x000fe4000001ff00 */
[----:B------:R-:W-:Y:S02]  /*02f0*/  CS2R R78, SRZ ;  /* 0x00000000004e7805 */ /* 0x000fe4000001ff00 */
[-C--:B------:R-:W-:Y:S01]  /*0300*/  IABS R7, R4.reuse ;  /* 0x0000000400077213 */ /* 0x080fe20000000000 */
[----:B------:R2:W-:Y:S01]  /*0310*/  STL [R1+0x398], RZ ;  /* 0x000398ff01007387 */ /* 0x0005e20000100800 */
[----:B------:R-:W-:-:S02]  /*0320*/  IABS R10, R4 ;  /* 0x00000004000a7213 */ /* 0x000fc40000000000 */
[----:B------:R-:W-:Y:S01]  /*0330*/  CS2R R72, SRZ ;  /* 0x0000000000487805 */ /* 0x000fe2000001ff00 */
[----:B------:R-:W0:Y:S01]  /*0340*/  I2F.RP R0, R7 ;  /* 0x0000000700007306 */ /* 0x000e220000209400 */
[----:B------:R2:W-:Y:S01]  /*0350*/  STL [R1+0x39c], RZ ;  /* 0x00039cff01007387 */ /* 0x0005e20000100800 */
[----:B------:R-:W-:Y:S02]  /*0360*/  CS2R R74, SRZ ;  /* 0x00000000004a7805 */ /* 0x000fe4000001ff00 */
[----:B------:R-:W-:Y:S02]  /*0370*/  CS2R R68, SRZ ;  /* 0x0000000000447805 */ /* 0x000fe4000001ff00 */
[----:B------:R-:W-:Y:S01]  /*0380*/  CS2R R70, SRZ ;  /* 0x0000000000467805 */ /* 0x000fe2000001ff00 */
[----:B------:R2:W-:Y:S01]  /*0390*/  STL [R1+0x3c0], RZ ;  /* 0x0003c0ff01007387 */ /* 0x0005e20000100800 */
[----:B------:R-:W-:Y:S02]  /*03a0*/  CS2R R60, SRZ ;  /* 0x00000000003c7805 */ /* 0x000fe4000001ff00 */
[----:B------:R-:W-:-:S02]  /*03b0*/  CS2R R62, SRZ ;  /* 0x00000000003e7805 */ /* 0x000fc4000001ff00 */
[----:B------:R-:W-:Y:S01]  /*03c0*/  CS2R R44, SRZ ;  /* 0x00000000002c7805 */ /* 0x000fe2000001ff00 */
[----:B------:R2:W-:Y:S01]  /*03d0*/  STL [R1+0x3c4], RZ ;  /* 0x0003c4ff01007387 */ /* 0x0005e20000100800 */
[----:B------:R-:W-:Y:S02]  /*03e0*/  CS2R R46, SRZ ;  /* 0x00000000002e7805 */ /* 0x000fe4000001ff00 */
[----:B------:R-:W-:Y:S02]  /*03f0*/  CS2R R40, SRZ ;  /* 0x0000000000287805 */ /* 0x000fe4000001ff00 */
[----:B------:R-:W-:Y:S01]  /*0400*/  CS2R R42, SRZ ;  /* 0x00000000002a7805 */ /* 0x000fe2000001ff00 */
[----:B------:R2:W-:Y:S01]  /*0410*/  STL [R1+0x3c8], RZ ;  /* 0x0003c8ff01007387 */ /* 0x0005e20000100800 */
[----:B------:R-:W-:Y:S01]  /*0420*/  CS2R R36, SRZ ;  /* 0x0000000000247805 */ /* 0x000fe2000001ff00 */
[----:B0-----:R-:W0:Y:S01]  /*0430*/  MUFU.RCP R0, R0 ;  /* 0x0000000000007308 */ /* 0x001e220000001000 */
        /* <DEDUP_REMOVED lines=14> */
[----:B------:R-:W-:Y:S02]  /*0520*/  CS2R R18, SRZ ;  /* 0x0000000000127805 */ /* 0x000fe4000001ff00 */
[----:B------:R-:W-:Y:S01]  /*0530*/  CS2R R12, SRZ ;  /* 0x00000000000c7805 */ /* 0x000fe2000001ff00 */
[----:B0-----:R-:W-:Y:S01]  /*0540*/  VIADD R2, R0, 0xffffffe ;  /* 0x0ffffffe00027836 */ /* 0x001fe20000000000 */
[----:B------:R2:W-:Y:S01]  /*0550*/  STL [R1+0x3ec], RZ ;  /* 0x0003ecff01007387 */ /* 0x0005e20000100800 */
[----:B------:R-:W-:Y:S01]  /*0560*/  IMAD.MOV R0, RZ, RZ, -R10 ;  /* 0x000000ffff007224 */ /* 0x000fe200078e0a0a */
[----:B------:R-:W-:Y:S01]  /*0570*/  CS2R R14, SRZ ;  /* 0x00000000000e7805 */ /* 0x000fe2000001ff00 */
[----:B------:R0:W1:Y:S01]  /*0580*/  F2I.FTZ.U32.TRUNC.NTZ R3, R2 ;  /* 0x0000000200037305 */ /* 0x000062000021f000 */
        /* <DEDUP_REMOVED lines=9> */
[----:B0-----:R-:W-:Y:S01]  /*0620*/  IMAD.MOV.U32 R2, RZ, RZ, RZ ;  /* 0x000000ffff027224 */ /* 0x001fe200078e00ff */
[----:B------:R-:W-:-:S02]  /*0630*/  CS2R R112, SRZ ;  /* 0x0000000000707805 */ /* 0x000fc4000001ff00 */
[----:B------:R-:W-:Y:S01]  /*0640*/  CS2R R114, SRZ ;  /* 0x0000000000727805 */ /* 0x000fe2000001ff00 */
[----:B------:R2:W-:Y:S01]  /*0650*/  STL [R1+0x5fc], RZ ;  /* 0x0005fcff01007387 */ /* 0x0005e20000100800 */
[----:B------:R-:W-:Y:S01]  /*0660*/  CS2R R120, SRZ ;  /* 0x0000000000787805 */ /* 0x000fe2000001ff00 */
[--C-:B-1----:R-:W-:Y:S01]  /*0670*/  IMAD.MOV R6, RZ, RZ, -R3.reuse ;  /* 0x000000ffff067224 */ /* 0x102fe200078e0a03 */
[----:B------:R-:W-:Y:S01]  /*0680*/  CS2R R122, SRZ ;  /* 0x00000000007a7805 */ /* 0x000fe2000001ff00 */
[----:B------:R2:W-:Y:S01]  /*0690*/  STL [R1+0x600], RZ ;  /* 0x000600ff01007387 */ /* 0x0005e20000100800 */
[----:B------:R-:W-:Y:S01]  /*06a0*/  CS2R R128, SRZ ;  /* 0x0000000000807805 */ /* 0x000fe2000001ff00 */
[----:B------:R-:W-:Y:S01]  /*06b0*/  IMAD R9, R6, R7, RZ ;  /* 0x0000000706097224 */ /* 0x000fe200078e02ff */
[----:B------:R-:W-:Y:S01]  /*06c0*/  CS2R R130, SRZ ;  /* 0x0000000000827805 */ /* 0x000fe2000001ff00 */
[----:B------:R2:W-:Y:S01]  /*06d0*/  STL [R1+0x604], RZ ;  /* 0x000604ff01007387 */ /* 0x0005e20000100800 */
[----:B------:R-:W-:Y:S01]  /*06e0*/  IMAD.MOV.U32 R6, RZ, RZ, R8 ;  /* 0x000000ffff067224 */ /* 0x000fe200078e0008 */
[----:B------:R-:W-:Y:S01]  /*06f0*/  CS2R R136, SRZ ;  /* 0x0000000000887805 */ /* 0x000fe2000001ff00 */
[----:B------:R-:W-:Y:S01]  /*0700*/  IMAD.HI.U32 R3, R3, R9, R2 ;  /* 0x0000000903037227 */ /* 0x000fe200078e0002 */
[----:B------:R2:W-:Y:S01]  /*0710*/  STL [R1+0x608], RZ ;  /* 0x000608ff01007387 */ /* 0x0005e20000100800 */
[----:B------:R-:W-:-:S02]  /*0720*/  CS2R R138, SRZ ;  /* 0x00000000008a7805 */ /* 0x000fc4000001ff00 */
[----:B------:R-:W-:Y:S02]  /*0730*/  CS2R R144, SRZ ;  /* 0x0000000000907805 */ /* 0x000fe4000001ff00 */
[----:B------:R-:W-:Y:S01]  /*0740*/  CS2R R146, SRZ ;  /* 0x0000000000927805 */ /* 0x000fe2000001ff00 */
[----:B------:R2:W-:Y:S01]  /*0750*/  STL [R1+0x60c], RZ ;  /* 0x00060cff01007387 */ /* 0x0005e20000100800 */
[----:B------:R-:W-:Y:S01]  /*0760*/  IMAD.HI.U32 R3, R3, R6, RZ ;  /* 0x0000000603037227 */ /* 0x000fe200078e00ff */
[----:B------:R-:W-:Y:S02]  /*0770*/  CS2R R152, SRZ ;  /* 0x0000000000987805 */ /* 0x000fe4000001ff00 */
[----:B------:R-:W-:Y:S01]  /*0780*/  CS2R R154, SRZ ;  /* 0x00000000009a7805 */ /* 0x000fe2000001ff00 */
[----:B------:R2:W-:Y:S01]  /*0790*/  STL [R1+0x610], RZ ;  /* 0x000610ff01007387 */ /* 0x0005e20000100800 */
[----:B------:R-:W-:Y:S01]  /*07a0*/  IMAD R0, R3, R0, R6 ;  /* 0x0000000003007224 */ /* 0x000fe200078e0206 */
[----:B------:R-:W-:-:S02]  /*07b0*/  CS2R R160, SRZ ;  /* 0x0000000000a07805 */ /* 0x000fc4000001ff00 */
[----:B------:R-:W-:Y:S01]  /*07c0*/  CS2R R162, SRZ ;  /* 0x0000000000a27805 */ /* 0x000fe2000001ff00 */
[----:B------:R2:W-:Y:S01]  /*07d0*/  STL [R1+0x614], RZ ;  /* 0x000614ff01007387 */ /* 0x0005e20000100800 */
[----:B------:R-:W-:Y:S02]  /*07e0*/  CS2R R164, SRZ ;  /* 0x0000000000a47805 */ /* 0x000fe4000001ff00 */
[----:B------:R-:W-:Y:S02]  /*07f0*/  ISETP.GT.U32.AND P1, PT, R7, R0, PT ;  /* 0x000000000700720c */ /* 0x000fe40003f24070 */
        /* <DEDUP_REMOVED lines=10> */
[----:B------:R-:W-:Y:S02]  /*08a0*/  CS2R R180, SRZ ;  /* 0x0000000000b47805 */ /* 0x000fe4000001ff00 */
[----:B------:R-:W-:Y:S01]  /*08b0*/  CS2R R182, SRZ ;  /* 0x0000000000b67805 */ /* 0x000fe2000001ff00 */
[----:B------:R-:W-:Y:S01]  /*08c0*/  @!P1 IMAD.IADD R0, R0, 0x1, -R7 ;  /* 0x0000000100009824 */ /* 0x000fe200078e0a07 */
[----:B------:R2:W-:Y:S01]  /*08d0*/  STL [R1+0x624], RZ ;  /* 0x000624ff01007387 */ /* 0x0005e20000100800 */
[----:B------:R-:W-:Y:S01]  /*08e0*/  @!P1 VIADD R3, R3, 0x1 ;  /* 0x0000000103039836 */ /* 0x000fe20000000000 */
[----:B------:R-:W-:-:S02]  /*08f0*/  ISETP.NE.AND P1, PT, R4, RZ, PT ;  /* 0x000000ff0400720c */ /* 0x000fc40003f25270 */
[----:B------:R-:W-:Y:S01]  /*0900*/  CS2R R184, SRZ ;  /* 0x0000000000b87805 */ /* 0x000fe2000001ff00 */
[----:B------:R2:W-:Y:S01]  /*0910*/  STL [R1+0x628], RZ ;  /* 0x000628ff01007387 */ /* 0x0005e20000100800 */
[----:B------:R-:W-:Y:S02]  /*0920*/  ISETP.GE.U32.AND P0, PT, R0, R7, PT ;  /* 0x000000070000720c */ /* 0x000fe40003f06070 */
[----:B------:R-:W-:Y:S02]  /*0930*/  CS2R R186, SRZ ;  /* 0x0000000000ba7805 */ /* 0x000fe4000001ff00 */
[----:B------:R-:W-:Y:S01]  /*0940*/  LOP3.LUT R0, R5, R4, RZ, 0x3c, !PT ;  /* 0x0000000405007212 */ /* 0x000fe200078e3cff */
[----:B------:R2:W-:Y:S01]  /*0950*/  STL [R1+0x62c], RZ ;  /* 0x00062cff01007387 */ /* 0x0005e20000100800 */
[----:B------:R-:W-:Y:S02]  /*0960*/  CS2R R196, SRZ ;  /* 0x0000000000c47805 */ /* 0x000fe4000001ff00 */
[----:B------:R-:W-:-:S02]  /*0970*/  CS2R R198, SRZ ;  /* 0x0000000000c67805 */ /* 0x000fc4000001ff00 */
[----:B------:R-:W-:Y:S01]  /*0980*/  ISETP.GE.AND P2, PT, R0, RZ, PT ;  /* 0x000000ff0000720c */ /* 0x000fe20003f46270 */
[----:B------:R2:W-:Y:S01]  /*0990*/  STL [R1+0x630], RZ ;  /* 0x000630ff01007387 */ /* 0x0005e20000100800 */
[----:B------:R-:W-:Y:S01]  /*09a0*/  VIADD R0, R48, 0xff ;  /* 0x000000ff30007836 */ /* 0x000fe20000000000 */
[----:B------:R-:W-:Y:S02]  /*09b0*/  CS2R R200, SRZ ;  /* 0x0000000000c87805 */ /* 0x000fe4000001ff00 */
[----:B------:R-:W-:Y:S01]  /*09c0*/  CS2R R202, SRZ ;  /* 0x0000000000ca7805 */ /* 0x000fe2000001ff00 */
[----:B------:R2:W-:Y:S01]  /*09d0*/  STL [R1+0x634], RZ ;  /* 0x000634ff01007387 */ /* 0x0005e20000100800 */
[----:B------:R-:W-:Y:S01]  /*09e0*/  CS2R R204, SRZ ;  /* 0x0000000000cc7805 */ /* 0x000fe2000001ff00 */
[----:B------:R-:W-:Y:S01]  /*09f0*/  @P0 VIADD R3, R3, 0x1 ;  /* 0x0000000103030836 */ /* 0x000fe20000000000 */
[----:B------:R-:W-:Y:S01]  /*0a00*/  CS2R R206, SRZ ;  /* 0x0000000000ce7805 */ /* 0x000fe2000001ff00 */
[----:B------:R2:W-:Y:S01]  /*0a10*/  STL [R1+0x638], RZ ;  /* 0x000638ff01007387 */ /* 0x0005e20000100800 */
[----:B------:R-:W-:Y:S01]  /*0a20*/  CS2R R208, SRZ ;  /* 0x0000000000d07805 */ /* 0x000fe2000001ff00 */
[----:B------:R-:W-:Y:S01]  /*0a30*/  IMAD.MOV.U32 R2, RZ, RZ, R3 ;  /* 0x000000ffff027224 */ /* 0x000fe200078e0003 */
[----:B------:R-:W-:Y:S01]  /*0a40*/  SHF.R.S32.HI R3, RZ, 0x1f, R0 ;  /* 0x0000001fff037819 */ /* 0x000fe20000011400 */
[----:B------:R2:W-:Y:S01]  /*0a50*/  STL [R1+0x63c], RZ ;  /* 0x00063cff01007387 */ /* 0x0005e20000100800 */
[----:B------:R-:W-:Y:S01]  /*0a60*/  CS2R R210, SRZ ;  /* 0x0000000000d27805 */ /* 0x000fe2000001ff00 */
[----:B------:R-:W-:Y:S01]  /*0a70*/  @!P2 IMAD.MOV R2, RZ, RZ, -R2 ;  /* 0x000000ffff02a224 */ /* 0x000fe200078e0a02 */
[----:B------:R-:W-:Y:S01]  /*0a80*/  @!P1 LOP3.LUT R2, RZ, R4, RZ, 0x33, !PT ;  /* 0x00000004ff029212 */ /* 0x000fe200078e33ff */
[----:B------:R2:W-:Y:S01]  /*0a90*/  STL [R1+0x640], RZ ;  /* 0x000640ff01007387 */ /* 0x0005e20000100800 */
[----:B------:R-:W-:-:S02]  /*0aa0*/  LEA.HI R3, R3, R0, RZ, 0x8 ;  /* 0x0000000003037211 */ /* 0x000fc400078f40ff */
[----:B------:R-:W-:Y:S02]  /*0ab0*/  CS2R R212, SRZ ;  /* 0x0000000000d47805 */ /* 0x000fe4000001ff00 */
[----:B------:R-:W-:Y:S01]  /*0ac0*/  CS2R R214, SRZ ;  /* 0x0000000000d67805 */ /* 0x000fe2000001ff00 */
[----:B------:R2:W-:Y:S01]  /*0ad0*/  STL [R1+0x644], RZ ;  /* 0x000644ff01007387 */ /* 0x0005e20000100800 */
[----:B------:R-:W-:Y:S01]  /*0ae0*/  IMAD.SHL.U32 R6, R2, 0x8, RZ ;  /* 0x0000000802067824 */ /* 0x000fe200078e00ff */
[----:B------:R-:W-:Y:S01]  /*0af0*/  CS2R R216, SRZ ;  /* 0x0000000000d87805 */ /* 0x000fe2000001ff00 */
[----:B------:R-:W-:Y:S01]  /*0b00*/  IMAD.MOV R2, RZ, RZ, -R2 ;  /* 0x000000ffff027224 */ /* 0x000fe200078e0a02 */
[----:B------:R2:W-:Y:S01]  /*0b10*/  STL [R1+0x648], RZ ;  /* 0x000648ff01007387 */ /* 0x0005e20000100800 */
[----:B------:R-:W-:Y:S02]  /*0b20*/  CS2R R218, SRZ ;  /* 0x0000000000da7805 */ /* 0x000fe4000001ff00 */
[----:B------:R-:W-:Y:S01]  /*0b30*/  LEA.HI.SX32 R3, R3, -R6, 0x18 ;  /* 0x8000000603037211 */ /* 0x000fe200078fc2ff */
[----:B------:R-:W-:Y:S01]  /*0b40*/  IMAD R8, R4, R2, R5 ;  /* 0x0000000204087224 */ /* 0x000fe200078e0205 */
[----:B------:R2:W-:Y:S01]  /*0b50*/  STL [R1+0x64c], RZ ;  /* 0x00064cff01007387 */ /* 0x0005e20000100800 */
[----:B------:R-:W-:-:S02]  /*0b60*/  CS2R R220, SRZ ;  /* 0x0000000000dc7805 */ /* 0x000fc4000001ff00 */
[----:B------:R-:W-:Y:S02]  /*0b70*/  VIMNMX R11, R3, 0x8, PT ;  /* 0x00000008030b7848 */ /* 0x000fe40003fe0100 */
[----:B------:R-:W-:Y:S01]  /*0b80*/  CS2R R222, SRZ ;  /* 0x0000000000de7805 */ /* 0x000fe2000001ff00 */
[----:B------:R2:W-:Y:S01]  /*0b90*/  STL [R1+0x650], RZ ;  /* 0x000650ff01007387 */ /* 0x0005e20000100800 */
[----:B------:R-:W-:Y:S02]  /*0ba0*/  CS2R R224, SRZ ;  /* 0x0000000000e07805 */ /* 0x000fe4000001ff00 */
[-C--:B------:R-:W-:Y:S02]  /*0bb0*/  IABS R7, R11.reuse ;  /* 0x0000000b00077213 */ /* 0x080fe40000000000 */
[----:B------:R-:W-:Y:S01]  /*0bc0*/  CS2R R226, SRZ ;  /* 0x0000000000e27805 */ /* 0x000fe2000001ff00 */
[----:B------:R2:W-:Y:S01]  /*0bd0*/  STL [R1+0x654], RZ ;  /* 0x000654ff01007387 */ /* 0x0005e20000100800 */
[----:B------:R-:W-:Y:S01]  /*0be0*/  IABS R4, R11 ;  /* 0x0000000b00047213 */ /* 0x000fe20000000000 */
[----:B------:R-:W0:Y:S01]  /*0bf0*/  I2F.RP R0, R7 ;  /* 0x0000000700007306 */ /* 0x000e220000209400 */
        /* <DEDUP_REMOVED lines=14> */
[----:B0-----:R-:W0:Y:S01]  /*0ce0*/  MUFU.RCP R0, R0 ;  /* 0x0000000000007308 */ /* 0x001e220000001000 */
[----:B------:R-:W-:Y:S02]  /*0cf0*/  CS2R R248, SRZ ;  /* 0x0000000000f87805 */ /* 0x000fe4000001ff00 */
[----:B------:R-:W-:Y:S01]  /*0d00*/  CS2R R250, SRZ ;  /* 0x0000000000fa7805 */ /* 0x000fe2000001ff00 */
[----:B------:R2:W-:Y:S04]  /*0d10*/  STL [R1+0x668], RZ ;  /* 0x000668ff01007387 */ /* 0x0005e80000100800 */
[----:B------:R2:W-:Y:S04]  /*0d20*/  STL [R1+0x66c], RZ ;  /* 0x00066cff01007387 */ /* 0x0005e80000100800 */
[----:B------:R2:W-:Y:S04]  /*0d30*/  STL [R1+0x670], RZ ;  /* 0x000670ff01007387 */ /* 0x0005e80000100800 */
[----:B------:R2:W-:Y:S01]  /*0d40*/  STL [R1+0x674], RZ ;  /* 0x000674ff01007387 */ /* 0x0005e20000100800 */
[----:B0-----:R-:W-:-:S03]  /*0d50*/  VIADD R3, R0, 0xffffffe ;  /* 0x0ffffffe00037836 */ /* 0x001fc60000000000 */
[----:B------:R2:W-:Y:S01]  /*0d60*/  STL [R1+0x678], RZ ;  /* 0x000678ff01007387 */ /* 0x0005e20000100800 */
[----:B------:R-:W-:-:S03]  /*0d70*/  IMAD.MOV R0, RZ, RZ, -R4 ;  /* 0x000000ffff007224 */ /* 0x000fc600078e0a04 */
[----:B------:R2:W-:Y:S01]  /*0d80*/  STL [R1+0x67c], RZ ;  /* 0x00067cff01007387 */ /* 0x0005e20000100800 */
[----:B------:R-:W0:Y:S03]  /*0d90*/  F2I.FTZ.U32.TRUNC.NTZ R3, R3 ;  /* 0x0000000300037305 */ /* 0x000e26000021f000 */
[----:B------:R2:W-:Y:S04]  /*0da0*/  STL [R1+0x680], RZ ;  /* 0x000680ff01007387 */ /* 0x0005e80000100800 */
[----:B------:R2:W-:Y:S04]  /*0db0*/  STL [R1+0x684], RZ ;  /* 0x000684ff01007387 */ /* 0x0005e80000100800 */
[----:B------:R2:W-:Y:S04]  /*0dc0*/  STL [R1+0x688], RZ ;  /* 0x000688ff01007387 */ /* 0x0005e80000100800 */
[----:B------:R2:W-:Y:S01]  /*0dd0*/  STL [R1+0x68c], RZ ;  /* 0x00068cff01007387 */ /* 0x0005e20000100800 */
[----:B0-----:R-:W-:-:S03]  /*0de0*/  IMAD.MOV R9, RZ, RZ, -R3 ;  /* 0x000000ffff097224 */ /* 0x001fc600078e0a03 */
[----:B------:R2:W-:Y:S01]  /*0df0*/  STL [R1+0x690], RZ ;  /* 0x000690ff01007387 */ /* 0x0005e20000100800 */
[----:B------:R-:W-:Y:S01]  /*0e00*/  IMAD.MOV.U32 R2, RZ, RZ, R9 ;  /* 0x000000ffff027224 */ /* 0x000fe200078e0009 */
[----:B------:R-:W-:Y:S02]  /*0e10*/  IABS R9, R8 ;  /* 0x0000000800097213 */ /* 0x000fe40000000000 */
[----:B------:R2:W-:Y:S01]  /*0e20*/  STL [R1+0x694], RZ ;  /* 0x000694ff01007387 */ /* 0x0005e20000100800 */
[----:B------:R-:W-:Y:S02]  /*0e30*/  IMAD R5, R2, R7, RZ ;  /* 0x0000000702057224 */ /* 0x000fe400078e02ff */
[----:B------:R-:W-:Y:S01]  /*0e40*/  IMAD.MOV.U32 R2, RZ, RZ, RZ ;  /* 0x000000ffff027224 */ /* 0x000fe200078e00ff */
[----:B------:R2:W-:Y:S03]  /*0e50*/  STL [R1+0x698], RZ ;  /* 0x000698ff01007387 */ /* 0x0005e60000100800 */
[----:B------:R-:W-:Y:S01]  /*0e60*/  IMAD.HI.U32 R2, R3, R5, R2 ;  /* 0x0000000503027227 */ /* 0x000fe200078e0002 */
[----:B------:R2:W-:Y:S04]  /*0e70*/  STL [R1+0x69c], RZ ;  /* 0x00069cff01007387 */ /* 0x0005e80000100800 */
[----:B------:R2:W-:Y:S01]  /*0e80*/  STL [R1+0x6a0], RZ ;  /* 0x0006a0ff01007387 */ /* 0x0005e20000100800 */
[----:B------:R-:W-:-:S03]  /*0e90*/  IMAD.HI.U32 R4, R2, R9, RZ ;  /* 0x0000000902047227 */ /* 0x000fc600078e00ff */
[----:B------:R2:W-:Y:S01]  /*0ea0*/  STL [R1+0x6a4], RZ ;  /* 0x0006a4ff01007387 */ /* 0x0005e20000100800 */
[----:B------:R-:W-:-:S03]  /*0eb0*/  IMAD R0, R4, R0, R9 ;  /* 0x0000000004007224 */ /* 0x000fc600078e0209 */
[----:B------:R2:W-:Y:S02]  /*0ec0*/  STL [R1+0x6a8], RZ ;  /* 0x0006a8ff01007387 */ /* 0x0005e40000100800 */
[----:B------:R-:W-:Y:S02]  /*0ed0*/  ISETP.GT.U32.AND P1, PT, R7, R0, PT ;  /* 0x000000000700720c */ /* 0x000fe40003f24070 */
[----:B------:R2:W-:Y:S04]  /*0ee0*/  STL [R1+0x6ac], RZ ;  /* 0x0006acff01007387 */ /* 0x0005e80000100800 */
[----:B------:R2:W-:Y:S04]  /*0ef0*/  STL [R1+0x6b0], RZ ;  /* 0x0006b0ff01007387 */ /* 0x0005e80000100800 */
[----:B------:R2:W-:Y:S03]  /*0f00*/  STL [R1+0x6b4], RZ ;  /* 0x0006b4ff01007387 */ /* 0x0005e60000100800 */
[----:B------:R-:W-:Y:S01]  /*0f10*/  @!P1 IMAD.IADD R0, R0, 0x1, -R7 ;  /* 0x0000000100009824 */ /* 0x000fe200078e0a07 */
[----:B------:R2:W-:Y:S01]  /*0f20*/  STL [R1+0x6b8], RZ ;  /* 0x0006b8ff01007387 */ /* 0x0005e20000100800 */
[----:B------:R-:W-:Y:S01]  /*0f30*/  @!P1 VIADD R4, R4, 0x1 ;  /* 0x0000000104049836 */ /* 0x000fe20000000000 */
[----:B------:R-:W-:-:S02]  /*0f40*/  ISETP.NE.AND P1, PT, R11, RZ, PT ;  /* 0x000000ff0b00720c */ /* 0x000fc40003f25270 */
[----:B------:R2:W-:Y:S01]  /*0f50*/  STL [R1+0x6bc], RZ ;  /* 0x0006bcff01007387 */ /* 0x0005e20000100800 */
[----:B------:R-:W-:Y:S02]  /*0f60*/  ISETP.GE.U32.AND P0, PT, R0, R7, PT ;  /* 0x000000070000720c */ /* 0x000fe40003f06070 */
[----:B------:R-:W-:Y:S01]  /*0f70*/  LOP3.LUT R0, R8, R11, RZ, 0x3c, !PT ;  /* 0x0000000b08007212 */ /* 0x000fe200078e3cff */
[----:B------:R2:W-:Y:S03]  /*0f80*/  STL [R1+0x6c0], RZ ;  /* 0x0006c0ff01007387 */ /* 0x0005e60000100800 */
[----:B------:R-:W-:Y:S01]  /*0f90*/  ISETP.GE.AND P2, PT, R0, RZ, PT ;  /* 0x000000ff0000720c */ /* 0x000fe20003f46270 */
[----:B------:R2:W-:Y:S04]  /*0fa0*/  STL [R1+0x6c4], RZ ;  /* 0x0006c4ff01007387 */ /* 0x0005e80000100800 */
[----:B------:R2:W-:Y:S02]  /*0fb0*/  STL [R1+0x6c8], RZ ;  /* 0x0006c8ff01007387 */ /* 0x0005e40000100800 */
[----:B------:R-:W-:-:S02]  /*0fc0*/  @P0 VIADD R4, R4, 0x1 ;  /* 0x0000000104040836 */ /* 0x000fc40000000000 */
[----:B------:R2:W-:Y:S04]  /*0fd0*/  STL [R1+0x6cc], RZ ;  /* 0x0006ccff01007387 */ /* 0x0005e80000100800 */
[----:B------:R2:W-:Y:S01]  /*0fe0*/  STL [R1+0x6d0], RZ ;  /* 0x0006d0ff01007387 */ /* 0x0005e20000100800 */
[----:B------:R-:W-:Y:S01]  /*0ff0*/  @!P2 IMAD.MOV R4, RZ, RZ, -R4 ;  /* 0x000000ffff04a224 */ /* 0x000fe200078e0a04 */
[----:B------:R-:W-:Y:S02]  /*1000*/  @!P1 LOP3.LUT R4, RZ, R11, RZ, 0x33, !PT ;  /* 0x0000000bff049212 */ /* 0x000fe400078e33ff */
[----:B------:R2:W-:Y:S03]  /*1010*/  STL [R1+0x6d4], RZ ;  /* 0x0006d4ff01007387 */ /* 0x0005e60000100800 */
[----:B------:R-:W-:Y:S01]  /*1020*/  IMAD.MOV R0, RZ, RZ, -R4 ;  /* 0x000000ffff007224 */ /* 0x000fe200078e0a04 */
[----:B------:R2:W-:Y:S01]  /*1030*/  STL [R1+0x6d8], RZ ;  /* 0x0006d8ff01007387 */ /* 0x0005e20000100800 */
[----:B------:R-:W-:-:S02]  /*1040*/  IMAD.SHL.U32 R4, R4, 0x200, RZ ;  /* 0x0000020004047824 */ /* 0x000fc400078e00ff */
[----:B------:R-:W-:Y:S01]  /*1050*/  IMAD R0, R11, R0, R8 ;  /* 0x000000000b007224 */ /* 0x000fe200078e0208 */
[----:B------:R2:W-:Y:S01]  /*1060*/  STL [R1+0x6dc], RZ ;  /* 0x0006dcff01007387 */ /* 0x0005e20000100800 */
[----:B------:R-:W-:Y:S02]  /*1070*/  CS2R R8, SRZ ;  /* 0x0000000000087805 */ /* 0x000fe4000001ff00 */
[----:B------:R-:W-:Y:S01]  /*1080*/  CS2R R10, SRZ ;  /* 0x00000000000a7805 */ /* 0x000fe2000001ff00 */
[----:B------:R-:W-:Y:S01]  /*1090*/  IMAD.IADD R0, R6, 0x1, R0 ;  /* 0x0000000106007824 */ /* 0x000fe200078e0200 */
[----:B------:R2:W-:Y:S04]  /*10a0*/  STL [R1+0x6e0], RZ ;  /* 0x0006e0ff01007387 */ /* 0x0005e80000100800 */
        /* <DEDUP_REMOVED lines=147> */
[----:B------:R2:W-:Y:S01]  /*19e0*/  STL [R1+0xe20], RZ ;  /* 0x000e20ff01007387 */ /* 0x0005e20000100800 */
[----:B------:R-:W0:Y:S03]  /*19f0*/  S2R R2, SR_TID.X ;  /* 0x0000000000027919 */ /* 0x000e260000002100 */
        /* <DEDUP_REMOVED lines=8> */
[----:B0-----:R-:W-:-:S03]  /*1a80*/  LOP3.LUT R5, R2, 0x7f, RZ, 0xc0, !PT ;  /* 0x0000007f02057812 */ /* 0x001fc600078ec0ff */
[----:B------:R2:W-:Y:S02]  /*1a90*/  STL [R1+0xe44], RZ ;  /* 0x000e44ff01007387 */ /* 0x0005e40000100800 */
[----:B------:R-:W-:Y:S02]  /*1aa0*/  IMAD R5, R0, 0x100, R5 ;  /* 0x0000010000057824 */ /* 0x000fe400078e0205 */
[----:B------:R2:W-:Y:S01]  /*1ab0*/  STL [R1+0xe48], RZ ;  /* 0x000e48ff01007387 */ /* 0x0005e20000100800 */
[----:B------:R-:W0:Y:S01]  /*1ac0*/  LDC R0, c[0x0][0x230] ;  /* 0x00008c00ff007b82 */ /* 0x000e220000000800 */
[----:B------:R-:W-:Y:S02]  /*1ad0*/  VIADD R6, R5, 0x80 ;  /* 0x0000008005067836 */ /* 0x000fe40000000000 */
[----:B------:R2:W-:Y:S04]  /*1ae0*/  STL [R1+0xe4c], RZ ;  /* 0x000e4cff01007387 */ /* 0x0005e80000100800 */
[----:B------:R2:W-:Y:S04]  /*1af0*/  STL [R1+0xe50], RZ ;  /* 0x000e50ff01007387 */ /* 0x0005e80000100800 */
[----:B------:R2:W-:Y:S04]  /*1b00*/  STL [R1+0xe54], RZ ;  /* 0x000e54ff01007387 */ /* 0x0005e80000100800 */
[----:B------:R2:W-:Y:S04]  /*1b10*/  STL [R1+0xe58], RZ ;  /* 0x000e58ff01007387 */ /* 0x0005e80000100800 */
[----:B------:R2:W-:Y:S04]  /*1b20*/  STL [R1+0xe5c], RZ ;  /* 0x000e5cff01007387 */ /* 0x0005e80000100800 */
[----:B------:R2:W-:Y:S01]  /*1b30*/  STL [R1+0xe60], RZ ;  /* 0x000e60ff01007387 */ /* 0x0005e20000100800 */
[----:B0-----:R-:W-:-:S03]  /*1b40*/  VIADD R0, R0, 0x3f ;  /* 0x0000003f00007836 */ /* 0x001fc60000000000 */
[----:B------:R2:W-:Y:S02]  /*1b50*/  STL [R1+0xe64], RZ ;  /* 0x000e64ff01007387 */ /* 0x0005e40000100800 */
[----:B------:R-:W-:Y:S02]  /*1b60*/  ISETP.GE.AND P0, PT, R0, 0x40, PT ;  /* 0x000000400000780c */ /* 0x000fe40003f06270 */
        /* <DEDUP_REMOVED lines=46> */
[----:B------:R-:W-:Y:S05]  /*1e50*/  @!P0 BRA `(.L_x_0) ;  /* 0x000003a800b88947 */ /* 0x000fea0003800000 */
[----:B------:R-:W-:Y:S01]  /*1e60*/  IABS R13, R48 ;  /* 0x00000030000d7213 */ /* 0x000fe20000000000 */
[----:B------:R-:W-:Y:S01]  /*1e70*/  STL [R1+0x1bd0], R49 ;  /* 0x001bd03101007387 */ /* 0x000fe20000100800 */
[----:B------:R-:W-:Y:S01]  /*1e80*/  IABS R7, R49 ;  /* 0x0000003100077213 */ /* 0x000fe20000000000 */
[----:B------:R-:W-:Y:S01]  /*1e90*/  ULDC UR10, c[0x0][0x23c] ;  /* 0x00008f00000a7ab9 */ /* 0x000fe20000000800 */
[----:B------:R-:W0:Y:S01]  /*1ea0*/  I2F.RP R3, R13 ;  /* 0x0000000d00037306 */ /* 0x000e220000209400 */
[----:B------:R-:W-:Y:S01]  /*1eb0*/  IABS R14, R5 ;  /* 0x00000005000e7213 */ /* 0x000fe20000000000 */
[----:B------:R-:W-:Y:S01]  /*1ec0*/  ULDC.64 UR12, c[0x0][0x218] ;  /* 0x00008600000c7ab9 */ /* 0x000fe20000000a00 */
[----:B------:R-:W-:Y:S01]  /*1ed0*/  IABS R16, R6 ;  /* 0x0000000600107213 */ /* 0x000fe20000000000 */
[----:B------:R-:W-:Y:S01]  /*1ee0*/  ULDC UR5, c[0x0][0x234] ;  /* 0x00008d0000057ab9 */ /* 0x000fe20000000800 */
[----:B------:R-:W-:Y:S01]  /*1ef0*/  SHF.R.U32.HI R247, RZ, 0x6, R2 ;  /* 0x00000006fff77819 */ /* 0x000fe20000011602 */
[----:B------:R-:W-:Y:S01]  /*1f00*/  ULDC.64 UR6, c[0x0][0x210] ;  /* 0x0000840000067ab9 */ /* 0x000fe20000000a00 */
[----:B------:R-:W-:Y:S01]  /*1f10*/  LOP3.LUT R15, R2, 0x3f, RZ, 0xc0, !PT ;  /* 0x0000003f020f7812 */ /* 0x000fe200078ec0ff */
[----:B------:R-:W1:Y:S01]  /*1f20*/  I2F.RP R10, R7 ;  /* 0x00000007000a7306 */ /* 0x000e620000209400 */
[----:B------:R-:W-:-:S02]  /*1f30*/  SGXT.U32 R247, R247, 0x1 ;  /* 0x00000001f7f7781a */ /* 0x000fc40000000000 */
[----:B------:R-:W-:Y:S02]  /*1f40*/  ISETP.GE.AND P5, PT, R6, RZ, PT ;  /* 0x000000ff0600720c */ /* 0x000fe40003fa6270 */
[----:B------:R-:W-:-:S03]  /*1f50*/  LOP3.LUT R247, R4, R247, RZ, 0xfc, !PT ;  /* 0x000000f704f77212 */ /* 0x000fc600078efcff */
[----:B0-----:R-:W0:Y:S01]  /*1f60*/  MUFU.RCP R3, R3 ;  /* 0x0000000300037308 */ /* 0x001e220000001000 */
[C---:B------:R-:W-:Y:S02]  /*1f70*/  LOP3.LUT R17, R247.reuse, 0x1fc, RZ, 0xfc, !PT ;  /* 0x000001fcf7117812 */ /* 0x040fe400078efcff */
[----:B------:R-:W-:Y:S02]  /*1f80*/  LOP3.LUT R18, R247, 0x1fa, RZ, 0xfc, !PT ;  /* 0x000001faf7127812 */ /* 0x000fe400078efcff */
[----:B------:R-:W-:Y:S02]  /*1f90*/  ISETP.GE.AND P6, PT, R17, RZ, PT ;  /* 0x000000ff1100720c */ /* 0x000fe40003fc6270 */
[----:B------:R-:W-:Y:S01]  /*1fa0*/  ISETP.GE.AND P3, PT, R18, RZ, PT ;  /* 0x000000ff1200720c */ /* 0x000fe20003f66270 */
[----:B-1----:R-:W-:Y:S01]  /*1fb0*/  MUFU.RCP R10, R10 ;  /* 0x0000000a000a7308 */ /* 0x002fe20000001000 */
[C---:B------:R-:W-:Y:S02]  /*1fc0*/  LOP3.LUT R19, R247.reuse, 0x1ee, RZ, 0xfc, !PT ;  /* 0x000001eef7137812 */ /* 0x040fe400078efcff */
[----:B------:R-:W-:-:S02]  /*1fd0*/  LOP3.LUT R20, R247, 0x1e6, RZ, 0xfc, !PT ;  /* 0x000001e6f7147812 */ /* 0x000fc400078efcff */
[C---:B------:R-:W-:Y:S02]  /*1fe0*/  LOP3.LUT R26, R247.reuse, 0x1d6, RZ, 0xfc, !PT ;  /* 0x000001d6f71a7812 */ /* 0x040fe400078efcff */
[----:B------:R-:W-:Y:S01]  /*1ff0*/  LOP3.LUT R27, R247, 0x1d4, RZ, 0xfc, !PT ;  /* 0x000001d4f71b7812 */ /* 0x000fe200078efcff */
[----:B0-----:R-:W-:Y:S01]  /*2000*/  VIADD R8, R3, 0xffffffe ;  /* 0x0ffffffe03087836 */ /* 0x001fe20000000000 */
[C---:B------:R-:W-:Y:S02]  /*2010*/  LOP3.LUT R28, R247.reuse, 0x1d2, RZ, 0xfc, !PT ;  /* 0x000001d2f71c7812 */ /* 0x040fe400078efcff */
[----:B------:R-:W-:Y:S01]  /*2020*/  IABS R21, R27 ;  /* 0x0000001b00157213 */ /* 0x000fe20000000000 */
[----:B------:R0:W1:Y:S01]  /*2030*/  F2I.FTZ.U32.TRUNC.NTZ R9, R8 ;  /* 0x0000000800097305 */ /* 0x000062000021f000 */
[----:B------:R-:W-:Y:S02]  /*2040*/  IABS R23, R28 ;  /* 0x0000001c00177213 */ /* 0x000fe40000000000 */
[----:B------:R-:W-:-:S02]  /*2050*/  LOP3.LUT R30, R247, 0x1ce, RZ, 0xfc, !PT ;  /* 0x000001cef71e7812 */ /* 0x000fc400078efcff */
[C---:B------:R-:W-:Y:S02]  /*2060*/  LOP3.LUT R29, R247.reuse, 0x1d0, RZ, 0xfc, !PT ;  /* 0x000001d0f71d7812 */ /* 0x040fe400078efcff */
[----:B------:R-:W-:Y:S01]  /*2070*/  IABS R25, R30 ;  /* 0x0000001e00197213 */ /* 0x000fe20000000000 */
[----:B0-----:R-:W-:Y:S01]  /*2080*/  IMAD.MOV.U32 R8, RZ, RZ, RZ ;  /* 0x000000ffff087224 */ /* 0x001fe200078e00ff */
[C---:B------:R-:W-:Y:S02]  /*2090*/  LOP3.LUT R32, R247.reuse, 0x1ca, RZ, 0xfc, !PT ;  /* 0x000001caf7207812 */ /* 0x040fe400078efcff */
[----:B------:R-:W-:Y:S02]  /*20a0*/  IABS R24, R29 ;  /* 0x0000001d00187213 */ /* 0x000fe40000000000 */
[C---:B------:R-:W-:Y:S01]  /*20b0*/  LOP3.LUT R31, R247.reuse, 0x1cc, RZ, 0xfc, !PT ;  /* 0x000001ccf71f7812 */ /* 0x040fe200078efcff */
[----:B-1----:R-:W-:Y:S01]  /*20c0*/  IMAD.MOV R12, RZ, RZ, -R9 ;  /* 0x000000ffff0c7224 */ /* 0x002fe200078e0a09 */
[----:B------:R-:W-:-:S02]  /*20d0*/  LOP3.LUT R36, R247, 0x1ba, RZ, 0xfc, !PT ;  /* 0x000001baf7247812 */ /* 0x000fc400078efcff */
[----:B------:R-:W-:Y:S01]  /*20e0*/  LOP3.LUT R37, R247, 0x1b8, RZ, 0xfc, !PT ;  /* 0x000001b8f7257812 */ /* 0x000fe200078efcff */
[----:B------:R-:W-:Y:S01]  /*20f0*/  IMAD R11, R12, R13, RZ ;  /* 0x0000000d0c0b7224 */ /* 0x000fe200078e02ff */
[----:B------:R-:W-:Y:S01]  /*2100*/  IABS R33, R36 ;  /* 0x0000002400217213 */ /* 0x000fe20000000000 */
[----:B------:R-:W-:Y:S01]  /*2110*/  VIADD R12, R10, 0xffffffe ;  /* 0x0ffffffe0a0c7836 */ /* 0x000fe20000000000 */
[----:B------:R-:W-:Y:S01]  /*2120*/  IABS R34, R37 ;  /* 0x0000002500227213 */ /* 0x000fe20000000000 */
[----:B------:R-:W-:Y:S01]  /*2130*/  IMAD.HI.U32 R9, R9, R11, R8 ;  /* 0x0000000b09097227 */ /* 0x000fe200078e0008 */
[----:B------:R-:W-:Y:S02]  /*2140*/  SHF.R.S32.HI R11, RZ, 0x1f, R0 ;  /* 0x0000001fff0b7819 */ /* 0x000fe40000011400 */
[----:B------:R-:W-:Y:S02]  /*2150*/  LOP3.LUT R35, R247, 0x1bc, RZ, 0xfc, !PT ;  /* 0x000001bcf7237812 */ /* 0x000fe400078efcff */
[----:B------:R-:W-:Y:S01]  /*2160*/  LEA.HI R0, R11, R0, RZ, 0x6 ;  /* 0x000000000b007211 */ /* 0x000fe200078f30ff */
[----:B------:R-:W-:Y:S01]  /*2170*/  IMAD.HI.U32 R3, R9, R14, RZ ;  /* 0x0000000e09037227 */ /* 0x000fe200078e00ff */
[----:B------:R-:W-:-:S02]  /*2180*/  LOP3.LUT R40, R247, 0x1b2, RZ, 0xfc, !PT ;  /* 0x000001b2f7287812 */ /* 0x000fc400078efcff */
[----:B------:R-:W-:Y:S01]  /*2190*/  LOP3.LUT R41, R247, 0x1b0, RZ, 0xfc, !PT ;  /* 0x000001b0f7297812 */ /* 0x000fe200078efcff */
[----:B------:R-:W-:Y:S01]  /*21a0*/  IMAD.HI.U32 R8, R9, R16, RZ ;  /* 0x0000001009087227 */ /* 0x000fe200078e00ff */
[----:B------:R0:W-:Y:S01]  /*21b0*/  STL [R1+0xe04], R0 ;  /* 0x000e040001007387 */ /* 0x0001e20000100800 */
[----:B------:R-:W1:Y:S01]  /*21c0*/  F2I.FTZ.U32.TRUNC.NTZ R9, R12 ;  /* 0x0000000c00097305 */ /* 0x000e62000021f000 */
[----:B------:R-:W-:Y:S01]  /*21d0*/  LOP3.LUT R42, R247, 0x1ae, RZ, 0xfc, !PT ;  /* 0x000001aef72a7812 */ /* 0x000fe200078efcff */
[----:B------:R-:W-:Y:S01]  /*21e0*/  IMAD.MOV R3, RZ, RZ, -R3 ;  /* 0x000000ffff037224 */ /* 0x000fe200078e0a03 */
[----:B------:R-:W-:Y:S01]  /*21f0*/  STL [R1+0x1b7c], R4 ;  /* 0x001b7c0401007387 */ /* 0x000fe20000100800 */
[----:B------:R-:W-:Y:S01]  /*2200*/  IMAD.MOV R8, RZ, RZ, -R8 ;  /* 0x000000ffff087224 */ /* 0x000fe200078e0a08 */
[----:B------:R-:W-:Y:S01]  /*2210*/  IABS R38, R41 ;  /* 0x0000002900267213 */ /* 0x000fe20000000000 */
[C---:B------:R-:W-:Y:S01]  /*2220*/  IMAD R10, R13.reuse, R3, R14 ;  /* 0x000000030d0a7224 */ /* 0x040fe200078e020e */
[----:B------:R-:W-:Y:S01]  /*2230*/  LOP3.LUT R3, R2, 0x40, RZ, 0xc0, !PT ;  /* 0x0000004002037812 */ /* 0x000fe200078ec0ff */
[----:B------:R-:W-:Y:S01]  /*2240*/  IMAD R11, R13, R8, R16 ;  /* 0x000000080d0b7224 */ /* 0x000fe200078e0210 */
[----:B------:R-:W-:Y:S01]  /*2250*/  SHF.R.S32.HI R8, RZ, 0x6, R2 ;  /* 0x00000006ff087819 */ /* 0x000fe20000011402 */
[----:B0-----:R-:W-:Y:S01]  /*2260*/  IMAD.SHL.U32 R0, R15, 0x2, RZ ;  /* 0x000000020f007824 */ /* 0x001fe200078e00ff */
[----:B------:R-:W-:-:S02]  /*2270*/  ISETP.GT.U32.AND P1, PT, R13, R10, PT ;  /* 0x0000000a0d00720c */ /* 0x000fc40003f24070 */
[----:B------:R-:W-:Y:S01]  /*2280*/  SGXT R2, R8, 0x1 ;  /* 0x000000010802781a */ /* 0x000fe20000000200 */
[----:B------:R-:W-:Y:S01]  /*2290*/  IMAD R3, R3, 0x80, R0 ;  /* 0x0000008003037824 */ /* 0x000fe200078e0200 */
[----:B------:R-:W-:Y:S01]  /*22a0*/  ISETP.GT.U32.AND P2, PT, R13, R11, PT ;  /* 0x0000000b0d00720c */ /* 0x000fe20003f44070 */
[----:B-1----:R-:W-:Y:S01]  /*22b0*/  IMAD.MOV R12, RZ, RZ, -R9 ;  /* 0x000000ffff0c7224 */ /* 0x002fe200078e0a09 */
[----:B------:R-:W-:Y:S02]  /*22c0*/  LOP3.LUT R2, R0, 0x90, R2, 0x78, !PT ;  /* 0x0000009000027812 */ /* 0x000fe400078e7802 */
[----:B------:R-:W-:Y:S01]  /*22d0*/  IABS R16, R18 ;  /* 0x0000001200107213 */ /* 0x000fe20000000000 */
[----:B------:R-:W-:Y:S01]  /*22e0*/  IMAD.MOV.U32 R8, RZ, RZ, R12 ;  /* 0x000000ffff087224 */ /* 0x000fe200078e000c */
[----:B------:R-:W-:Y:S01]  /*22f0*/  LOP3.LUT R12, R247, 0x1fe, RZ, 0xfc, !PT ;  /* 0x000001fef70c7812 */ /* 0x000fe200078efcff */
[----:B------:R0:W-:Y:S01]  /*2300*/  STL [R1+0x1b80], R3 ;  /* 0x001b800301007387 */ /* 0x0001e20000100800 */
[----:B------:R-:W-:Y:S01]  /*2310*/  IABS R39, R42 ;  /* 0x0000002a00277213 */ /* 0x000fe20000000000 */
[----:B------:R-:W-:Y:S01]  /*2320*/  IMAD R15, R8, R7, RZ ;  /* 0x00000007080f7224 */ /* 0x000fe200078e02ff */
[----:B------:R-:W-:Y:S01]  /*2330*/  IABS R14, R12 ;  /* 0x0000000c000e7213 */ /* 0x000fe20000000000 */
[----:B------:R-:W-:Y:S01]  /*2340*/  IMAD.MOV.U32 R8, RZ, RZ, RZ ;  /* 0x000000ffff087224 */ /* 0x000fe200078e00ff */
[----:B------:R-:W-:Y:S01]  /*2350*/  ISETP.GE.AND P0, PT, R12, RZ, PT ;  /* 0x000000ff0c00720c */ /* 0x000fe20003f06270 */
[----:B------:R-:W-:Y:S01]  /*2360*/  @!P1 IMAD.IADD R10, R10, 0x1, -R13 ;  /* 0x000000010a0a9824 */ /* 0x000fe200078e0a0d */
[----:B------:R-:W-:Y:S01]  /*2370*/  ISETP.GE.AND P1, PT, R5, RZ, PT ;  /* 0x000000ff0500720c */ /* 0x000fe20003f26270 */
[----:B------:R-:W-:Y:S01]  /*2380*/  IMAD.HI.U32 R0, R9, R15, R8 ;  /* 0x0000000f09007227 */ /* 0x000fe200078e0008 */
[----:B------:R-:W-:Y:S01]  /*2390*/  IABS R15, R17 ;  /* 0x00000011000f7213 */ /* 0x000fe20000000000 */
[----:B------:R1:W-:Y:S01]  /*23a0*/  STL [R1+0x1b84], R2 ;  /* 0x001b840201007387 */ /* 0x0003e20000100800 */
[----:B------:R-:W-:Y:S01]  /*23b0*/  LOP3.LUT R17, R247, 0x1f4, RZ, 0xfc, !PT ;  /* 0x000001f4f7117812 */ /* 0x000fe200078efcff */
[----:B------:R-:W-:Y:S01]  /*23c0*/  @!P2 IMAD.IADD R11, R11, 0x1, -R13 ;  /* 0x000000010b0ba824 */ /* 0x000fe200078e0a0d */
[----:B------:R-:W-:Y:S01]  /*23d0*/  ISETP.GT.U32.AND P2, PT, R13, R10, PT ;  /* 0x0000000a0d00720c */ /* 0x000fe20003f44070 */
[----:B------:R-:W-:Y:S01]  /*23e0*/  IMAD.HI.U32 R8, R0, R14, RZ ;  /* 0x0000000e00087227 */ /* 0x000fe200078e00ff */
[----:B------:R-:W-:Y:S01]  /*23f0*/  STL [R1+0x1b88], R5 ;  /* 0x001b880501007387 */ /* 0x000fe20000100800 */
[----:B------:R-:W-:-:S02]  /*2400*/  LOP3.LUT R44, R247, 0x1ac, RZ, 0xfc, !PT ;  /* 0x000001acf72c7812 */ /* 0x000fc400078efcff */
[----:B------:R-:W-:Y:S01]  /*2410*/  IMAD.MOV R8, RZ, RZ, -R8 ;  /* 0x000000ffff087224 */ /* 0x000fe200078e0a08 */
[----:B------:R-:W-:Y:S01]  /*2420*/  ISETP.GT.U32.AND P4, PT, R13, R11, PT ;  /* 0x0000000b0d00720c */ /* 0x000fe20003f84070 */
[----:B------:R-:W-:Y:S01]  /*2430*/  IMAD.HI.U32 R9, R0, R15, RZ ;  /* 0x0000000f00097227 */ /* 0x000fe200078e00ff */
[----:B------:R-:W-:Y:S01]  /*2440*/  STL [R1+0x1b8c], R6 ;  /* 0x001b8c0601007387 */ /* 0x000fe20000100800 */
[----:B------:R-:W-:Y:S02]  /*2450*/  LOP3.LUT R45, R247, 0x1aa, RZ, 0xfc, !PT ;  /* 0x000001aaf72d7812 */ /* 0x000fe400078efcff */
[----:B------:R-:W-:Y:S01]  /*2460*/  IMAD R8, R7, R8, R14 ;  /* 0x0000000807087224 */ /* 0x000fe200078e020e */
[C---:B------:R-:W-:Y:S01]  /*2470*/  LOP3.LUT R46, R247.reuse, 0x1a8, RZ, 0xfc, !PT ;  /* 0x000001a8f72e7812 */ /* 0x040fe200078efcff */
[----:B------:R-:W-:Y:S01]  /*2480*/  @!P2 IMAD.IADD R10, R10, 0x1, -R13 ;  /* 0x000000010a0aa824 */ /* 0x000fe200078e0a0d */
[----:B------:R-:W-:Y:S01]  /*2490*/  LOP3.LUT R47, R247, 0x1a6, RZ, 0xfc, !PT ;  /* 0x000001a6f72f7812 */ /* 0x000fe200078efcff */
[----:B------:R-:W-:Y:S01]  /*24a0*/  IMAD.HI.U32 R12, R0, R16, RZ ;  /* 0x00000010000c7227 */ /* 0x000fe200078e00ff */
[----:B------:R-:W-:-:S02]  /*24b0*/  ISETP.GT.U32.AND P2, PT, R7, R8, PT ;  /* 0x000000080700720c */ /* 0x000fc40003f44070 */
[----:B------:R-:W-:Y:S01]  /*24c0*/  IABS R43, R47 ;  /* 0x0000002f002b7213 */ /* 0x000fe20000000000 */
[----:B------:R-:W-:Y:S01]  /*24d0*/  IMAD.MOV R14, RZ, RZ, -R9 ;  /* 0x000000ffff0e7224 */ /* 0x000fe200078e0a09 */
[C---:B------:R-:W-:Y:S01]  /*24e0*/  LOP3.LUT R50, R247.reuse, 0x19e, RZ, 0xfc, !PT ;  /* 0x0000019ef7327812 */ /* 0x040fe200078efcff */
[----:B------:R-:W-:Y:S01]  /*24f0*/  IMAD.MOV R9, RZ, RZ, -R12 ;  /* 0x000000ffff097224 */ /* 0x000fe200078e0a0c */
[----:B------:R-:W-:Y:S01]  /*2500*/  LOP3.LUT R53, R247, 0x19c, RZ, 0xfc, !PT ;  /* 0x0000019cf7357812 */ /* 0x000fe200078efcff */
[----:B------:R-:W-:Y:S01]  /*2510*/  @!P4 IMAD.IADD R11, R11, 0x1, -R13 ;  /* 0x000000010b0bc824 */ /* 0x000fe200078e0a0d */
[----:B------:R-:W-:Y:S01]  /*2520*/  ISETP.NE.AND P4, PT, R48, RZ, PT ;  /* 0x000000ff3000720c */ /* 0x000fe20003f85270 */
[----:B------:R-:W-:Y:S01]  /*2530*/  IMAD R12, R7, R14, R15 ;  /* 0x0000000e070c7224 */ /* 0x000fe200078e020f */
[----:B------:R-:W-:Y:S01]  /*2540*/  LOP3.LUT R15, R247, 0x1f8, RZ, 0xfc, !PT ;  /* 0x000001f8f70f7812 */ /* 0x000fe200078efcff */
[C---:B------:R-:W-:Y:S01]  /*2550*/  IMAD R14, R7.reuse, R9, R16 ;  /* 0x00000009070e7224 */ /* 0x040fe200078e0210 */
[----:B------:R-:W-:Y:S01]  /*2560*/  LOP3.LUT R9, RZ, R48, RZ, 0x33, !PT ;  /* 0x00000030ff097212 */ /* 0x000fe200078e33ff */
[----:B------:R-:W-:Y:S01]  /*2570*/  @!P1 IMAD.MOV R10, RZ, RZ, -R10 ;  /* 0x000000ffff0a9224 */ /* 0x000fe200078e0a0a */
[----:B------:R-:W-:Y:S01]  /*2580*/  IABS R13, R15 ;  /* 0x0000000f000d7213 */ /* 0x000fe20000000000 */
[----:B------:R-:W-:Y:S01]  /*2590*/  @!P5 IMAD.MOV R11, RZ, RZ, -R11 ;  /* 0x000000ffff0bd224 */ /* 0x000fe200078e0a0b */
[----:B------:R-:W-:Y:S01]  /*25a0*/  ISETP.GT.U32.AND P5, PT, R7, R14, PT ;  /* 0x0000000e0700720c */ /* 0x000fe20003fa4070 */
[----:B------:R-:W-:Y:S01]  /*25b0*/  @!P2 IMAD.IADD R8, R8, 0x1, -R7 ;  /* 0x000000010808a824 */ /* 0x000fe200078e0a07 */
[C---:B0-----:R-:W-:Y:S01]  /*25c0*/  SEL R3, R9.reuse, R10, !P4 ;  /* 0x0000000a09037207 */ /* 0x041fe20006000000 */
[----:B------:R-:W-:Y:S01]  /*25d0*/  IMAD.MOV.U32 R10, RZ, RZ, R13 ;  /* 0x000000ffff0a7224 */ /* 0x000fe200078e000d */
[----:B-1----:R-:W-:-:S02]  /*25e0*/  SEL R2, R9, R11, !P4 ;  /* 0x0000000b09027207 */ /* 0x002fc40006000000 */
[C---:B------:R-:W-:Y:S01]  /*25f0*/  ISETP.GT.U32.AND P4, PT, R7.reuse, R8, PT ;  /* 0x000000080700720c */ /* 0x040fe20003f84070 */
[----:B------:R-:W-:Y:S01]  /*2600*/  IMAD.HI.U32 R9, R0, R10, RZ ;  /* 0x0000000a00097227 */ /* 0x000fe200078e00ff */
[----:B------:R-:W-:Y:S01]  /*2610*/  ISETP.GT.U32.AND P1, PT, R7, R12, PT ;  /* 0x0000000c0700720c */ /* 0x000fe20003f24070 */
[----:B------:R-:W-:Y:S01]  /*2620*/  STL [R1+0xf0], R3 ;  /* 0x0000f00301007387 */ /* 0x000fe20000100800 */
[----:B------:R-:W-:Y:S01]  /*2630*/  LOP3.LUT R16, R247, 0x1f6, RZ, 0xfc, !PT ;  /* 0x000001f6f7107812 */ /* 0x000fe200078efcff */
[----:B------:R-:W-:Y:S01]  /*2640*/  IMAD.MOV R9, RZ, RZ, -R9 ;  /* 0x000000ffff097224 */ /* 0x000fe200078e0a09 */
[----:B------:R-:W-:Y:S01]  /*2650*/  IABS R13, R17 ;  /* 0x00000011000d7213 */ /* 0x000fe20000000000 */
[----:B------:R-:W-:Y:S01]  /*2660*/  @!P5 IMAD.IADD R14, R14, 0x1, -R7 ;  /* 0x000000010e0ed824 */ /* 0x000fe200078e0a07 */
[----:B------:R-:W-:Y:S01]  /*2670*/  IABS R11, R16 ;  /* 0x00000010000b7213 */ /* 0x000fe20000000000 */
[----:B------:R0:W-:Y:S01]  /*2680*/  STL [R1+0xf4], R2 ;  /* 0x0000f40201007387 */ /* 0x0001e20000100800 */
[----:B------:R-:W-:Y:S01]  /*2690*/  IMAD R10, R7, R9, R10 ;  /* 0x00000009070a7224 */ /* 0x000fe200078e020a */
[----:B------:R-:W-:-:S02]  /*26a0*/  ISETP.GE.AND P2, PT, R15, RZ, PT ;  /* 0x000000ff0f00720c */ /* 0x000fc40003f46270 */
[--C-:B------:R-:W-:Y:S01]  /*26b0*/  @!P4 IMAD.IADD R8, R8, 0x1, -R7.reuse ;  /* 0x000000010808c824 */ /* 0x100fe200078e0a07 */
[C---:B------:R-:W-:Y:S01]  /*26c0*/  ISETP.GT.U32.AND P5, PT, R7.reuse, R14, PT ;  /* 0x0000000e0700720c */ /* 0x040fe20003fa4070 */
[----:B------:R-:W-:Y:S01]  /*26d0*/  @!P1 IMAD.IADD R12, R12, 0x1, -R7 ;  /* 0x000000010c0c9824 */ /* 0x000fe200078e0a07 */
[C---:B------:R-:W-:Y:S01]  /*26e0*/  ISETP.GT.U32.AND P4, PT, R7.reuse, R10, PT ;  /* 0x0000000a0700720c */ /* 0x040fe20003f84070 */
[C---:B------:R-:W-:Y:S01]  /*26f0*/  IMAD.HI.U32 R9, R0.reuse, R11, RZ ;  /* 0x0000000b00097227 */ /* 0x040fe200078e00ff */
[----:B------:R-:W-:Y:S02]  /*2700*/  IABS R15, R19 ;  /* 0x00000013000f7213 */ /* 0x000fe40000000000 */
[----:B------:R-:W-:Y:S01]  /*2710*/  ISETP.GT.U32.AND P1, PT, R7, R12, PT ;  /* 0x0000000c0700720c */ /* 0x000fe20003f24070 */
[----:B0-----:R-:W-:Y:S01]  /*2720*/  IMAD.MOV.U32 R2, RZ, RZ, R8 ;  /* 0x000000ffff027224 */ /* 0x001fe200078e0008 */
[C---:B------:R-:W-:Y:S01]  /*2730*/  LOP3.LUT R48, R247.reuse, 0x1a4, RZ, 0xfc, !PT ;  /* 0x000001a4f7307812 */ /* 0x040fe200078efcff */
[----:B------:R-:W-:Y:S01]  /*2740*/  IMAD.HI.U32 R8, R0, R13, RZ ;  /* 0x0000000d00087227 */ /* 0x000fe200078e00ff */
[----:B------:R-:W-:-:S02]  /*2750*/  LOP3.LUT R54, R247, 0x19a, RZ, 0xfc, !PT ;  /* 0x0000019af7367812 */ /* 0x000fc400078efcff */
[C---:B------:R-:W-:Y:S01]  /*2760*/  LOP3.LUT R55, R247.reuse, 0x198, RZ, 0xfc, !PT ;  /* 0x00000198f7377812 */ /* 0x040fe200078efcff */
[----:B------:R-:W-:Y:S01]  /*2770*/  @!P0 IMAD.MOV R2, RZ, RZ, -R2 ;  /* 0x000000ffff028224 */ /* 0x000fe200078e0a02 */
[----:B------:R-:W-:Y:S01]  /*2780*/  ISETP.GE.AND P0, PT, R16, RZ, PT ;  /* 0x000000ff1000720c */ /* 0x000fe20003f06270 */
[----:B------:R-:W-:Y:S01]  /*2790*/  IMAD.MOV R16, RZ, RZ, -R9 ;  /* 0x000000ffff107224 */ /* 0x000fe200078e0a09 */
[----:B------:R-:W-:Y:S01]  /*27a0*/  LOP3.LUT R57, R247, 0x194, RZ, 0xfc, !PT ;  /* 0x00000194f7397812 */ /* 0x000fe200078efcff */
[----:B------:R-:W-:Y:S01]  /*27b0*/  IMAD.MOV R18, RZ, RZ, -R8 ;  /* 0x000000ffff127224 */ /* 0x000fe200078e0a08 */
[----:B------:R0:W-:Y:S01]  /*27c0*/  STL [R1+0x2c], R2 ;  /* 0x00002c0201007387 */ /* 0x0001e20000100800 */
[----:B------:R-:W-:Y:S01]  /*27d0*/  IMAD R8, R7, R16, R11 ;  /* 0x0000001007087224 */ /* 0x000fe200078e020b */
[----:B------:R-:W-:Y:S01]  /*27e0*/  IABS R52, R57 ;  /* 0x0000003900347213 */ /* 0x000fe20000000000 */
[--C-:B------:R-:W-:Y:S01]  /*27f0*/  @!P5 IMAD.IADD R14, R14, 0x1, -R7.reuse ;  /* 0x000000010e0ed824 */ /* 0x100fe200078e0a07 */
[----:B------:R-:W-:Y:S01]  /*2800*/  LOP3.LUT R56, R247, 0x196, RZ, 0xfc, !PT ;  /* 0x00000196f7387812 */ /* 0x000fe200078efcff */
[--C-:B------:R-:W-:Y:S01]  /*2810*/  @!P1 IMAD.IADD R12, R12, 0x1, -R7.reuse ;  /* 0x000000010c0c9824 */ /* 0x100fe200078e0a07 */
[----:B------:R-:W-:Y:S01]  /*2820*/  ISETP.GT.U32.AND P5, PT, R7, R8, PT ;  /* 0x000000080700720c */ /* 0x000fe20003fa4070 */
[----:B------:R-:W-:Y:S01]  /*2830*/  @!P4 IMAD.IADD R10, R10, 0x1, -R7 ;  /* 0x000000010a0ac824 */ /* 0x000fe200078e0a07 */
[----:B------:R-:W-:Y:S01]  /*2840*/  ISETP.GE.AND P1, PT, R17, RZ, PT ;  /* 0x000000ff1100720c */ /* 0x000fe20003f26270 */
[----:B------:R-:W-:Y:S01]  /*2850*/  IMAD R16, R7, R18, R13 ;  /* 0x0000001207107224 */ /* 0x000fe200078e020d */
[----:B------:R-:W-:Y:S01]  /*2860*/  LOP3.LUT R17, R247, 0x1f2, RZ, 0xfc, !PT ;  /* 0x000001f2f7117812 */ /* 0x000fe200078efcff */
[----:B------:R-:W-:Y:S01]  /*2870*/  IMAD.MOV.U32 R3, RZ, RZ, R12 ;  /* 0x000000ffff037224 */ /* 0x000fe200078e000c */
[----:B------:R-:W-:Y:S01]  /*2880*/  ISETP.GT.U32.AND P4, PT, R7, R10, PT ;  /* 0x0000000a0700720c */ /* 0x000fe20003f84070 */
[----:B0-----:R-:W-:Y:S01]  /*2890*/  IMAD.MOV.U32 R2, RZ, RZ, R14 ;  /* 0x000000ffff027224 */ /* 0x001fe200078e000e */
[----:B------:R-:W-:Y:S01]  /*28a0*/  LOP3.LUT R18, R247, 0x1f0, RZ, 0xfc, !PT ;  /* 0x000001f0f7127812 */ /* 0x000fe200078efcff */
[----:B------:R-:W-:Y:S01]  /*28b0*/  @!P6 IMAD.MOV R3, RZ, RZ, -R3 ;  /* 0x000000ffff03e224 */ /* 0x000fe200078e0a03 */
[----:B------:R-:W-:Y:S01]  /*28c0*/  ISETP.GT.U32.AND P6, PT, R7, R16, PT ;  /* 0x000000100700720c */ /* 0x000fe20003fc4070 */
[----:B------:R-:W-:Y:S01]  /*28d0*/  @!P3 IMAD.MOV R2, RZ, RZ, -R2 ;  /* 0x000000ffff02b224 */ /* 0x000fe200078e0a02 */
[----:B------:R-:W-:Y:S01]  /*28e0*/  IABS R13, R17 ;  /* 0x00000011000d7213 */ /* 0x000fe20000000000 */
[----:B------:R-:W-:Y:S01]  /*28f0*/  @!P5 IMAD.IADD R8, R8, 0x1, -R7 ;  /* 0x000000010808d824 */ /* 0x000fe200078e0a07 */
[----:B------:R-:W-:Y:S01]  /*2900*/  STL [R1+0x28], R3 ;  /* 0x0000280301007387 */ /* 0x000fe20000100800 */
[----:B------:R-:W-:-:S02]  /*2910*/  IABS R11, R18 ;  /* 0x00000012000b7213 */ /* 0x000fc40000000000 */
[----:B------:R-:W-:Y:S01]  /*2920*/  IMAD.HI.U32 R9, R0, R13, RZ ;  /* 0x0000000d00097227 */ /* 0x000fe200078e00ff */
[----:B------:R-:W-:Y:S01]  /*2930*/  ISETP.GT.U32.AND P5, PT, R7, R8, PT ;  /* 0x000000080700720c */ /* 0x000fe20003fa4070 */
[----:B------:R0:W-:Y:S01]  /*2940*/  STL [R1+0x24], R2 ;  /* 0x0000240201007387 */ /* 0x0001e20000100800 */
[----:B------:R-:W-:Y:S01]  /*2950*/  ISETP.GE.AND P3, PT, R17, RZ, PT ;  /* 0x000000ff1100720c */ /* 0x000fe20003f66270 */
[--C-:B------:R-:W-:Y:S01]  /*2960*/  @!P4 IMAD.IADD R10, R10, 0x1, -R7.reuse ;  /* 0x000000010a0ac824 */ /* 0x100fe200078e0a07 */
[----:B------:R-:W-:Y:S01]  /*2970*/  ISETP.GE.AND P4, PT, R18, RZ, PT ;  /* 0x000000ff1200720c */ /* 0x000fe20003f86270 */
[----:B------:R-:W-:Y:S01]  /*2980*/  @!P6 IMAD.IADD R16, R16, 0x1, -R7 ;  /* 0x000000011010e824 */ /* 0x000fe200078e0a07 */
[----:B------:R-:W-:Y:S01]  /*2990*/  IABS R17, R20 ;  /* 0x0000001400117213 */ /* 0x000fe20000000000 */
[----:B------:R-:W-:Y:S01]  /*29a0*/  IMAD.MOV.U32 R14, RZ, RZ, R11 ;  /* 0x000000ffff0e7224 */ /* 0x000fe200078e000b */
[----:B------:R-:W-:Y:S01]  /*29b0*/  IABS R51, R56 ;  /* 0x0000003800337213 */ /* 0x000fe20000000000 */
[----:B------:R-:W-:Y:S01]  /*29c0*/  IMAD.MOV R12, RZ, RZ, -R9 ;  /* 0x000000ffff0c7224 */ /* 0x000fe200078e0a09 */
[----:B------:R-:W-:Y:S01]  /*29d0*/  ISETP.GT.U32.AND P6, PT, R7, R16, PT ;  /* 0x000000100700720c */ /* 0x000fe20003fc4070 */
[----:B0-----:R-:W-:Y:S01]  /*29e0*/  IMAD.MOV.U32 R2, RZ, RZ, R10 ;  /* 0x000000ffff027224 */ /* 0x001fe200078e000a */
[C---:B------:R-:W-:Y:S01]  /*29f0*/  LOP3.LUT R65, R247.reuse, 0x184, RZ, 0xfc, !PT ;  /* 0x00000184f7417812 */ /* 0x040fe200078efcff */
[----:B------:R-:W-:Y:S01]  /*2a00*/  @!P5 IMAD.IADD R8, R8, 0x1, -R7 ;  /* 0x000000010808d824 */ /* 0x000fe200078e0a07 */
[----:B------:R-:W-:Y:S01]  /*2a10*/  LOP3.LUT R64, R247, 0x186, RZ, 0xfc, !PT ;  /* 0x00000186f7407812 */ /* 0x000fe200078efcff */
[----:B------:R-:W-:Y:S01]  /*2a20*/  @!P2 IMAD.MOV R2, RZ, RZ, -R2 ;  /* 0x000000ffff02a224 */ /* 0x000fe200078e0a02 */
[----:B------:R-:W-:Y:S01]  /*2a30*/  ISETP.GE.AND P2, PT, R19, RZ, PT ;  /* 0x000000ff1300720c */ /* 0x000fe20003f46270 */
[----:B------:R-:W-:Y:S01]  /*2a40*/  IMAD.HI.U32 R9, R0, R14, RZ ;  /* 0x0000000e00097227 */ /* 0x000fe200078e00ff */
[----:B------:R-:W-:-:S02]  /*2a50*/  LOP3.LUT R19, R247, 0x1e8, RZ, 0xfc, !PT ;  /* 0x000001e8f7137812 */ /* 0x000fc400078efcff */
[----:B------:R0:W-:Y:S01]  /*2a60*/  STL [R1+0x20], R2 ;  /* 0x0000200201007387 */ /* 0x0001e20000100800 */
[----:B------:R-:W-:Y:S01]  /*2a70*/  IMAD.HI.U32 R11, R0, R15, RZ ;  /* 0x0000000f000b7227 */ /* 0x000fe200078e00ff */
[C---:B------:R-:W-:Y:S02]  /*2a80*/  LOP3.LUT R66, R247.reuse, 0x182, RZ, 0xfc, !PT ;  /* 0x00000182f7427812 */ /* 0x040fe400078efcff */
[----:B------:R-:W-:Y:S01]  /*2a90*/  LOP3.LUT R67, R247, 0x180, RZ, 0xfc, !PT ;  /* 0x00000180f7437812 */ /* 0x000fe200078efcff */
[----:B------:R-:W-:Y:S01]  /*2aa0*/  IMAD R12, R7, R12, R13 ;  /* 0x0000000c070c7224 */ /* 0x000fe200078e020d */
[----:B------:R-:W-:Y:S01]  /*2ab0*/  IABS R62, R66 ;  /* 0x00000042003e7213 */ /* 0x000fe20000000000 */
[----:B------:R-:W-:Y:S01]  /*2ac0*/  IMAD.MOV R9, RZ, RZ, -R9 ;  /* 0x000000ffff097224 */ /* 0x000fe200078e0a09 */
[----:B------:R-:W-:Y:S01]  /*2ad0*/  LOP3.LUT R68, R247, 0x17e, RZ, 0xfc, !PT ;  /* 0x0000017ef7447812 */ /* 0x000fe200078efcff */
[----:B------:R-:W-:Y:S01]  /*2ae0*/  IMAD.MOV R18, RZ, RZ, -R11 ;  /* 0x000000ffff127224 */ /* 0x000fe200078e0a0b */
[----:B------:R-:W-:Y:S01]  /*2af0*/  ISETP.GT.U32.AND P5, PT, R7, R12, PT ;  /* 0x0000000c0700720c */ /* 0x000fe20003fa4070 */
[----:B0-----:R-:W-:Y:S01]  /*2b00*/  IMAD.MOV.U32 R2, RZ, RZ, R8 ;  /* 0x000000ffff027224 */ /* 0x001fe200078e0008 */
[----:B------:R-:W-:Y:S01]  /*2b10*/  LOP3.LUT R8, R247, 0x1ec, RZ, 0xfc, !PT ;  /* 0x000001ecf7087812 */ /* 0x000fe200078efcff */
[----:B------:R-:W-:Y:S01]  /*2b20*/  @!P6 IMAD.IADD R16, R16, 0x1, -R7 ;  /* 0x000000011010e824 */ /* 0x000fe200078e0a07 */
[----:B------:R-:W-:Y:S01]  /*2b30*/  IABS R63, R67 ;  /* 0x00000043003f7213 */ /* 0x000fe20000000000 */
[----:B------:R-:W-:Y:S01]  /*2b40*/  @!P0 IMAD.MOV R2, RZ, RZ, -R2 ;  /* 0x000000ffff028224 */ /* 0x000fe200078e0a02 */
[----:B------:R-:W-:Y:S01]  /*2b50*/  IABS R11, R8 ;  /* 0x00000008000b7213 */ /* 0x000fe20000000000 */
[C---:B------:R-:W-:Y:S01]  /*2b60*/  IMAD R10, R7.reuse, R9, R14 ;  /* 0x00000009070a7224 */ /* 0x040fe200078e020e */
[----:B------:R-:W-:Y:S01]  /*2b70*/  ISETP.GE.AND P6, PT, R8, RZ, PT ;  /* 0x000000ff0800720c */ /* 0x000fe20003fc6270 */
[----:B------:R-:W-:Y:S01]  /*2b80*/  IMAD R14, R7, R18, R15 ;  /* 0x00000012070e7224 */ /* 0x000fe200078e020f */
[----:B------:R0:W-:Y:S01]  /*2b90*/  STL [R1+0x1c], R2 ;  /* 0x00001c0201007387 */ /* 0x0001e20000100800 */
[----:B------:R-:W-:Y:S01]  /*2ba0*/  LOP3.LUT R18, R247, 0x1ea, RZ, 0xfc, !PT ;  /* 0x000001eaf7127812 */ /* 0x000fe200078efcff */
[----:B------:R-:W-:Y:S01]  /*2bb0*/  IMAD.HI.U32 R8, R0, R11, RZ ;  /* 0x0000000b00087227 */ /* 0x000fe200078e00ff */
[----:B------:R-:W-:-:S02]  /*2bc0*/  ISETP.GT.U32.AND P0, PT, R7, R10, PT ;  /* 0x0000000a0700720c */ /* 0x000fc40003f04070 */
[----:B------:R-:W-:Y:S01]  /*2bd0*/  IABS R13, R18 ;  /* 0x00000012000d7213 */ /* 0x000fe20000000000 */
[----:B------:R-:W-:Y:S01]  /*2be0*/  @!P5 IMAD.IADD R12, R12, 0x1, -R7 ;  /* 0x000000010c0cd824 */ /* 0x000fe200078e0a07 */
[----:B------:R-:W-:Y:S01]  /*2bf0*/  IABS R15, R19 ;  /* 0x00000013000f7213 */ /* 0x000fe20000000000 */
[----:B------:R-:W-:Y:S01]  /*2c00*/  IMAD.MOV R8, RZ, RZ, -R8 ;  /* 0x000000ffff087224 */ /* 0x000fe200078e0a08 */
[----:B------:R-:W-:Y:S01]  /*2c10*/  LOP3.LUT R69, R247, 0x17c, RZ, 0xfc, !PT ;  /* 0x0000017cf7457812 */ /* 0x000fe200078efcff */
[----:B0-----:R-:W-:Y:S01]  /*2c20*/  IMAD.MOV.U32 R2, RZ, RZ, R16 ;  /* 0x000000ffff027224 */ /* 0x001fe200078e0010 */
[C---:B------:R-:W-:Y:S01]  /*2c30*/  ISETP.GT.U32.AND P5, PT, R7.reuse, R12, PT ;  /* 0x0000000c0700720c */ /* 0x040fe20003fa4070 */
[----:B------:R-:W-:Y:S01]  /*2c40*/  IMAD R8, R7, R8, R11 ;  /* 0x0000000807087224 */ /* 0x000fe200078e020b */
[----:B------:R-:W-:Y:S01]  /*2c50*/  LOP3.LUT R70, R247, 0x17a, RZ, 0xfc, !PT ;  /* 0x0000017af7467812 */ /* 0x000fe200078efcff */
[----:B------:R-:W-:Y:S01]  /*2c60*/  @!P1 IMAD.MOV R2, RZ, RZ, -R2 ;  /* 0x000000ffff029224 */ /* 0x000fe200078e0a02 */
[----:B------:R-:W-:Y:S01]  /*2c70*/  ISETP.GT.U32.AND P1, PT, R7, R14, PT ;  /* 0x0000000e0700720c */ /* 0x000fe20003f24070 */
[----:B------:R-:W-:Y:S01]  /*2c80*/  @!P0 IMAD.IADD R10, R10, 0x1, -R7 ;  /* 0x000000010a0a8824 */ /* 0x000fe200078e0a07 */
[C---:B------:R-:W-:Y:S01]  /*2c90*/  LOP3.LUT R71, R247.reuse, 0x178, RZ, 0xfc, !PT ;  /* 0x00000178f7477812 */ /* 0x040fe200078efcff */
[----:B------:R-:W-:Y:S01]  /*2ca0*/  IMAD.HI.U32 R9, R0, R13, RZ ;  /* 0x0000000d00097227 */ /* 0x000fe200078e00ff */
[----:B------:R0:W-:Y:S01]  /*2cb0*/  STL [R1+0x18], R2 ;  /* 0x0000180201007387 */ /* 0x0001e20000100800 */
[----:B------:R-:W-:-:S02]  /*2cc0*/  LOP3.LUT R72, R247, 0x176, RZ, 0xfc, !PT ;  /* 0x00000176f7487812 */ /* 0x000fc400078efcff */
[----:B------:R-:W-:Y:S01]  /*2cd0*/  ISETP.GT.U32.AND P0, PT, R7, R10, PT ;  /* 0x0000000a0700720c */ /* 0x000fe20003f04070 */
[----:B------:R-:W-:Y:S01]  /*2ce0*/  IMAD.HI.U32 R11, R0, R17, RZ ;  /* 0x00000011000b7227 */ /* 0x000fe200078e00ff */
[C---:B------:R-:W-:Y:S02]  /*2cf0*/  LOP3.LUT R73, R247.reuse, 0x174, RZ, 0xfc, !PT ;  /* 0x00000174f7497812 */ /* 0x040fe400078efcff */
[C---:B------:R-:W-:Y:S01]  /*2d00*/  LOP3.LUT R74, R247.reuse, 0x172, RZ, 0xfc, !PT ;  /* 0x00000172f74a7812 */ /* 0x040fe200078efcff */
[--C-:B------:R-:W-:Y:S01]  /*2d10*/  @!P5 IMAD.IADD R12, R12, 0x1, -R7.reuse ;  /* 0x000000010c0cd824 */ /* 0x100fe200078e0a07 */
[----:B------:R-:W-:Y:S01]  /*2d20*/  ISETP.GE.AND P5, PT, R18, RZ, PT ;  /* 0x000000ff1200720c */ /* 0x000fe20003fa6270 */
[----:B------:R-:W-:Y:S01]  /*2d30*/  @!P1 IMAD.IADD R14, R14, 0x1, -R7 ;  /* 0x000000010e0e9824 */ /* 0x000fe200078e0a07 */
[C---:B------:R-:W-:Y:S01]  /*2d40*/  LOP3.LUT R75, R247.reuse, 0x16e, RZ, 0xfc, !PT ;  /* 0x0000016ef74b7812 */ /* 0x040fe200078efcff */
[----:B0-----:R-:W-:Y:S01]  /*2d50*/  IMAD.MOV.U32 R2, RZ, RZ, R12 ;  /* 0x000000ffff027224 */ /* 0x001fe200078e000c */
[----:B------:R-:W-:Y:S01]  /*2d60*/  LOP3.LUT R77, R247, 0x16c, RZ, 0xfc, !PT ;  /* 0x0000016cf74d7812 */ /* 0x000fe200078efcff */
[----:B------:R-:W-:Y:S01]  /*2d70*/  IMAD.MOV R16, RZ, RZ, -R9 ;  /* 0x000000ffff107224 */ /* 0x000fe200078e0a09 */
[----:B------:R-:W-:Y:S01]  /*2d80*/  ISETP.GT.U32.AND P1, PT, R7, R14, PT ;  /* 0x0000000e0700720c */ /* 0x000fe20003f24070 */
[----:B------:R-:W-:Y:S01]  /*2d90*/  IMAD.MOV R12, RZ, RZ, -R11 ;  /* 0x000000ffff0c7224 */ /* 0x000fe200078e0a0b */
[C---:B------:R-:W-:Y:S01]  /*2da0*/  LOP3.LUT R78, R247.reuse, 0x16a, RZ, 0xfc, !PT ;  /* 0x0000016af74e7812 */ /* 0x040fe200078efcff */
[----:B------:R-:W-:Y:S01]  /*2db0*/  IMAD.HI.U32 R9, R0, R15, RZ ;  /* 0x0000000f00097227 */ /* 0x000fe200078e00ff */
[----:B------:R-:W-:-:S02]  /*2dc0*/  LOP3.LUT R79, R247, 0x168, RZ, 0xfc, !PT ;  /* 0x00000168f74f7812 */ /* 0x000fc400078efcff */
[----:B------:R-:W-:Y:S01]  /*2dd0*/  LOP3.LUT R82, R247, 0x164, RZ, 0xfc, !PT ;  /* 0x00000164f7527812 */ /* 0x000fe200078efcff */
[----:B------:R-:W-:Y:S01]  /*2de0*/  @!P0 IMAD.IADD R10, R10, 0x1, -R7 ;  /* 0x000000010a0a8824 */ /* 0x000fe200078e0a07 */
[C---:B------:R-:W-:Y:S01]  /*2df0*/  ISETP.GT.U32.AND P0, PT, R7.reuse, R8, PT ;  /* 0x000000080700720c */ /* 0x040fe20003f04070 */
[----:B------:R-:W-:Y:S01]  /*2e00*/  IMAD R12, R7, R12, R17 ;  /* 0x0000000c070c7224 */ /* 0x000fe200078e0211 */
[C---:B------:R-:W-:Y:S01]  /*2e10*/  LOP3.LUT R17, R247.reuse, 0x1e2, RZ, 0xfc, !PT ;  /* 0x000001e2f7117812 */ /* 0x040fe200078efcff */
[----:B------:R-:W-:Y:S01]  /*2e20*/  IMAD.MOV R18, RZ, RZ, -R9 ;  /* 0x000000ffff127224 */ /* 0x000fe200078e0a09 */
[C---:B------:R-:W-:Y:S01]  /*2e30*/  LOP3.LUT R80, R247.reuse, 0x166, RZ, 0xfc, !PT ;  /* 0x00000166f7507812 */ /* 0x040fe200078efcff */
[----:B------:R-:W-:Y:S01]  /*2e40*/  @!P1 IMAD.IADD R14, R14, 0x1, -R7 ;  /* 0x000000010e0e9824 */ /* 0x000fe200078e0a07 */
[C---:B------:R-:W-:Y:S01]  /*2e50*/  LOP3.LUT R83, R247.reuse, 0x162, RZ, 0xfc, !PT ;  /* 0x00000162f7537812 */ /* 0x040fe200078efcff */
[----:B------:R-:W-:Y:S01]  /*2e60*/  IMAD.MOV.U32 R6, RZ, RZ, R10 ;  /* 0x000000ffff067224 */ /* 0x000fe200078e000a */
[----:B------:R-:W-:Y:S01]  /*2e70*/  IABS R76, R80 ;  /* 0x00000050004c7213 */ /* 0x000fe20000000000 */
[----:B------:R-:W-:Y:S01]  /*2e80*/  IMAD.MOV.U32 R5, RZ, RZ, R14 ;  /* 0x000000ffff057224 */ /* 0x000fe200078e000e */
[----:B------:R-:W-:Y:S01]  /*2e90*/  LOP3.LUT R84, R247, 0x160, RZ, 0xfc, !PT ;  /* 0x00000160f7547812 */ /* 0x000fe200078efcff */
[----:B------:R-:W-:Y:S01]  /*2ea0*/  IMAD R10, R7, R18, R15 ;  /* 0x00000012070a7224 */ /* 0x000fe200078e020f */
[----:B------:R-:W-:Y:S01]  /*2eb0*/  LOP3.LUT R18, R247, 0x1e4, RZ, 0xfc, !PT ;  /* 0x000001e4f7127812 */ /* 0x000fe200078efcff */
[----:B------:R-:W-:Y:S01]  /*2ec0*/  @!P2 IMAD.MOV R5, RZ, RZ, -R5 ;  /* 0x000000ffff05a224 */ /* 0x000fe200078e0a05 */
[C---:B------:R-:W-:Y:S01]  /*2ed0*/  ISETP.GT.U32.AND P2, PT, R7.reuse, R12, PT ;  /* 0x0000000c0700720c */ /* 0x040fe20003f44070 */
[C---:B------:R-:W-:Y:S01]  /*2ee0*/  IMAD R16, R7.reuse, R16, R13 ;  /* 0x0000001007107224 */ /* 0x040fe200078e020d */
[----:B------:R-:W-:Y:S01]  /*2ef0*/  IABS R11, R18 ;  /* 0x00000012000b7213 */ /* 0x000fe20000000000 */
[----:B------:R-:W-:Y:S01]  /*2f00*/  @!P3 IMAD.MOV R2, RZ, RZ, -R2 ;  /* 0x000000ffff02b224 */ /* 0x000fe200078e0a02 */
[C---:B------:R-:W-:Y:S01]  /*2f10*/  ISETP.GT.U32.AND P1, PT, R7.reuse, R10, PT ;  /* 0x0000000a0700720c */ /* 0x040fe20003f24070 */
[----:B------:R-:W-:Y:S01]  /*2f20*/  @!P0 IMAD.IADD R8, R8, 0x1, -R7 ;  /* 0x0000000108088824 */ /* 0x000fe200078e0a07 */
[----:B------:R-:W-:Y:S01]  /*2f30*/  ISETP.GT.U32.AND P3, PT, R7, R16, PT ;  /* 0x000000100700720c */ /* 0x000fe20003f64070 */
[----:B------:R-:W-:Y:S01]  /*2f40*/  IMAD.HI.U32 R9, R0, R11, RZ ;  /* 0x0000000b00097227 */ /* 0x000fe200078e00ff */
[----:B------:R-:W-:-:S02]  /*2f50*/  IABS R13, R17 ;  /* 0x00000011000d7213 */ /* 0x000fc40000000000 */
[----:B------:R-:W-:Y:S01]  /*2f60*/  ISETP.GT.U32.AND P0, PT, R7, R8, PT ;  /* 0x000000080700720c */ /* 0x000fe20003f04070 */
[----:B------:R-:W-:Y:S01]  /*2f70*/  IMAD.MOV R14, RZ, RZ, -R9 ;  /* 0x000000ffff0e7224 */ /* 0x000fe200078e0a09 */
[C---:B------:R-:W-:Y:S01]  /*2f80*/  LOP3.LUT R85, R247.reuse, 0x15e, RZ, 0xfc, !PT ;  /* 0x0000015ef7557812 */ /* 0x040fe200078efcff */
[----:B------:R-:W-:Y:S01]  /*2f90*/  @!P2 IMAD.IADD R12, R12, 0x1, -R7 ;  /* 0x000000010c0ca824 */ /* 0x000fe200078e0a07 */
[----:B------:R-:W-:Y:S01]  /*2fa0*/  LOP3.LUT R86, R247, 0x15c, RZ, 0xfc, !PT ;  /* 0x0000015cf7567812 */ /* 0x000fe200078efcff */
[----:B------:R-:W-:Y:S01]  /*2fb0*/  IMAD R9, R7, R14, R11 ;  /* 0x0000000e07097224 */ /* 0x000fe200078e020b */
[----:B------:R-:W-:Y:S01]  /*2fc0*/  LOP3.LUT R87, R247, 0x15a, RZ, 0xfc, !PT ;  /* 0x0000015af7577812 */ /* 0x000fe200078efcff */
[--C-:B------:R-:W-:Y:S01]  /*2fd0*/  @!P1 IMAD.IADD R10, R10, 0x1, -R7.reuse ;  /* 0x000000010a0a9824 */ /* 0x100fe200078e0a07 */
[C---:B------:R-:W-:Y:S01]  /*2fe0*/  ISETP.GT.U32.AND P2, PT, R7.reuse, R12, PT ;  /* 0x0000000c0700720c */ /* 0x040fe20003f44070 */
[----:B------:R-:W-:Y:S01]  /*2ff0*/  @!P3 IMAD.IADD R16, R16, 0x1, -R7 ;  /* 0x000000011010b824 */ /* 0x000fe200078e0a07 */
[----:B------:R-:W-:Y:S01]  /*3000*/  IABS R81, R86 ;  /* 0x0000005600517213 */ /* 0x000fe20000000000 */
[----:B------:R-:W-:Y:S01]  /*3010*/  IMAD.HI.U32 R11, R0, R13, RZ ;  /* 0x0000000d000b7227 */ /* 0x000fe200078e00ff */
[----:B------:R-:W-:-:S02]  /*3020*/  ISETP.GT.U32.AND P1, PT, R7, R10, PT ;  /* 0x0000000a0700720c */ /* 0x000fc40003f24070 */
[----:B------:R-:W-:Y:S01]  /*3030*/  ISETP.GT.U32.AND P3, PT, R7, R16, PT ;  /* 0x000000100700720c */ /* 0x000fe20003f64070 */
[----:B------:R-:W-:Y:S01]  /*3040*/  IMAD.MOV R14, RZ, RZ, -R11 ;  /* 0x000000ffff0e7224 */ /* 0x000fe200078e0a0b */
[----:B------:R-:W-:Y:S01]  /*3050*/  LOP3.LUT R88, R247, 0x158, RZ, 0xfc, !PT ;  /* 0x00000158f7587812 */ /* 0x000fe200078efcff */
[----:B------:R-:W-:Y:S01]  /*3060*/  @!P4 IMAD.MOV R6, RZ, RZ, -R6 ;  /* 0x000000ffff06c224 */ /* 0x000fe200078e0a06 */
[----:B------:R-:W-:Y:S01]  /*3070*/  ISETP.GE.AND P4, PT, R19, RZ, PT ;  /* 0x000000ff1300720c */ /* 0x000fe20003f86270 */
[----:B------:R-:W-:Y:S01]  /*3080*/  IMAD R14, R7, R14, R13 ;  /* 0x0000000e070e7224 */ /* 0x000fe200078e020d */
[----:B------:R-:W-:Y:S01]  /*3090*/  LOP3.LUT R19, R247, 0x1e0, RZ, 0xfc, !PT ;  /* 0x000001e0f7137812 */ /* 0x000fe200078efcff */
[--C-:B------:R-:W-:Y:S01]  /*30a0*/  @!P0 IMAD.IADD R8, R8, 0x1, -R7.reuse ;  /* 0x0000000108088824 */ /* 0x100fe200078e0a07 */
[----:B------:R-:W-:Y:S01]  /*30b0*/  ISETP.GE.AND P0, PT, R20, RZ, PT ;  /* 0x000000ff1400720c */ /* 0x000fe20003f06270 */
[--C-:B------:R-:W-:Y:S01]  /*30c0*/  @!P2 IMAD.IADD R12, R12, 0x1, -R7.reuse ;  /* 0x000000010c0ca824 */ /* 0x100fe200078e0a07 */
[----:B------:R-:W-:Y:S01]  /*30d0*/  IABS R15, R19 ;  /* 0x00000013000f7213 */ /* 0x000fe20000000000 */
[----:B------:R-:W-:Y:S01]  /*30e0*/  IMAD.MOV.U32 R4, RZ, RZ, R8 ;  /* 0x000000ffff047224 */ /* 0x000fe200078e0008 */
[----:B------:R-:W-:Y:S01]  /*30f0*/  ISETP.GT.U32.AND P2, PT, R7, R14, PT ;  /* 0x0000000e0700720c */ /* 0x000fe20003f44070 */
[----:B------:R-:W-:Y:S01]  /*3100*/  @!P1 IMAD.IADD R10, R10, 0x1, -R7 ;  /* 0x000000010a0a9824 */ /* 0x000fe200078e0a07 */
[----:B------:R-:W-:Y:S01]  /*3110*/  STL [R1+0x1bb8], R6 ;  /* 0x001bb80601007387 */ /* 0x000fe20000100800 */
[----:B------:R-:W-:Y:S01]  /*3120*/  IMAD.HI.U32 R8, R0, R15, RZ ;  /* 0x0000000f00087227 */ /* 0x000fe200078e00ff */
[----:B------:R-:W-:-:S02]  /*3130*/  LOP3.LUT R13, R247, 0x1de, RZ, 0xfc, !PT ;  /* 0x000001def70d7812 */ /* 0x000fc400078efcff */
[----:B------:R0:W-:Y:S01]  /*3140*/  STL [R1+0x14], R2 ;  /* 0x0000140201007387 */ /* 0x0001e20000100800 */
[----:B------:R-:W-:Y:S01]  /*3150*/  @!P3 IMAD.IADD R16, R16, 0x1, -R7 ;  /* 0x000000011010b824 */ /* 0x000fe200078e0a07 */
[----:B------:R-:W-:Y:S01]  /*3160*/  ISETP.GT.U32.AND P3, PT, R7, R9, PT ;  /* 0x000000090700720c */ /* 0x000fe20003f64070 */
[----:B------:R-:W-:Y:S01]  /*3170*/  IMAD.MOV R8, RZ, RZ, -R8 ;  /* 0x000000ffff087224 */ /* 0x000fe200078e0a08 */
[----:B------:R-:W-:Y:S01]  /*3180*/  ISETP.GE.AND P1, PT, R19, RZ, PT ;  /* 0x000000ff1300720c */ /* 0x000fe20003f26270 */
[----:B------:R-:W-:Y:S01]  /*3190*/  IMAD.MOV.U32 R3, RZ, RZ, R16 ;  /* 0x000000ffff037224 */ /* 0x000fe200078e0010 */
[----:B------:R-:W-:Y:S01]  /*31a0*/  LOP3.LUT R19, R247, 0x1da, RZ, 0xfc, !PT ;  /* 0x000001daf7137812 */ /* 0x000fe200078efcff */
[----:B------:R-:W-:Y:S01]  /*31b0*/  IMAD R11, R7, R8, R15 ;  /* 0x00000008070b7224 */ /* 0x000fe200078e020f */
[C---:B------:R-:W-:Y:S01]  /*31c0*/  LOP3.LUT R20, R247.reuse, 0x1d8, RZ, 0xfc, !PT ;  /* 0x000001d8f7147812 */ /* 0x040fe200078efcff */
[----:B------:R-:W-:Y:S01]  /*31d0*/  IMAD.MOV.U32 R8, RZ, RZ, R12 ;  /* 0x000000ffff087224 */ /* 0x000fe200078e000c */
[C---:B------:R-:W-:Y:S01]  /*31e0*/  LOP3.LUT R89, R247.reuse, 0x154, RZ, 0xfc, !PT ;  /* 0x00000154f7597812 */ /* 0x040fe200078efcff */
[----:B0-----:R-:W-:Y:S01]  /*31f0*/  IMAD.MOV.U32 R2, RZ, RZ, R10 ;  /* 0x000000ffff027224 */ /* 0x001fe200078e000a */
[C---:B------:R-:W-:Y:S01]  /*3200*/  LOP3.LUT R10, R247.reuse, 0x1dc, RZ, 0xfc, !PT ;  /* 0x000001dcf70a7812 */ /* 0x040fe200078efcff */
[--C-:B------:R-:W-:Y:S01]  /*3210*/  @!P2 IMAD.IADD R14, R14, 0x1, -R7.reuse ;  /* 0x000000010e0ea824 */ /* 0x100fe200078e0a07 */
[----:B------:R-:W-:Y:S01]  /*3220*/  LOP3.LUT R90, R247, 0x14e, RZ, 0xfc, !PT ;  /* 0x0000014ef75a7812 */ /* 0x000fe200078efcff */
[----:B------:R-:W-:Y:S01]  /*3230*/  @!P4 IMAD.MOV R2, RZ, RZ, -R2 ;  /* 0x000000ffff02c224 */ /* 0x000fe200078e0a02 */
[----:B------:R-:W-:Y:S01]  /*3240*/  ISETP.GE.AND P4, PT, R13, RZ, PT ;  /* 0x000000ff0d00720c */ /* 0x000fe20003f86270 */
[----:B------:R-:W-:Y:S01]  /*3250*/  @!P0 IMAD.MOV R8, RZ, RZ, -R8 ;  /* 0x000000ffff088224 */ /* 0x000fe200078e0a08 */
[----:B------:R-:W-:Y:S01]  /*3260*/  IABS R13, R13 ;  /* 0x0000000d000d7213 */ /* 0x000fe20000000000 */
[----:B------:R-:W-:Y:S01]  /*3270*/  @!P3 IMAD.IADD R9, R9, 0x1, -R7 ;  /* 0x000000010909b824 */ /* 0x000fe200078e0a07 */
[----:B------:R-:W-:Y:S01]  /*3280*/  IABS R15, R10 ;  /* 0x0000000a000f7213 */ /* 0x000fe20000000000 */
[----:B------:R-:W-:Y:S01]  /*3290*/  @!P6 IMAD.MOV R4, RZ, RZ, -R4 ;  /* 0x000000ffff04e224 */ /* 0x000fe200078e0a04 */
[----:B------:R-:W-:Y:S01]  /*32a0*/  ISETP.GE.AND P0, PT, R10, RZ, PT ;  /* 0x000000ff0a00720c */ /* 0x000fe20003f06270 */
[C---:B------:R-:W-:Y:S01]  /*32b0*/  IMAD.HI.U32 R10, R0.reuse, R13, RZ ;  /* 0x0000000d000a7227 */ /* 0x040fe200078e00ff */
[C---:B------:R-:W-:Y:S01]  /*32c0*/  ISETP.GT.U32.AND P2, PT, R7.reuse, R14, PT ;  /* 0x0000000e0700720c */ /* 0x040fe20003f44070 */
[----:B------:R-:W-:Y:S01]  /*32d0*/  STL [R1+0x1bbc], R5 ;  /* 0x001bbc0501007387 */ /* 0x000fe20000100800 */
[----:B------:R-:W-:Y:S01]  /*32e0*/  ISETP.GT.U32.AND P3, PT, R7, R9, PT ;  /* 0x000000090700720c */ /* 0x000fe20003f64070 */
[----:B------:R-:W-:Y:S01]  /*32f0*/  IMAD.HI.U32 R12, R0, R15, RZ ;  /* 0x0000000f000c7227 */ /* 0x000fe200078e00ff */
[----:B------:R-:W-:Y:S01]  /*3300*/  ISETP.GE.AND P6, PT, R18, RZ, PT ;  /* 0x000000ff1200720c */ /* 0x000fe20003fc6270 */
[----:B------:R0:W-:Y:S01]  /*3310*/  STL [R1+0x1bc0], R4 ;  /* 0x001bc00401007387 */ /* 0x0001e20000100800 */
[----:B------:R-:W-:Y:S01]  /*3320*/  IABS R18, R20 ;  /* 0x0000001400127213 */ /* 0x000fe20000000000 */
[----:B------:R-:W-:Y:S01]  /*3330*/  IMAD.MOV R10, RZ, RZ, -R10 ;  /* 0x000000ffff0a7224 */ /* 0x000fe200078e0a0a */
[C---:B------:R-:W-:Y:S01]  /*3340*/  LOP3.LUT R91, R247.reuse, 0x14c, RZ, 0xfc, !PT ;  /* 0x0000014cf75b7812 */ /* 0x040fe200078efcff */
[----:B------:R-:W-:Y:S01]  /*3350*/  IMAD.MOV R16, RZ, RZ, -R12 ;  /* 0x000000ffff107224 */ /* 0x000fe200078e0a0c */
[----:B------:R-:W-:Y:S01]  /*3360*/  LOP3.LUT R96, R247, 0x148, RZ, 0xfc, !PT ;  /* 0x00000148f7607812 */ /* 0x000fe200078efcff */
[----:B------:R-:W-:Y:S01]  /*3370*/  IMAD R12, R7, R10, R13 ;  /* 0x0000000a070c7224 */ /* 0x000fe200078e020d */
[----:B------:R-:W-:Y:S01]  /*3380*/  LOP3.LUT R99, R247, 0x144, RZ, 0xfc, !PT ;  /* 0x00000144f7637812 */ /* 0x000fe200078efcff */
[--C-:B------:R-:W-:Y:S01]  /*3390*/  @!P2 IMAD.IADD R14, R14, 0x1, -R7.reuse ;  /* 0x000000010e0ea824 */ /* 0x100fe200078e0a07 */
[----:B------:R-:W-:Y:S01]  /*33a0*/  IABS R93, R96 ;  /* 0x00000060005d7213 */ /* 0x000fe20000000000 */
[----:B------:R-:W-:Y:S01]  /*33b0*/  @!P3 IMAD.IADD R9, R9, 0x1, -R7 ;  /* 0x000000010909b824 */ /* 0x000fe200078e0a07 */
[C---:B------:R-:W-:Y:S01]  /*33c0*/  ISETP.GT.U32.AND P2, PT, R7.reuse, R12, PT ;  /* 0x0000000c0700720c */ /* 0x040fe20003f44070 */
[C---:B------:R-:W-:Y:S01]  /*33d0*/  IMAD R13, R7.reuse, R16, R15 ;  /* 0x00000010070d7224 */ /* 0x040fe200078e020f */
[C---:B------:R-:W-:Y:S01]  /*33e0*/  ISETP.GT.U32.AND P3, PT, R7.reuse, R11, PT ;  /* 0x0000000b0700720c */ /* 0x040fe20003f64070 */
[----:B------:R-:W-:Y:S01]  /*33f0*/  @!P6 IMAD.MOV R9, RZ, RZ, -R9 ;  /* 0x000000ffff09e224 */ /* 0x000fe200078e0a09 */
[----:B------:R-:W-:Y:S01]  /*3400*/  IABS R95, R99 ;  /* 0x00000063005f7213 */ /* 0x000fe20000000000 */
[----:B------:R-:W-:Y:S01]  /*3410*/  @!P5 IMAD.MOV R3, RZ, RZ, -R3 ;  /* 0x000000ffff03d224 */ /* 0x000fe200078e0a03 */
[----:B------:R-:W-:Y:S01]  /*3420*/  ISETP.GT.U32.AND P6, PT, R7, R13, PT ;  /* 0x0000000d0700720c */ /* 0x000fe20003fc4070 */
[----:B------:R-:W-:Y:S01]  /*3430*/  IMAD.HI.U32 R15, R0, R18, RZ ;  /* 0x00000012000f7227 */ /* 0x000fe200078e00ff */
[----:B------:R-:W-:-:S02]  /*3440*/  ISETP.GE.AND P5, PT, R17, RZ, PT ;  /* 0x000000ff1100720c */ /* 0x000fc40003fa6270 */
[----:B------:R-:W-:Y:S01]  /*3450*/  IABS R17, R19 ;  /* 0x0000001300117213 */ /* 0x000fe20000000000 */
[----:B------:R-:W-:Y:S01]  /*3460*/  IMAD.MOV R15, RZ, RZ, -R15 ;  /* 0x000000ffff0f7224 */ /* 0x000fe200078e0a0f */
[C---:B------:R-:W-:Y:S01]  /*3470*/  LOP3.LUT R98, R247.reuse, 0x146, RZ, 0xfc, !PT ;  /* 0x00000146f7627812 */ /* 0x040fe200078efcff */
[--C-:B------:R-:W-:Y:S01]  /*3480*/  @!P2 IMAD.IADD R12, R12, 0x1, -R7.reuse ;  /* 0x000000010c0ca824 */ /* 0x100fe200078e0a07 */
[----:B------:R-:W-:Y:S01]  /*3490*/  LOP3.LUT R100, R247, 0x142, RZ, 0xfc, !PT ;  /* 0x00000142f7647812 */ /* 0x000fe200078efcff */
[----:B------:R-:W-:Y:S01]  /*34a0*/  IMAD.HI.U32 R10, R0, R17, RZ ;  /* 0x00000011000a7227 */ /* 0x000fe200078e00ff */
[----:B------:R-:W-:Y:S01]  /*34b0*/  IABS R94, R98 ;  /* 0x00000062005e7213 */ /* 0x000fe20000000000 */
[----:B------:R-:W-:Y:S01]  /*34c0*/  STL [R1+0x1bc4], R3 ;  /* 0x001bc40301007387 */ /* 0x000fe20000100800 */
[----:B------:R-:W-:Y:S01]  /*34d0*/  ISETP.GT.U32.AND P2, PT, R7, R12, PT ;  /* 0x0000000c0700720c */ /* 0x000fe20003f44070 */
[----:B------:R-:W-:Y:S01]  /*34e0*/  IMAD.MOV R16, RZ, RZ, -R10 ;  /* 0x000000ffff107224 */ /* 0x000fe200078e0a0a */
[C---:B------:R-:W-:Y:S01]  /*34f0*/  LOP3.LUT R101, R247.reuse, 0x140, RZ, 0xfc, !PT ;  /* 0x00000140f7657812 */ /* 0x040fe200078efcff */
[----:B------:R-:W-:Y:S01]  /*3500*/  IMAD.MOV.U32 R10, RZ, RZ, R14 ;  /* 0x000000ffff0a7224 */ /* 0x000fe200078e000e */
[----:B------:R-:W-:Y:S01]  /*3510*/  LOP3.LUT R103, R247, 0x13c, RZ, 0xfc, !PT ;  /* 0x0000013cf7677812 */ /* 0x000fe200078efcff */
[----:B------:R-:W-:Y:S01]  /*3520*/  @!P6 IMAD.IADD R13, R13, 0x1, -R7 ;  /* 0x000000010d0de824 */ /* 0x000fe200078e0a07 */
[----:B------:R-:W-:Y:S01]  /*3530*/  LOP3.LUT R102, R247, 0x13e, RZ, 0xfc, !PT ;  /* 0x0000013ef7667812 */ /* 0x000fe200078efcff */
[----:B------:R-:W-:Y:S01]  /*3540*/  @!P5 IMAD.MOV R10, RZ, RZ, -R10 ;  /* 0x000000ffff0ad224 */ /* 0x000fe200078e0a0a */
[----:B------:R-:W-:Y:S01]  /*3550*/  ISETP.GE.AND P5, PT, R19, RZ, PT ;  /* 0x000000ff1300720c */ /* 0x000fe20003fa6270 */
[C---:B------:R-:W-:Y:S01]  /*3560*/  IMAD R14, R7.reuse, R16, R17 ;  /* 0x00000010070e7224 */ /* 0x040fe200078e0211 */
[----:B------:R-:W-:Y:S01]  /*3570*/  IABS R19, R26 ;  /* 0x0000001a00137213 */ /* 0x000fe20000000000 */
[C---:B------:R-:W-:Y:S01]  /*3580*/  IMAD R15, R7.reuse, R15, R18 ;  /* 0x0000000f070f7224 */ /* 0x040fe200078e0212 */
[C---:B------:R-:W-:Y:S01]  /*3590*/  ISETP.GT.U32.AND P6, PT, R7.reuse, R13, PT ;  /* 0x0000000d0700720c */ /* 0x040fe20003fc4070 */
[--C-:B------:R-:W-:Y:S01]  /*35a0*/  @!P2 IMAD.IADD R12, R12, 0x1, -R7.reuse ;  /* 0x000000010c0ca824 */ /* 0x100fe200078e0a07 */
[----:B------:R-:W-:Y:S01]  /*35b0*/  ISETP.GT.U32.AND P2, PT, R7, R14, PT ;  /* 0x0000000e0700720c */ /* 0x000fe20003f44070 */
[C---:B------:R-:W-:Y:S01]  /*35c0*/  IMAD.HI.U32 R16, R0.reuse, R19, RZ ;  /* 0x0000001300107227 */ /* 0x040fe200078e00ff */
[----:B------:R-:W-:Y:S01]  /*35d0*/  IABS R97, R103 ;  /* 0x0000006700617213 */ /* 0x000fe20000000000 */
[----:B------:R-:W-:Y:S01]  /*35e0*/  STL [R1+0x1bc8], R2 ;  /* 0x001bc80201007387 */ /* 0x000fe20000100800 */
[C---:B------:R-:W-:Y:S01]  /*35f0*/  LOP3.LUT R104, R247.reuse, 0x13a, RZ, 0xfc, !PT ;  /* 0x0000013af7687812 */ /* 0x040fe200078efcff */
[----:B------:R-:W-:Y:S01]  /*3600*/  IMAD.MOV R16, RZ, RZ, -R16 ;  /* 0x000000ffff107224 */ /* 0x000fe200078e0a10 */
[C---:B------:R-:W-:Y:S01]  /*3610*/  LOP3.LUT R105, R247.reuse, 0x138, RZ, 0xfc, !PT ;  /* 0x00000138f7697812 */ /* 0x040fe200078efcff */
[----:B------:R-:W-:Y:S01]  /*3620*/  IMAD.HI.U32 R17, R0, R21, RZ ;  /* 0x0000001500117227 */ /* 0x000fe200078e00ff */
[C---:B------:R-:W-:Y:S01]  /*3630*/  LOP3.LUT R108, R247.reuse, 0x12c, RZ, 0xfc, !PT ;  /* 0x0000012cf76c7812 */ /* 0x040fe200078efcff */
[----:B------:R-:W-:Y:S01]  /*3640*/  STL [R1+0x1bcc], R8 ;  /* 0x001bcc0801007387 */ /* 0x000fe20000100800 */
[----:B------:R-:W-:Y:S01]  /*3650*/  LOP3.LUT R111, R247, 0x128, RZ, 0xfc, !PT ;  /* 0x00000128f76f7812 */ /* 0x000fe200078efcff */
[----:B------:R-:W-:Y:S01]  /*3660*/  @!P6 IMAD.IADD R13, R13, 0x1, -R7 ;  /* 0x000000010d0de824 */ /* 0x000fe200078e0a07 */
[C---:B------:R-:W-:Y:S01]  /*3670*/  ISETP.GT.U32.AND P6, PT, R7.reuse, R15, PT ;  /* 0x0000000f0700720c */ /* 0x040fe20003fc4070 */
[----:B------:R-:W-:Y:S01]  /*3680*/  IMAD R16, R7, R16, R19 ;  /* 0x0000001007107224 */ /* 0x000fe200078e0213 */
[----:B------:R-:W-:Y:S01]  /*3690*/  LOP3.LUT R112, R247, 0x126, RZ, 0xfc, !PT ;  /* 0x00000126f7707812 */ /* 0x000fe200078efcff */
[--C-:B------:R-:W-:Y:S01]  /*36a0*/  @!P3 IMAD.IADD R11, R11, 0x1, -R7.reuse ;  /* 0x000000010b0bb824 */ /* 0x100fe200078e0a07 */
[----:B------:R-:W-:Y:S01]  /*36b0*/  LOP3.LUT R110, R247, 0x12a, RZ, 0xfc, !PT ;  /* 0x0000012af76e7812 */ /* 0x000fe200078efcff */
[----:B------:R-:W-:Y:S01]  /*36c0*/  @!P2 IMAD.IADD R14, R14, 0x1, -R7 ;  /* 0x000000010e0ea824 */ /* 0x000fe200078e0a07 */
[C---:B------:R-:W-:Y:S01]  /*36d0*/  ISETP.GT.U32.AND P2, PT, R7.reuse, R16, PT ;  /* 0x000000100700720c */ /* 0x040fe20003f44070 */
[----:B------:R-:W-:Y:S01]  /*36e0*/  IMAD.HI.U32 R18, R0, R23, RZ ;  /* 0x0000001700127227 */ /* 0x000fe200078e00ff */
[----:B------:R-:W-:Y:S01]  /*36f0*/  ISETP.GT.U32.AND P3, PT, R7, R11, PT ;  /* 0x0000000b0700720c */ /* 0x000fe20003f64070 */
[----:B------:R-:W-:Y:S01]  /*3700*/  STL [R1+0x1bd4], R9 ;  /* 0x001bd40901007387 */ /* 0x000fe20000100800 */
[----:B------:R-:W-:Y:S01]  /*3710*/  IABS R107, R112 ;  /* 0x00000070006b7213 */ /* 0x000fe20000000000 */
[----:B------:R-:W-:Y:S01]  /*3720*/  IMAD.MOV R22, RZ, RZ, -R17 ;  /* 0x000000ffff167224 */ /* 0x000fe200078e0a11 */
[----:B------:R-:W-:Y:S01]  /*3730*/  IABS R106, R110 ;  /* 0x0000006e006a7213 */ /* 0x000fe20000000000 */
[----:B------:R-:W-:Y:S01]  /*3740*/  IMAD.MOV R18, RZ, RZ, -R18 ;  /* 0x000000ffff127224 */ /* 0x000fe200078e0a12 */
[----:B------:R-:W-:Y:S01]  /*3750*/  LOP3.LUT R114, R247, 0x122, RZ, 0xfc, !PT ;  /* 0x00000122f7727812 */ /* 0x000fe200078efcff */
[----:B------:R-:W-:Y:S01]  /*3760*/  IMAD R17, R7, R22, R21 ;  /* 0x0000001607117224 */ /* 0x000fe200078e0215 */
[----:B------:R-:W-:Y:S01]  /*3770*/  LOP3.LUT R113, R247, 0x124, RZ, 0xfc, !PT ;  /* 0x00000124f7717812 */ /* 0x000fe200078efcff */
[----:B------:R-:W-:Y:S01]  /*3780*/  IMAD R18, R7, R18, R23 ;  /* 0x0000001207127224 */ /* 0x000fe200078e0217 */
[----:B------:R-:W-:Y:S01]  /*3790*/  IABS R23, R31 ;  /* 0x0000001f00177213 */ /* 0x000fe20000000000 */
[--C-:B------:R-:W-:Y:S01]  /*37a0*/  @!P6 IMAD.IADD R15, R15, 0x1, -R7.reuse ;  /* 0x000000010f0fe824 */ /* 0x100fe200078e0a07 */
[C---:B------:R-:W-:Y:S01]  /*37b0*/  ISETP.GT.U32.AND P6, PT, R7.reuse, R17, PT ;  /* 0x000000110700720c */ /* 0x040fe20003fc4070 */
[----:B------:R-:W-:Y:S01]  /*37c0*/  @!P2 IMAD.IADD R16, R16, 0x1, -R7 ;  /* 0x000000011010a824 */ /* 0x000fe200078e0a07 */
[C---:B------:R-:W-:Y:S01]  /*37d0*/  ISETP.GT.U32.AND P2, PT, R7.reuse, R14, PT ;  /* 0x0000000e0700720c */ /* 0x040fe20003f44070 */
[----:B------:R-:W-:Y:S01]  /*37e0*/  @!P0 IMAD.MOV R13, RZ, RZ, -R13 ;  /* 0x000000ffff0d8224 */ /* 0x000fe200078e0a0d */
[----:B------:R-:W-:Y:S01]  /*37f0*/  ISETP.GT.U32.AND P0, PT, R7, R18, PT ;  /* 0x000000120700720c */ /* 0x000fe20003f04070 */
[----:B------:R-:W-:Y:S01]  /*3800*/  @!P3 IMAD.IADD R11, R11, 0x1, -R7 ;  /* 0x000000010b0bb824 */ /* 0x000fe200078e0a07 */
[----:B------:R-:W-:Y:S01]  /*3810*/  ISETP.GE.AND P3, PT, R20, RZ, PT ;  /* 0x000000ff1400720c */ /* 0x000fe20003f66270 */
[----:B------:R-:W-:Y:S01]  /*3820*/  IMAD.HI.U32 R20, R0, R25, RZ ;  /* 0x0000001900147227 */ /* 0x000fe200078e00ff */
[----:B------:R-:W-:Y:S01]  /*3830*/  IABS R109, R113 ;  /* 0x00000071006d7213 */ /* 0x000fe20000000000 */
[----:B------:R-:W-:Y:S01]  /*3840*/  STL [R1+0x1bd8], R10 ;  /* 0x001bd80a01007387 */ /* 0x000fe20000100800 */
[----:B------:R-:W-:Y:S01]  /*3850*/  LOP3.LUT R115, R247, 0x120, RZ, 0xfc, !PT ;  /* 0x00000120f7737812 */ /* 0x000fe200078efcff */
[----:B------:R-:W-:Y:S01]  /*3860*/  @!P1 IMAD.MOV R11, RZ, RZ, -R11 ;  /* 0x000000ffff0b9224 */ /* 0x000fe200078e0a0b */
[----:B------:R-:W-:Y:S01]  /*3870*/  ISETP.GT.U32.AND P1, PT, R7, R15, PT ;  /* 0x0000000f0700720c */ /* 0x000fe20003f24070 */
[----:B------:R-:W-:Y:S01]  /*3880*/  IMAD.MOV R20, RZ, RZ, -R20 ;  /* 0x000000ffff147224 */ /* 0x000fe200078e0a14 */
[----:B------:R-:W-:Y:S01]  /*3890*/  LOP3.LUT R116, R247, 0x11e, RZ, 0xfc, !PT ;  /* 0x0000011ef7747812 */ /* 0x000fe200078efcff */
[----:B------:R-:W-:Y:S01]  /*38a0*/  @!P6 IMAD.IADD R17, R17, 0x1, -R7 ;  /* 0x000000011111e824 */ /* 0x000fe200078e0a07 */
[C---:B------:R-:W-:Y:S01]  /*38b0*/  ISETP.GT.U32.AND P6, PT, R7.reuse, R16, PT ;  /* 0x000000100700720c */ /* 0x040fe20003fc4070 */
[----:B------:R-:W-:Y:S01]  /*38c0*/  IMAD R20, R7, R20, R25 ;  /* 0x0000001407147224 */ /* 0x000fe200078e0219 */
[----:B------:R-:W-:Y:S01]  /*38d0*/  IABS R25, R32 ;  /* 0x0000002000197213 */ /* 0x000fe20000000000 */
[--C-:B------:R-:W-:Y:S01]  /*38e0*/  @!P2 IMAD.IADD R14, R14, 0x1, -R7.reuse ;  /* 0x000000010e0ea824 */ /* 0x100fe200078e0a07 */
[----:B------:R-:W-:Y:S01]  /*38f0*/  LOP3.LUT R117, R247, 0x11c, RZ, 0xfc, !PT ;  /* 0x0000011cf7757812 */ /* 0x000fe200078efcff */
[--C-:B------:R-:W-:Y:S01]  /*3900*/  @!P0 IMAD.IADD R18, R18, 0x1, -R7.reuse ;  /* 0x0000000112128824 */ /* 0x100fe200078e0a07 */
[----:B------:R-:W-:Y:S01]  /*3910*/  ISETP.GE.AND P0, PT, R28, RZ, PT ;  /* 0x000000ff1c00720c */ /* 0x000fe20003f06270 */
[----:B------:R-:W-:Y:S01]  /*3920*/  @!P4 IMAD.MOV R12, RZ, RZ, -R12 ;  /* 0x000000ffff0cc224 */ /* 0x000fe200078e0a0c */
[C---:B------:R-:W-:Y:S01]  /*3930*/  ISETP.GT.U32.AND P4, PT, R7.reuse, R17, PT ;  /* 0x000000110700720c */ /* 0x040fe20003f84070 */
[----:B------:R-:W-:Y:S01]  /*3940*/  @!P5 IMAD.MOV R14, RZ, RZ, -R14 ;  /* 0x000000ffff0ed224 */ /* 0x000fe200078e0a0e */
[----:B------:R-:W-:Y:S01]  /*3950*/  ISETP.GT.U32.AND P5, PT, R7, R18, PT ;  /* 0x000000120700720c */ /* 0x000fe20003fa4070 */
[C---:B------:R-:W-:Y:S01]  /*3960*/  IMAD.HI.U32 R19, R0.reuse, R24, RZ ;  /* 0x0000001800137227 */ /* 0x040fe200078e00ff */
[C---:B------:R-:W-:Y:S01]  /*3970*/  LOP3.LUT R28, R247.reuse, 0x1c6, RZ, 0xfc, !PT ;  /* 0x000001c6f71c7812 */ /* 0x040fe200078efcff */
[----:B------:R-:W-:Y:S01]  /*3980*/  STL [R1+0x1bdc], R11 ;  /* 0x001bdc0b01007387 */ /* 0x000fe20000100800 */
[C---:B------:R-:W-:Y:S01]  /*3990*/  LOP3.LUT R118, R247.reuse, 0x11a, RZ, 0xfc, !PT ;  /* 0x0000011af7767812 */ /* 0x040fe200078efcff */
[----:B------:R-:W-:Y:S01]  /*39a0*/  IMAD.HI.U32 R22, R0, R25, RZ ;  /* 0x0000001900167227 */ /* 0x000fe200078e00ff */
[C---:B------:R-:W-:Y:S01]  /*39b0*/  LOP3.LUT R119, R247.reuse, 0x118, RZ, 0xfc, !PT ;  /* 0x00000118f7777812 */ /* 0x040fe200078efcff */
[----:B------:R-:W-:Y:S01]  /*39c0*/  STL [R1+0x1be0], R12 ;  /* 0x001be00c01007387 */ /* 0x000fe20000100800 */
[----:B------:R-:W-:Y:S01]  /*39d0*/  LOP3.LUT R120, R247, 0x116, RZ, 0xfc, !PT ;  /* 0x00000116f7787812 */ /* 0x000fe200078efcff */
[----:B------:R-:W-:Y:S01]  /*39e0*/  @!P1 IMAD.IADD R15, R15, 0x1, -R7 ;  /* 0x000000010f0f9824 */ /* 0x000fe200078e0a07 */
[----:B------:R-:W-:Y:S01]  /*39f0*/  ISETP.GE.AND P1, PT, R26, RZ, PT ;  /* 0x000000ff1a00720c */ /* 0x000fe20003f26270 */
[----:B------:R-:W-:Y:S01]  /*3a00*/  IMAD.MOV R19, RZ, RZ, -R19 ;  /* 0x000000ffff137224 */ /* 0x000fe200078e0a13 */
[C---:B------:R-:W-:Y:S01]  /*3a10*/  LOP3.LUT R121, R247.reuse, 0x112, RZ, 0xfc, !PT ;  /* 0x00000112f7797812 */ /* 0x040fe200078efcff */
[----:B------:R-:W-:Y:S01]  /*3a20*/  IMAD.HI.U32 R21, R0, R23, RZ ;  /* 0x0000001700157227 */ /* 0x000fe200078e00ff */
[C---:B------:R-:W-:Y:S01]  /*3a30*/  LOP3.LUT R122, R247.reuse, 0x10e, RZ, 0xfc, !PT ;  /* 0x0000010ef77a7812 */ /* 0x040fe200078efcff */
[----:B------:R1:W-:Y:S01]  /*3a40*/  STL [R1+0x1be4], R13 ;  /* 0x001be40d01007387 */ /* 0x0003e20000100800 */
[----:B------:R-:W-:Y:S01]  /*3a50*/  LOP3.LUT R125, R247, 0x108, RZ, 0xfc, !PT ;  /* 0x00000108f77d7812 */ /* 0x000fe200078efcff */
[----:B------:R-:W-:Y:S01]  /*3a60*/  @!P6 IMAD.IADD R16, R16, 0x1, -R7 ;  /* 0x000000011010e824 */ /* 0x000fe200078e0a07 */
[----:B------:R-:W-:Y:S01]  /*3a70*/  ISETP.GT.U32.AND P6, PT, R7, R20, PT ;  /* 0x000000140700720c */ /* 0x000fe20003fc4070 */
[----:B------:R-:W-:Y:S01]  /*3a80*/  IMAD.MOV R22, RZ, RZ, -R22 ;  /* 0x000000ffff167224 */ /* 0x000fe200078e0a16 */
[----:B------:R-:W-:Y:S01]  /*3a90*/  LOP3.LUT R124, R247, 0x10c, RZ, 0xfc, !PT ;  /* 0x0000010cf77c7812 */ /* 0x000fe200078efcff */
[----:B------:R-:W-:Y:S01]  /*3aa0*/  IMAD R19, R7, R19, R24 ;  /* 0x0000001307137224 */ /* 0x000fe200078e0218 */
[----:B------:R-:W-:Y:S01]  /*3ab0*/  IABS R123, R125 ;  /* 0x0000007d007b7213 */ /* 0x000fe20000000000 */
[----:B------:R-:W-:Y:S01]  /*3ac0*/  IMAD.MOV R24, RZ, RZ, -R21 ;  /* 0x000000ffff187224 */ /* 0x000fe200078e0a15 */
[----:B------:R-:W-:Y:S01]  /*3ad0*/  LOP3.LUT R130, R247, 0x100, RZ, 0xfc, !PT ;  /* 0x00000100f7827812 */ /* 0x000fe200078efcff */
[C---:B------:R-:W-:Y:S01]  /*3ae0*/  IMAD R22, R7.reuse, R22, R25 ;  /* 0x0000001607167224 */ /* 0x040fe200078e0219 */
[----:B------:R-:W-:Y:S01]  /*3af0*/  ISETP.GT.U32.AND P2, PT, R7, R19, PT ;  /* 0x000000130700720c */ /* 0x000fe20003f44070 */
[----:B------:R-:W-:Y:S01]  /*3b00*/  @!P4 IMAD.IADD R17, R17, 0x1, -R7 ;  /* 0x000000011111c824 */ /* 0x000fe200078e0a07 */
[----:B------:R-:W-:Y:S01]  /*3b10*/  ISETP.GE.AND P4, PT, R27, RZ, PT ;  /* 0x000000ff1b00720c */ /* 0x000fe20003f86270 */
[----:B------:R-:W-:Y:S01]  /*3b20*/  IMAD R21, R7, R24, R23 ;  /* 0x0000001807157224 */ /* 0x000fe200078e0217 */
[----:B------:R-:W-:Y:S01]  /*3b30*/  LOP3.LUT R24, R247, 0x1c8, RZ, 0xfc, !PT ;  /* 0x000001c8f7187812 */ /* 0x000fe200078efcff */
[--C-:B------:R-:W-:Y:S01]  /*3b40*/  @!P5 IMAD.IADD R18, R18, 0x1, -R7.reuse ;  /* 0x000000011212d824 */ /* 0x100fe200078e0a07 */
[C---:B------:R-:W-:Y:S01]  /*3b50*/  ISETP.GT.U32.AND P5, PT, R7.reuse, R22, PT ;  /* 0x000000160700720c */ /* 0x040fe20003fa4070 */
[----:B------:R-:W-:Y:S01]  /*3b60*/  @!P1 IMAD.MOV R16, RZ, RZ, -R16 ;  /* 0x000000ffff109224 */ /* 0x000fe200078e0a10 */
[----:B------:R-:W-:Y:S01]  /*3b70*/  ISETP.GT.U32.AND P1, PT, R7, R21, PT ;  /* 0x000000150700720c */ /* 0x000fe20003f24070 */
[----:B------:R-:W-:Y:S01]  /*3b80*/  @!P6 IMAD.IADD R20, R20, 0x1, -R7 ;  /* 0x000000011414e824 */ /* 0x000fe200078e0a07 */
[----:B------:R-:W-:Y:S01]  /*3b90*/  IABS R25, R24 ;  /* 0x0000001800197213 */ /* 0x000fe20000000000 */
[----:B------:R-:W-:Y:S01]  /*3ba0*/  @!P3 IMAD.MOV R15, RZ, RZ, -R15 ;  /* 0x000000ffff0fb224 */ /* 0x000fe200078e0a0f */
[----:B------:R-:W-:Y:S01]  /*3bb0*/  IABS R27, R28 ;  /* 0x0000001c001b7213 */ /* 0x000fe20000000000 */
[----:B------:R-:W-:Y:S01]  /*3bc0*/  @!P2 IMAD.IADD R19, R19, 0x1, -R7 ;  /* 0x000000011313a824 */ /* 0x000fe200078e0a07 */
[C---:B------:R-:W-:Y:S01]  /*3bd0*/  ISETP.GT.U32.AND P6, PT, R7.reuse, R20, PT ;  /* 0x000000140700720c */ /* 0x040fe20003fc4070 */
[----:B------:R-:W-:Y:S01]  /*3be0*/  @!P4 IMAD.MOV R17, RZ, RZ, -R17 ;  /* 0x000000ffff11c224 */ /* 0x000fe200078e0a11 */
[----:B------:R-:W-:Y:S01]  /*3bf0*/  ISETP.GE.AND P4, PT, R30, RZ, PT ;  /* 0x000000ff1e00720c */ /* 0x000fe20003f86270 */
[----:B------:R-:W-:Y:S01]  /*3c00*/  IMAD.HI.U32 R23, R0, R25, RZ ;  /* 0x0000001900177227 */ /* 0x000fe200078e00ff */
[----:B------:R-:W-:Y:S01]  /*3c10*/  ISETP.GT.U32.AND P3, PT, R7, R19, PT ;  /* 0x000000130700720c */ /* 0x000fe20003f64070 */
[----:B------:R-:W-:Y:S01]  /*3c20*/  STL [R1+0x1be8], R14 ;  /* 0x001be80e01007387 */ /* 0x000fe20000100800 */
[----:B------:R-:W-:Y:S01]  /*3c30*/  ISETP.GE.AND P2, PT, R29, RZ, PT ;  /* 0x000000ff1d00720c */ /* 0x000fe20003f46270 */
[--C-:B------:R-:W-:Y:S01]  /*3c40*/  @!P5 IMAD.IADD R22, R22, 0x1, -R7.reuse ;  /* 0x000000011616d824 */ /* 0x100fe200078e0a07 */
[----:B------:R-:W-:Y:S01]  /*3c50*/  LOP3.LUT R128, R247, 0x104, RZ, 0xfc, !PT ;  /* 0x00000104f7807812 */ /* 0x000fe200078efcff */
[----:B------:R-:W-:Y:S01]  /*3c60*/  @!P1 IMAD.IADD R21, R21, 0x1, -R7 ;  /* 0x0000000115159824 */ /* 0x000fe200078e0a07 */
[----:B------:R-:W-:Y:S01]  /*3c70*/  ISETP.GE.AND P1, PT, R24, RZ, PT ;  /* 0x000000ff1800720c */ /* 0x000fe20003f26270 */
[----:B------:R-:W-:Y:S01]  /*3c80*/  IMAD.HI.U32 R24, R0, R27, RZ ;  /* 0x0000001b00187227 */ /* 0x000fe200078e00ff */
[----:B------:R-:W-:Y:S01]  /*3c90*/  ISETP.GT.U32.AND P5, PT, R7, R22, PT ;  /* 0x000000160700720c */ /* 0x000fe20003fa4070 */
[----:B------:R-:W-:Y:S01]  /*3ca0*/  STL [R1+0x1bec], R15 ;  /* 0x001bec0f01007387 */ /* 0x000fe20000100800 */
[----:B------:R-:W-:Y:S01]  /*3cb0*/  IABS R127, R130 ;  /* 0x00000082007f7213 */ /* 0x000fe20000000000 */
[----:B------:R-:W-:Y:S01]  /*3cc0*/  IMAD.MOV R26, RZ, RZ, -R23 ;  /* 0x000000ffff1a7224 */ /* 0x000fe200078e0a17 */
[----:B------:R-:W-:Y:S01]  /*3cd0*/  LOP3.LUT R129, R247, 0x102, RZ, 0xfc, !PT ;  /* 0x00000102f7817812 */ /* 0x000fe200078efcff */
[----:B------:R-:W-:Y:S01]  /*3ce0*/  @!P6 IMAD.IADD R20, R20, 0x1, -R7 ;  /* 0x000000011414e824 */ /* 0x000fe200078e0a07 */
[----:B------:R-:W-:Y:S01]  /*3cf0*/  ISETP.GE.AND P6, PT, R32, RZ, PT ;  /* 0x000000ff2000720c */ /* 0x000fe20003fc6270 */
[----:B------:R-:W-:Y:S01]  /*3d00*/  IMAD.MOV R24, RZ, RZ, -R24 ;  /* 0x000000ffff187224 */ /* 0x000fe200078e0a18 */
[----:B------:R-:W-:Y:S01]  /*3d10*/  IABS R32, R35 ;  /* 0x0000002300207213 */ /* 0x000fe20000000000 */
[----:B------:R-:W-:Y:S01]  /*3d20*/  IMAD R23, R7, R26, R25 ;  /* 0x0000001a07177224 */ /* 0x000fe200078e0219 */
[----:B------:R-:W-:Y:S01]  /*3d30*/  LOP3.LUT R25, R247, 0x1c4, RZ, 0xfc, !PT ;  /* 0x000001c4f7197812 */ /* 0x000fe200078efcff */
[----:B------:R-:W-:Y:S01]  /*3d40*/  IMAD R24, R7, R24, R27 ;  /* 0x0000001807187224 */ /* 0x000fe200078e021b */
[----:B------:R-:W-:Y:S01]  /*3d50*/  LOP3.LUT R26, R247, 0x1c2, RZ, 0xfc, !PT ;  /* 0x000001c2f71a7812 */ /* 0x000fe200078efcff */
[----:B------:R-:W-:Y:S01]  /*3d60*/  @!P4 IMAD.MOV R20, RZ, RZ, -R20 ;  /* 0x000000ffff14c224 */ /* 0x000fe200078e0a14 */
[C---:B------:R-:W-:Y:S01]  /*3d70*/  ISETP.GT.U32.AND P4, PT, R7.reuse, R23, PT ;  /* 0x000000170700720c */ /* 0x040fe20003f84070 */
[----:B------:R-:W-:Y:S01]  /*3d80*/  @!P0 IMAD.MOV R18, RZ, RZ, -R18 ;  /* 0x000000ffff128224 */ /* 0x000fe200078e0a12 */
[C---:B------:R-:W-:Y:S01]  /*3d90*/  ISETP.GT.U32.AND P0, PT, R7.reuse, R21, PT ;  /* 0x000000150700720c */ /* 0x040fe20003f04070 */
[--C-:B------:R-:W-:Y:S01]  /*3da0*/  @!P5 IMAD.IADD R22, R22, 0x1, -R7.reuse ;  /* 0x000000011616d824 */ /* 0x100fe200078e0a07 */
[----:B------:R-:W-:Y:S01]  /*3db0*/  ISETP.GT.U32.AND P5, PT, R7, R24, PT ;  /* 0x000000180700720c */ /* 0x000fe20003fa4070 */
[----:B------:R-:W-:Y:S01]  /*3dc0*/  @!P3 IMAD.IADD R19, R19, 0x1, -R7 ;  /* 0x000000011313b824 */ /* 0x000fe200078e0a07 */
[----:B------:R-:W-:Y:S01]  /*3dd0*/  ISETP.GE.AND P3, PT, R31, RZ, PT ;  /* 0x000000ff1f00720c */ /* 0x000fe20003f66270 */
[----:B------:R-:W-:Y:S01]  /*3de0*/  @!P6 IMAD.MOV R22, RZ, RZ, -R22 ;  /* 0x000000ffff16e224 */ /* 0x000fe200078e0a16 */
[----:B------:R-:W-:Y:S01]  /*3df0*/  LOP3.LUT R31, R247, 0x1c0, RZ, 0xfc, !PT ;  /* 0x000001c0f71f7812 */ /* 0x000fe200078efcff */
[----:B------:R-:W-:Y:S01]  /*3e00*/  @!P2 IMAD.MOV R19, RZ, RZ, -R19 ;  /* 0x000000ffff13a224 */ /* 0x000fe200078e0a13 */
[----:B------:R-:W-:Y:S01]  /*3e10*/  ISETP.GE.AND P2, PT, R28, RZ, PT ;  /* 0x000000ff1c00720c */ /* 0x000fe20003f46270 */
[----:B------:R-:W-:Y:S01]  /*3e20*/  STL [R1+0x1bf0], R16 ;  /* 0x001bf01001007387 */ /* 0x000fe20000100800 */
[----:B------:R-:W-:Y:S01]  /*3e30*/  IABS R28, R25 ;  /* 0x00000019001c7213 */ /* 0x000fe20000000000 */
[--C-:B------:R-:W-:Y:S01]  /*3e40*/  @!P4 IMAD.IADD R23, R23, 0x1, -R7.reuse ;  /* 0x000000011717c824 */ /* 0x100fe200078e0a07 */
[----:B------:R-:W-:Y:S01]  /*3e50*/  IABS R29, R26 ;  /* 0x0000001a001d7213 */ /* 0x000fe20000000000 */
[--C-:B------:R-:W-:Y:S01]  /*3e60*/  @!P0 IMAD.IADD R21, R21, 0x1, -R7.reuse ;  /* 0x0000000115158824 */ /* 0x100fe200078e0a07 */
[----:B------:R-:W-:Y:S01]  /*3e70*/  IABS R30, R31 ;  /* 0x0000001f001e7213 */ /* 0x000fe20000000000 */
[----:B------:R-:W-:Y:S01]  /*3e80*/  @!P5 IMAD.IADD R24, R24, 0x1, -R7 ;  /* 0x000000011818d824 */ /* 0x000fe200078e0a07 */
[----:B------:R-:W-:Y:S01]  /*3e90*/  ISETP.GT.U32.AND P4, PT, R7, R23, PT ;  /* 0x000000170700720c */ /* 0x000fe20003f84070 */
[----:B------:R-:W-:Y:S01]  /*3ea0*/  @!P3 IMAD.MOV R21, RZ, RZ, -R21 ;  /* 0x000000ffff15b224 */ /* 0x000fe200078e0a15 */
[----:B------:R-:W-:Y:S01]  /*3eb0*/  ISETP.GE.AND P0, PT, R25, RZ, PT ;  /* 0x000000ff1900720c */ /* 0x000fe20003f06270 */
[----:B------:R-:W-:Y:S01]  /*3ec0*/  IMAD.HI.U32 R25, R0, R28, RZ ;  /* 0x0000001c00197227 */ /* 0x000fe200078e00ff */
[----:B------:R-:W-:Y:S01]  /*3ed0*/  ISETP.GE.AND P3, PT, R26, RZ, PT ;  /* 0x000000ff1a00720c */ /* 0x000fe20003f66270 */
[----:B------:R-:W-:Y:S01]  /*3ee0*/  STL [R1+0x1bf4], R17 ;  /* 0x001bf41101007387 */ /* 0x000fe20000100800 */
[----:B------:R-:W-:Y:S01]  /*3ef0*/  ISETP.GT.U32.AND P5, PT, R7, R24, PT ;  /* 0x000000180700720c */ /* 0x000fe20003fa4070 */
[C---:B------:R-:W-:Y:S01]  /*3f00*/  IMAD.HI.U32 R26, R0.reuse, R29, RZ ;  /* 0x0000001d001a7227 */ /* 0x040fe200078e00ff */
[----:B------:R-:W-:Y:S01]  /*3f10*/  ISETP.GE.AND P6, PT, R31, RZ, PT ;  /* 0x000000ff1f00720c */ /* 0x000fe20003fc6270 */
[----:B------:R3:W-:Y:S01]  /*3f20*/  STL [R1+0x1bf8], R18 ;  /* 0x001bf81201007387 */ /* 0x0007e20000100800 */
[----:B------:R-:W-:Y:S01]  /*3f30*/  LOP3.LUT R31, R247, 0x1be, RZ, 0xfc, !PT ;  /* 0x000001bef71f7812 */ /* 0x000fe200078efcff */
[----:B------:R-:W-:Y:S01]  /*3f40*/  IMAD.HI.U32 R27, R0, R30, RZ ;  /* 0x0000001e001b7227 */ /* 0x000fe200078e00ff */
[----:B------:R-:W-:-:S02]  /*3f50*/  IABS R126, R129 ;  /* 0x00000081007e7213 */ /* 0x000fc40000000000 */
[C---:B------:R-:W-:Y:S01]  /*3f60*/  LOP3.LUT R131, R247.reuse, 0xfe, RZ, 0xfc, !PT ;  /* 0x000000fef7837812 */ /* 0x040fe200078efcff */
[----:B------:R-:W-:Y:S01]  /*3f70*/  IMAD.MOV R25, RZ, RZ, -R25 ;  /* 0x000000ffff197224 */ /* 0x000fe200078e0a19 */
[C---:B------:R-:W-:Y:S01]  /*3f80*/  LOP3.LUT R132, R247.reuse, 0xfc, RZ, 0xfc, !PT ;  /* 0x000000fcf7847812 */ /* 0x040fe200078efcff */
[----:B------:R-:W-:Y:S01]  /*3f90*/  IMAD.MOV R26, RZ, RZ, -R26 ;  /* 0x000000ffff1a7224 */ /* 0x000fe200078e0a1a */
[C---:B------:R-:W-:Y:S01]  /*3fa0*/  LOP3.LUT R133, R247.reuse, 0xfa, RZ, 0xfc, !PT ;  /* 0x000000faf7857812 */ /* 0x040fe200078efcff */
        /* <DEDUP_REMOVED lines=8> */
[C---:B------:R-:W-:Y:S01]  /*4030*/  IMAD R27, R7.reuse, R27, R30 ;  /* 0x0000001b071b7224 */ /* 0x040fe200078e021e */
[----:B------:R-:W-:Y:S01]  /*4040*/  IABS R134, R136 ;  /* 0x0000008800867213 */ /* 0x000fe20000000000 */
[----:B------:R-:W-:Y:S01]  /*4050*/  @!P5 IMAD.IADD R24, R24, 0x1, -R7 ;  /* 0x000000011818d824 */ /* 0x000fe200078e0a07 */
[C---:B------:R-:W-:Y:S01]  /*4060*/  ISETP.GT.U32.AND P5, PT, R7.reuse, R26, PT ;  /* 0x0000001a0700720c */ /* 0x040fe20003fa4070 */
[----:B------:R-:W-:Y:S01]  /*4070*/  @!P1 IMAD.MOV R23, RZ, RZ, -R23 ;  /* 0x000000ffff179224 */ /* 0x000fe200078e0a17 */
[----:B------:R-:W-:Y:S01]  /*4080*/  ISETP.GT.U32.AND P1, PT, R7, R27, PT ;  /* 0x0000001b0700720c */ /* 0x000fe20003f24070 */
[----:B------:R-:W-:Y:S01]  /*4090*/  IMAD.HI.U32 R28, R0, R29, RZ ;  /* 0x0000001d001c7227 */ /* 0x000fe200078e00ff */
[----:B------:R-:W-:-:S02]  /*40a0*/  LOP3.LUT R142, R247, 0xf0, RZ, 0xfc, !PT ;  /* 0x000000f0f78e7812 */ /* 0x000fc400078efcff */
[C---:B------:R-:W-:Y:S01]  /*40b0*/  LOP3.LUT R143, R247.reuse, 0xee, RZ, 0xfc, !PT ;  /* 0x000000eef78f7812 */ /* 0x040fe200078efcff */
[----:B------:R-:W-:Y:S01]  /*40c0*/  IMAD.HI.U32 R30, R0, R33, RZ ;  /* 0x00000021001e7227 */ /* 0x000fe200078e00ff */
[----:B------:R-:W-:Y:S02]  /*40d0*/  LOP3.LUT R144, R247, 0xec, RZ, 0xfc, !PT ;  /* 0x000000ecf7907812 */ /* 0x000fe400078efcff */
[----:B------:R-:W-:Y:S01]  /*40e0*/  IABS R137, R143 ;  /* 0x0000008f00897213 */ /* 0x000fe20000000000 */
[--C-:B------:R-:W-:Y:S01]  /*40f0*/  @!P4 IMAD.IADD R25, R25, 0x1, -R7.reuse ;  /* 0x000000011919c824 */ /* 0x100fe200078e0a07 */
[----:B------:R-:W-:Y:S01]  /*4100*/  IABS R139, R144 ;  /* 0x00000090008b7213 */ /* 0x000fe20000000000 */
[--C-:B------:R-:W-:Y:S01]  /*4110*/  @!P5 IMAD.IADD R26, R26, 0x1, -R7.reuse ;  /* 0x000000011a1ad824 */ /* 0x100fe200078e0a07 */
[----:B------:R-:W-:Y:S01]  /*4120*/  LOP3.LUT R146, R247, 0xe8, RZ, 0xfc, !PT ;  /* 0x000000e8f7927812 */ /* 0x000fe200078efcff */
[----:B------:R-:W-:Y:S01]  /*4130*/  @!P1 IMAD.IADD R27, R27, 0x1, -R7 ;  /* 0x000000011b1b9824 */ /* 0x000fe200078e0a07 */
[C---:B------:R-:W-:Y:S01]  /*4140*/  ISETP.GT.U32.AND P4, PT, R7.reuse, R25, PT ;  /* 0x000000190700720c */ /* 0x040fe20003f84070 */
[----:B------:R-:W-:Y:S01]  /*4150*/  @!P2 IMAD.MOV R24, RZ, RZ, -R24 ;  /* 0x000000ffff18a224 */ /* 0x000fe200078e0a18 */
[C---:B------:R-:W-:Y:S01]  /*4160*/  ISETP.GT.U32.AND P5, PT, R7.reuse, R26, PT ;  /* 0x0000001a0700720c */ /* 0x040fe20003fa4070 */
[----:B------:R-:W-:Y:S01]  /*4170*/  IMAD.MOV R28, RZ, RZ, -R28 ;  /* 0x000000ffff1c7224 */ /* 0x000fe200078e0a1c */
[----:B------:R-:W-:Y:S01]  /*4180*/  ISETP.GT.U32.AND P1, PT, R7, R27, PT ;  /* 0x0000001b0700720c */ /* 0x000fe20003f24070 */
[----:B------:R-:W-:Y:S01]  /*4190*/  IMAD.MOV R30, RZ, RZ, -R30 ;  /* 0x000000ffff1e7224 */ /* 0x000fe200078e0a1e */
[----:B------:R-:W-:Y:S01]  /*41a0*/  ISETP.GE.AND P2, PT, R31, RZ, PT ;  /* 0x000000ff1f00720c */ /* 0x000fe20003f46270 */
[----:B------:R-:W-:Y:S01]  /*41b0*/  IMAD.HI.U32 R31, R0, R34, RZ ;  /* 0x00000022001f7227 */ /* 0x000fe200078e00ff */
[----:B------:R-:W-:-:S02]  /*41c0*/  LOP3.LUT R145, R247, 0xea, RZ, 0xfc, !PT ;  /* 0x000000eaf7917812 */ /* 0x000fc400078efcff */
[----:B------:R-:W-:Y:S01]  /*41d0*/  IABS R141, R146 ;  /* 0x00000092008d7213 */ /* 0x000fe20000000000 */
[----:B------:R-:W-:Y:S01]  /*41e0*/  IMAD R28, R7, R28, R29 ;  /* 0x0000001c071c7224 */ /* 0x000fe200078e021d */
[----:B------:R-:W-:Y:S01]  /*41f0*/  IABS R140, R145 ;  /* 0x00000091008c7213 */ /* 0x000fe20000000000 */
[----:B------:R-:W-:Y:S01]  /*4200*/  IMAD.MOV R31, RZ, RZ, -R31 ;  /* 0x000000ffff1f7224 */ /* 0x000fe200078e0a1f */
[----:B------:R-:W-:Y:S01]  /*4210*/  LOP3.LUT R147, R247, 0xe6, RZ, 0xfc, !PT ;  /* 0x000000e6f7937812 */ /* 0x000fe200078efcff */
[----:B------:R-:W-:Y:S01]  /*4220*/  IMAD R30, R7, R30, R33 ;  /* 0x0000001e071e7224 */ /* 0x000fe200078e0221 */
[C---:B------:R-:W-:Y:S01]  /*4230*/  LOP3.LUT R148, R247.reuse, 0xe4, RZ, 0xfc, !PT ;  /* 0x000000e4f7947812 */ /* 0x040fe200078efcff */
[----:B------:R-:W-:Y:S01]  /*4240*/  IMAD.HI.U32 R29, R0, R32, RZ ;  /* 0x00000020001d7227 */ /* 0x000fe200078e00ff */
[C---:B------:R-:W-:Y:S02]  /*4250*/  LOP3.LUT R152, R247.reuse, 0xd4, RZ, 0xfc, !PT ;  /* 0x000000d4f7987812 */ /* 0x040fe400078efcff */
[----:B------:R-:W-:Y:S01]  /*4260*/  LOP3.LUT R151, R247, 0xd6, RZ, 0xfc, !PT ;  /* 0x000000d6f7977812 */ /* 0x000fe200078efcff */
[--C-:B------:R-:W-:Y:S01]  /*4270*/  @!P4 IMAD.IADD R25, R25, 0x1, -R7.reuse ;  /* 0x000000011919c824 */ /* 0x100fe200078e0a07 */
[----:B------:R-:W-:Y:S01]  /*4280*/  ISETP.GT.U32.AND P4, PT, R7, R28, PT ;  /* 0x0000001c0700720c */ /* 0x000fe20003f84070 */
[--C-:B------:R-:W-:Y:S01]  /*4290*/  @!P5 IMAD.IADD R26, R26, 0x1, -R7.reuse ;  /* 0x000000011a1ad824 */ /* 0x100fe200078e0a07 */
[----:B------:R-:W-:Y:S01]  /*42a0*/  ISETP.GE.AND P5, PT, R35, RZ, PT ;  /* 0x000000ff2300720c */ /* 0x000fe20003fa6270 */
[----:B------:R-:W-:Y:S01]  /*42b0*/  IMAD R31, R7, R31, R34 ;  /* 0x0000001f071f7224 */ /* 0x000fe200078e0222 */
[----:B------:R-:W-:Y:S01]  /*42c0*/  LOP3.LUT R35, R247, 0x1b6, RZ, 0xfc, !PT ;  /* 0x000001b6f7237812 */ /* 0x000fe200078efcff */
[----:B------:R-:W-:Y:S01]  /*42d0*/  @!P1 IMAD.IADD R27, R27, 0x1, -R7 ;  /* 0x000000011b1b9824 */ /* 0x000fe200078e0a07 */
[C---:B------:R-:W-:Y:S01]  /*42e0*/  ISETP.GT.U32.AND P1, PT, R7.reuse, R30, PT ;  /* 0x0000001e0700720c */ /* 0x040fe20003f24070 */
[----:B------:R-:W-:Y:S01]  /*42f0*/  IMAD.MOV R29, RZ, RZ, -R29 ;  /* 0x000000ffff1d7224 */ /* 0x000fe200078e0a1d */
[----:B------:R-:W-:Y:S01]  /*4300*/  IABS R33, R35 ;  /* 0x0000002300217213 */ /* 0x000fe20000000000 */
[----:B------:R-:W-:Y:S01]  /*4310*/  @!P6 IMAD.MOV R27, RZ, RZ, -R27 ;  /* 0x000000ffff1be224 */ /* 0x000fe200078e0a1b */
[C---:B------:R-:W-:Y:S01]  /*4320*/  ISETP.GT.U32.AND P6, PT, R7.reuse, R31, PT ;  /* 0x0000001f0700720c */ /* 0x040fe20003fc4070 */
[----:B------:R-:W-:Y:S01]  /*4330*/  IMAD R29, R7, R29, R32 ;  /* 0x0000001d071d7224 */ /* 0x000fe200078e0220 */
[----:B------:R-:W-:Y:S01]  /*4340*/  IABS R149, R152 ;  /* 0x0000009800957213 */ /* 0x000fe20000000000 */
[----:B------:R-:W-:Y:S01]  /*4350*/  @!P0 IMAD.MOV R25, RZ, RZ, -R25 ;  /* 0x000000ffff198224 */ /* 0x000fe200078e0a19 */
[----:B------:R-:W-:Y:S01]  /*4360*/  LOP3.LUT R153, R247, 0xd2, RZ, 0xfc, !PT ;  /* 0x000000d2f7997812 */ /* 0x000fe200078efcff */
[----:B------:R-:W-:Y:S01]  /*4370*/  @!P3 IMAD.MOV R26, RZ, RZ, -R26 ;  /* 0x000000ffff1ab224 */ /* 0x000fe200078e0a1a */
[----:B------:R-:W-:Y:S01]  /*4380*/  ISETP.GT.U32.AND P0, PT, R7, R29, PT ;  /* 0x0000001d0700720c */ /* 0x000fe20003f04070 */
[----:B------:R-:W-:Y:S01]  /*4390*/  IMAD.HI.U32 R32, R0, R33, RZ ;  /* 0x0000002100207227 */ /* 0x000fe200078e00ff */
[----:B------:R-:W-:-:S02]  /*43a0*/  ISETP.GE.AND P3, PT, R36, RZ, PT ;  /* 0x000000ff2400720c */ /* 0x000fc40003f66270 */
[----:B------:R-:W-:Y:S01]  /*43b0*/  LOP3.LUT R36, R247, 0x1b4, RZ, 0xfc, !PT ;  /* 0x000001b4f7247812 */ /* 0x000fe200078efcff */
[--C-:B------:R-:W-:Y:S01]  /*43c0*/  @!P4 IMAD.IADD R28, R28, 0x1, -R7.reuse ;  /* 0x000000011c1cc824 */ /* 0x100fe200078e0a07 */
[----:B------:R-:W-:Y:S01]  /*43d0*/  IABS R150, R153 ;  /* 0x0000009900967213 */ /* 0x000fe20000000000 */
[--C-:B------:R-:W-:Y:S01]  /*43e0*/  @!P1 IMAD.IADD R30, R30, 0x1, -R7.reuse ;  /* 0x000000011e1e9824 */ /* 0x100fe200078e0a07 */
[----:B------:R-:W-:Y:S01]  /*43f0*/  IABS R34, R36 ;  /* 0x0000002400227213 */ /* 0x000fe20000000000 */
[----:B------:R-:W-:Y:S01]  /*4400*/  IMAD.MOV R32, RZ, RZ, -R32 ;  /* 0x000000ffff207224 */ /* 0x000fe200078e0a20 */
[----:B------:R-:W-:Y:S01]  /*4410*/  ISETP.GT.U32.AND P4, PT, R7, R28, PT ;  /* 0x0000001c0700720c */ /* 0x000fe20003f84070 */
[----:B------:R-:W-:Y:S01]  /*4420*/  @!P6 IMAD.IADD R31, R31, 0x1, -R7 ;  /* 0x000000011f1fe824 */ /* 0x000fe200078e0a07 */
[C---:B------:R-:W-:Y:S01]  /*4430*/  ISETP.GT.U32.AND P6, PT, R7.reuse, R30, PT ;  /* 0x0000001e0700720c */ /* 0x040fe20003fc4070 */
[----:B------:R-:W-:Y:S01]  /*4440*/  IMAD R32, R7, R32, R33 ;  /* 0x0000002007207224 */ /* 0x000fe200078e0221 */
[C---:B------:R-:W-:Y:S01]  /*4450*/  LOP3.LUT R157, R247.reuse, 0xca, RZ, 0xfc, !PT ;  /* 0x000000caf79d7812 */ /* 0x040fe200078efcff */
[----:B------:R-:W-:Y:S01]  /*4460*/  IMAD.HI.U32 R33, R0, R34, RZ ;  /* 0x0000002200217227 */ /* 0x000fe200078e00ff */
[----:B------:R-:W-:-:S02]  /*4470*/  LOP3.LUT R156, R247, 0xcc, RZ, 0xfc, !PT ;  /* 0x000000ccf79c7812 */ /* 0x000fc400078efcff */
[----:B------:R-:W-:Y:S01]  /*4480*/  LOP3.LUT R158, R247, 0xc8, RZ, 0xfc, !PT ;  /* 0x000000c8f79e7812 */ /* 0x000fe200078efcff */
[----:B------:R-:W-:Y:S01]  /*4490*/  @!P0 IMAD.IADD R29, R29, 0x1, -R7 ;  /* 0x000000011d1d8824 */ /* 0x000fe200078e0a07 */
[----:B------:R-:W-:Y:S01]  /*44a0*/  ISETP.GE.AND P0, PT, R35, RZ, PT ;  /* 0x000000ff2300720c */ /* 0x000fe20003f06270 */
[----:B------:R-:W-:Y:S01]  /*44b0*/  IMAD.MOV R33, RZ, RZ, -R33 ;  /* 0x000000ffff217224 */ /* 0x000fe200078e0a21 */
[----:B------:R-:W-:Y:S01]  /*44c0*/  IABS R154, R157 ;  /* 0x0000009d009a7213 */ /* 0x000fe20000000000 */
[--C-:B------:R-:W-:Y:S01]  /*44d0*/  @!P4 IMAD.IADD R28, R28, 0x1, -R7.reuse ;  /* 0x000000011c1cc824 */ /* 0x100fe200078e0a07 */
[C---:B------:R-:W-:Y:S01]  /*44e0*/  ISETP.GT.U32.AND P1, PT, R7.reuse, R29, PT ;  /* 0x0000001d0700720c */ /* 0x040fe20003f24070 */
[----:B------:R-:W-:Y:S01]  /*44f0*/  IMAD R33, R7, R33, R34 ;  /* 0x0000002107217224 */ /* 0x000fe200078e0222 */
[----:B------:R-:W-:Y:S01]  /*4500*/  ISETP.GE.AND P4, PT, R37, RZ, PT ;  /* 0x000000ff2500720c */ /* 0x000fe20003f86270 */
[----:B------:R-:W-:Y:S01]  /*4510*/  @!P6 IMAD.IADD R30, R30, 0x1, -R7 ;  /* 0x000000011e1ee824 */ /* 0x000fe200078e0a07 */
[----:B------:R-:W-:Y:S01]  /*4520*/  IABS R37, R40 ;  /* 0x0000002800257213 */ /* 0x000fe20000000000 */
[----:B------:R-:W-:Y:S01]  /*4530*/  @!P2 IMAD.MOV R28, RZ, RZ, -R28 ;  /* 0x000000ffff1ca224 */ /* 0x000fe200078e0a1c */
[C---:B------:R-:W-:Y:S01]  /*4540*/  ISETP.GT.U32.AND P6, PT, R7.reuse, R33, PT ;  /* 0x000000210700720c */ /* 0x040fe20003fc4070 */
[----:B------:R-:W-:Y:S01]  /*4550*/  IMAD.HI.U32 R35, R0, R38, RZ ;  /* 0x0000002600237227 */ /* 0x000fe200078e00ff */
[----:B------:R-:W-:-:S02]  /*4560*/  ISETP.GT.U32.AND P2, PT, R7, R31, PT ;  /* 0x0000001f0700720c */ /* 0x000fc40003f44070 */
[----:B------:R-:W-:Y:S01]  /*4570*/  IABS R155, R158 ;  /* 0x0000009e009b7213 */ /* 0x000fe20000000000 */
[----:B------:R-:W-:Y:S01]  /*4580*/  IMAD.HI.U32 R34, R0, R37, RZ ;  /* 0x0000002500227227 */ /* 0x000fe200078e00ff */
[C---:B------:R-:W-:Y:S02]  /*4590*/  LOP3.LUT R160, R247.reuse, 0xc6, RZ, 0xfc, !PT ;  /* 0x000000c6f7a07812 */ /* 0x040fe400078efcff */
[----:B------:R-:W-:Y:S01]  /*45a0*/  LOP3.LUT R161, R247, 0xc4, RZ, 0xfc, !PT ;  /* 0x000000c4f7a17812 */ /* 0x000fe200078efcff */
[--C-:B------:R-:W-:Y:S01]  /*45b0*/  @!P1 IMAD.IADD R29, R29, 0x1, -R7.reuse ;  /* 0x000000011d1d9824 */ /* 0x100fe200078e0a07 */
[----:B------:R-:W-:Y:S01]  /*45c0*/  ISETP.GT.U32.AND P1, PT, R7, R32, PT ;  /* 0x000000200700720c */ /* 0x000fe20003f24070 */
[----:B------:R-:W-:Y:S01]  /*45d0*/  IMAD.MOV R34, RZ, RZ, -R34 ;  /* 0x000000ffff227224 */ /* 0x000fe200078e0a22 */
[----:B------:R-:W-:Y:S01]  /*45e0*/  LOP3.LUT R162, R247, 0xc2, RZ, 0xfc, !PT ;  /* 0x000000c2f7a27812 */ /* 0x000fe200078efcff */
[--C-:B------:R-:W-:Y:S01]  /*45f0*/  @!P6 IMAD.IADD R33, R33, 0x1, -R7.reuse ;  /* 0x000000012121e824 */ /* 0x100fe200078e0a07 */
[----:B------:R-:W-:Y:S01]  /*4600*/  LOP3.LUT R163, R247, 0xc0, RZ, 0xfc, !PT ;  /* 0x000000c0f7a37812 */ /* 0x000fe200078efcff */
[----:B------:R-:W-:Y:S01]  /*4610*/  @!P2 IMAD.IADD R31, R31, 0x1, -R7 ;  /* 0x000000011f1fa824 */ /* 0x000fe200078e0a07 */
[----:B------:R-:W-:Y:S01]  /*4620*/  ISETP.GE.AND P2, PT, R36, RZ, PT ;  /* 0x000000ff2400720c */ /* 0x000fe20003f46270 */
[----:B------:R-:W-:Y:S01]  /*4630*/  IMAD.HI.U32 R36, R0, R39, RZ ;  /* 0x0000002700247227 */ /* 0x000fe200078e00ff */
[----:B------:R-:W-:-:S02]  /*4640*/  ISETP.GT.U32.AND P6, PT, R7, R33, PT ;  /* 0x000000210700720c */ /* 0x000fc40003fc4070 */
[----:B------:R-:W-:Y:S01]  /*4650*/  LOP3.LUT R164, R247, 0xbe, RZ, 0xfc, !PT ;  /* 0x000000bef7a47812 */ /* 0x000fe200078efcff */
[----:B------:R-:W-:Y:S01]  /*4660*/  IMAD.MOV R35, RZ, RZ, -R35 ;  /* 0x000000ffff237224 */ /* 0x000fe200078e0a23 */
[----:B------:R-:W-:Y:S01]  /*4670*/  IABS R159, R163 ;  /* 0x000000a3009f7213 */ /* 0x000fe20000000000 */
[----:B------:R-:W-:Y:S01]  /*4680*/  IMAD R34, R7, R34, R37 ;  /* 0x0000002207227224 */ /* 0x000fe200078e0225 */
[C---:B------:R-:W-:Y:S01]  /*4690*/  LOP3.LUT R166, R247.reuse, 0xb6, RZ, 0xfc, !PT ;  /* 0x000000b6f7a67812 */ /* 0x040fe200078efcff */
[----:B------:R-:W-:Y:S01]  /*46a0*/  @!P1 IMAD.IADD R32, R32, 0x1, -R7 ;  /* 0x0000000120209824 */ /* 0x000fe200078e0a07 */
[----:B------:R-:W-:Y:S01]  /*46b0*/  ISETP.GE.AND P1, PT, R40, RZ, PT ;  /* 0x000000ff2800720c */ /* 0x000fe20003f26270 */
[----:B------:R-:W-:Y:S01]  /*46c0*/  IMAD.MOV R36, RZ, RZ, -R36 ;  /* 0x000000ffff247224 */ /* 0x000fe200078e0a24 */
[----:B------:R-:W-:Y:S01]  /*46d0*/  LOP3.LUT R165, R247, 0xb8, RZ, 0xfc, !PT ;  /* 0x000000b8f7a57812 */ /* 0x000fe200078efcff */
[----:B------:R-:W-:Y:S01]  /*46e0*/  IMAD R35, R7, R35, R38 ;  /* 0x0000002307237224 */ /* 0x000fe200078e0226 */
[----:B------:R-:W-:Y:S01]  /*46f0*/  LOP3.LUT R169, R247, 0xb2, RZ, 0xfc, !PT ;  /* 0x000000b2f7a97812 */ /* 0x000fe200078efcff */
[----:B------:R-:W-:Y:S01]  /*4700*/  @!P3 IMAD.MOV R30, RZ, RZ, -R30 ;  /* 0x000000ffff1eb224 */ /* 0x000fe200078e0a1e */
[C---:B------:R-:W-:Y:S01]  /*4710*/  ISETP.GT.U32.AND P3, PT, R7.reuse, R34, PT ;  /* 0x000000220700720c */ /* 0x040fe20003f64070 */
[----:B------:R-:W-:Y:S01]  /*4720*/  @!P5 IMAD.MOV R29, RZ, RZ, -R29 ;  /* 0x000000ffff1dd224 */ /* 0x000fe200078e0a1d */
[C---:B------:R-:W-:Y:S01]  /*4730*/  ISETP.GT.U32.AND P5, PT, R7.reuse, R32, PT ;  /* 0x000000200700720c */ /* 0x040fe20003fa4070 */
[C---:B------:R-:W-:Y:S01]  /*4740*/  IMAD R36, R7.reuse, R36, R39 ;  /* 0x0000002407247224 */ /* 0x040fe200078e0227 */
[----:B------:R-:W-:Y:S01]  /*4750*/  IABS R39, R44 ;  /* 0x0000002c00277213 */ /* 0x000fe20000000000 */
[----:B------:R-:W-:Y:S01]  /*4760*/  @!P4 IMAD.MOV R31, RZ, RZ, -R31 ;  /* 0x000000ffff1fc224 */ /* 0x000fe200078e0a1f */
[----:B------:R-:W-:Y:S01]  /*4770*/  ISETP.GT.U32.AND P4, PT, R7, R35, PT ;  /* 0x000000230700720c */ /* 0x000fe20003f84070 */
[----:B------:R-:W-:Y:S01]  /*4780*/  @!P6 IMAD.IADD R33, R33, 0x1, -R7 ;  /* 0x000000012121e824 */ /* 0x000fe200078e0a07 */
[----:B------:R-:W-:Y:S01]  /*4790*/  ISETP.GT.U32.AND P6, PT, R7, R36, PT ;  /* 0x000000240700720c */ /* 0x000fe20003fc4070 */
[----:B------:R-:W-:Y:S01]  /*47a0*/  IMAD.HI.U32 R37, R0, R39, RZ ;  /* 0x0000002700257227 */ /* 0x000fe200078e00ff */
[----:B------:R-:W-:-:S02]  /*47b0*/  LOP3.LUT R170, R247, 0xb0, RZ, 0xfc, !PT ;  /* 0x000000b0f7aa7812 */ /* 0x000fc400078efcff */
[----:B------:R-:W-:Y:S01]  /*47c0*/  LOP3.LUT R168, R247, 0xb4, RZ, 0xfc, !PT ;  /* 0x000000b4f7a87812 */ /* 0x000fe200078efcff */
[--C-:B------:R-:W-:Y:S01]  /*47d0*/  @!P3 IMAD.IADD R34, R34, 0x1, -R7.reuse ;  /* 0x000000012222b824 */ /* 0x100fe200078e0a07 */
[----:B------:R-:W-:Y:S01]  /*47e0*/  ISETP.GE.AND P3, PT, R42, RZ, PT ;  /* 0x000000ff2a00720c */ /* 0x000fe20003f66270 */
[----:B------:R-:W-:Y:S01]  /*47f0*/  @!P5 IMAD.IADD R32, R32, 0x1, -R7 ;  /* 0x000000012020d824 */ /* 0x000fe200078e0a07 */
[----:B------:R-:W-:Y:S01]  /*4800*/  ISETP.GE.AND P5, PT, R41, RZ, PT ;  /* 0x000000ff2900720c */ /* 0x000fe20003fa6270 */
[----:B------:R-:W-:Y:S01]  /*4810*/  IMAD.MOV R40, RZ, RZ, -R37 ;  /* 0x000000ffff287224 */ /* 0x000fe200078e0a25 */
[----:B------:R-:W-:Y:S01]  /*4820*/  IABS R41, R45 ;  /* 0x0000002d00297213 */ /* 0x000fe20000000000 */
[--C-:B------:R-:W-:Y:S01]  /*4830*/  @!P4 IMAD.IADD R35, R35, 0x1, -R7.reuse ;  /* 0x000000012323c824 */ /* 0x100fe200078e0a07 */
[C---:B------:R-:W-:Y:S01]  /*4840*/  ISETP.GT.U32.AND P4, PT, R7.reuse, R34, PT ;  /* 0x000000220700720c */ /* 0x040fe20003f84070 */
[----:B------:R-:W-:Y:S01]  /*4850*/  @!P6 IMAD.IADD R36, R36, 0x1, -R7 ;  /* 0x000000012424e824 */ /* 0x000fe200078e0a07 */
[----:B------:R-:W-:Y:S01]  /*4860*/  IABS R42, R46 ;  /* 0x0000002e002a7213 */ /* 0x000fe20000000000 */
[----:B------:R-:W-:Y:S01]  /*4870*/  IMAD.HI.U32 R38, R0, R41, RZ ;  /* 0x0000002900267227 */ /* 0x000fe200078e00ff */
[----:B------:R-:W-:-:S02]  /*4880*/  ISETP.GT.U32.AND P6, PT, R7, R35, PT ;  /* 0x000000230700720c */ /* 0x000fc40003fc4070 */
[----:B------:R-:W-:Y:S01]  /*4890*/  IABS R167, R170 ;  /* 0x000000aa00a77213 */ /* 0x000fe20000000000 */
[----:B------:R-:W-:Y:S01]  /*48a0*/  IMAD R37, R7, R40, R39 ;  /* 0x0000002807257224 */ /* 0x000fe200078e0227 */
[C---:B------:R-:W-:Y:S01]  /*48b0*/  LOP3.LUT R172, R247.reuse, 0xac, RZ, 0xfc, !PT ;  /* 0x000000acf7ac7812 */ /* 0x040fe200078efcff */
[----:B------:R-:W-:Y:S01]  /*48c0*/  IMAD.MOV R38, RZ, RZ, -R38 ;  /* 0x000000ffff267224 */ /* 0x000fe200078e0a26 */
[C---:B------:R-:W-:Y:S01]  /*48d0*/  LOP3.LUT R173, R247.reuse, 0xaa, RZ, 0xfc, !PT ;  /* 0x000000aaf7ad7812 */ /* 0x040fe200078efcff */
[----:B------:R-:W-:Y:S01]  /*48e0*/  IMAD.HI.U32 R39, R0, R42, RZ ;  /* 0x0000002a00277227 */ /* 0x000fe200078e00ff */
[C---:B------:R-:W-:Y:S02]  /*48f0*/  LOP3.LUT R174, R247.reuse, 0xa8, RZ, 0xfc, !PT ;  /* 0x000000a8f7ae7812 */ /* 0x040fe400078efcff */
[----:B------:R-:W-:Y:S01]  /*4900*/  LOP3.LUT R175, R247, 0xa6, RZ, 0xfc, !PT ;  /* 0x000000a6f7af7812 */ /* 0x000fe200078efcff */
[----:B------:R-:W-:Y:S01]  /*4910*/  @!P4 IMAD.IADD R34, R34, 0x1, -R7 ;  /* 0x000000012222c824 */ /* 0x000fe200078e0a07 */
[C---:B------:R-:W-:Y:S01]  /*4920*/  ISETP.GT.U32.AND P4, PT, R7.reuse, R37, PT ;  /* 0x000000250700720c */ /* 0x040fe20003f84070 */
[----:B------:R-:W-:Y:S01]  /*4930*/  IMAD R38, R7, R38, R41 ;  /* 0x0000002607267224 */ /* 0x000fe200078e0229 */
[----:B------:R-:W-:Y:S01]  /*4940*/  IABS R41, R48 ;  /* 0x0000003000297213 */ /* 0x000fe20000000000 */
[----:B------:R-:W-:Y:S01]  /*4950*/  @!P6 IMAD.IADD R35, R35, 0x1, -R7 ;  /* 0x000000012323e824 */ /* 0x000fe200078e0a07 */
[----:B------:R-:W-:Y:S01]  /*4960*/  IABS R171, R174 ;  /* 0x000000ae00ab7213 */ /* 0x000fe20000000000 */
[----:B------:R-:W-:Y:S01]  /*4970*/  IMAD.MOV R39, RZ, RZ, -R39 ;  /* 0x000000ffff277224 */ /* 0x000fe200078e0a27 */
[----:B------:R-:W-:Y:S01]  /*4980*/  ISETP.GT.U32.AND P6, PT, R7, R38, PT ;  /* 0x000000260700720c */ /* 0x000fe20003fc4070 */
[----:B------:R-:W-:Y:S01]  /*4990*/  IMAD.HI.U32 R40, R0, R43, RZ ;  /* 0x0000002b00287227 */ /* 0x000fe200078e00ff */
[----:B------:R-:W-:-:S02]  /*49a0*/  LOP3.LUT R176, R247, 0xa2, RZ, 0xfc, !PT ;  /* 0x000000a2f7b07812 */ /* 0x000fc400078efcff */
[----:B------:R-:W-:Y:S01]  /*49b0*/  LOP3.LUT R177, R247, 0xa0, RZ, 0xfc, !PT ;  /* 0x000000a0f7b17812 */ /* 0x000fe200078efcff */
[----:B------:R-:W-:Y:S01]  /*49c0*/  @!P0 IMAD.MOV R32, RZ, RZ, -R32 ;  /* 0x000000ffff208224 */ /* 0x000fe200078e0a20 */
[----:B------:R-:W-:Y:S01]  /*49d0*/  ISETP.GT.U32.AND P0, PT, R7, R36, PT ;  /* 0x000000240700720c */ /* 0x000fe20003f04070 */
[--C-:B------:R-:W-:Y:S01]  /*49e0*/  @!P4 IMAD.IADD R37, R37, 0x1, -R7.reuse ;  /* 0x000000012525c824 */ /* 0x100fe200078e0a07 */
[----:B------:R-:W-:Y:S01]  /*49f0*/  ISETP.GE.AND P4, PT, R45, RZ, PT ;  /* 0x000000ff2d00720c */ /* 0x000fe20003f86270 */
[----:B------:R-:W-:Y:S01]  /*4a00*/  IMAD R39, R7, R39, R42 ;  /* 0x0000002707277224 */ /* 0x000fe200078e022a */
[C---:B------:R-:W-:Y:S01]  /*4a10*/  LOP3.LUT R45, R247.reuse, 0x1a0, RZ, 0xfc, !PT ;  /* 0x000001a0f72d7812 */ /* 0x040fe200078efcff */
[----:B------:R-:W-:Y:S01]  /*4a20*/  IMAD.MOV R40, RZ, RZ, -R40 ;  /* 0x000000ffff287224 */ /* 0x000fe200078e0a28 */
[----:B------:R-:W-:Y:S01]  /*4a30*/  LOP3.LUT R182, R247, 0x9c, RZ, 0xfc, !PT ;  /* 0x0000009cf7b67812 */ /* 0x000fe200078efcff */
[----:B------:R-:W-:Y:S01]  /*4a40*/  @!P6 IMAD.IADD R38, R38, 0x1, -R7 ;  /* 0x000000012626e824 */ /* 0x000fe200078e0a07 */
[C---:B------:R-:W-:Y:S01]  /*4a50*/  ISETP.GT.U32.AND P6, PT, R7.reuse, R37, PT ;  /* 0x000000250700720c */ /* 0x040fe20003fc4070 */
[----:B------:R-:W-:Y:S01]  /*4a60*/  @!P1 IMAD.MOV R34, RZ, RZ, -R34 ;  /* 0x000000ffff229224 */ /* 0x000fe200078e0a22 */
[C---:B------:R-:W-:Y:S01]  /*4a70*/  ISETP.GT.U32.AND P1, PT, R7.reuse, R39, PT ;  /* 0x000000270700720c */ /* 0x040fe20003f24070 */
[----:B------:R-:W-:Y:S01]  /*4a80*/  IMAD R40, R7, R40, R43 ;  /* 0x0000002807287224 */ /* 0x000fe200078e022b */
[----:B------:R-:W-:Y:S01]  /*4a90*/  LOP3.LUT R183, R247, 0x9a, RZ, 0xfc, !PT ;  /* 0x0000009af7b77812 */ /* 0x000fe200078efcff */
[----:B------:R-:W-:Y:S01]  /*4aa0*/  @!P2 IMAD.MOV R33, RZ, RZ, -R33 ;  /* 0x000000ffff21a224 */ /* 0x000fe200078e0a21 */
[----:B------:R-:W-:Y:S01]  /*4ab0*/  ISETP.GT.U32.AND P2, PT, R7, R38, PT ;  /* 0x000000260700720c */ /* 0x000fe20003f44070 */
[----:B------:R-:W-:Y:S01]  /*4ac0*/  IMAD.MOV.U32 R42, RZ, RZ, R41 ;  /* 0x000000ffff2a7224 */ /* 0x000fe200078e0029 */
[C---:B------:R-:W-:Y:S01]  /*4ad0*/  LOP3.LUT R186, R247.reuse, 0x94, RZ, 0xfc, !PT ;  /* 0x00000094f7ba7812 */ /* 0x040fe200078efcff */
[----:B------:R-:W-:Y:S01]  /*4ae0*/  @!P0 IMAD.IADD R36, R36, 0x1, -R7 ;  /* 0x0000000124248824 */ /* 0x000fe200078e0a07 */
[----:B------:R-:W-:Y:S01]  /*4af0*/  ISETP.GE.AND P0, PT, R44, RZ, PT ;  /* 0x000000ff2c00720c */ /* 0x000fe20003f06270 */
[----:B------:R-:W-:Y:S01]  /*4b00*/  IMAD.HI.U32 R41, R0, R42, RZ ;  /* 0x0000002a00297227 */ /* 0x000fe200078e00ff */
[----:B------:R-:W-:-:S02]  /*4b10*/  LOP3.LUT R44, R247, 0x1a2, RZ, 0xfc, !PT ;  /* 0x000001a2f72c7812 */ /* 0x000fc400078efcff */
[----:B------:R-:W-:Y:S01]  /*4b20*/  IABS R181, R186 ;  /* 0x000000ba00b57213 */ /* 0x000fe20000000000 */
[--C-:B------:R-:W-:Y:S01]  /*4b30*/  @!P6 IMAD.IADD R37, R37, 0x1, -R7.reuse ;  /* 0x000000012525e824 */ /* 0x100fe200078e0a07 */
[----:B------:R-:W-:Y:S01]  /*4b40*/  ISETP.GT.U32.AND P6, PT, R7, R40, PT ;  /* 0x000000280700720c */ /* 0x000fe20003fc4070 */
[----:B------:R-:W-:Y:S01]  /*4b50*/  @!P1 IMAD.IADD R39, R39, 0x1, -R7 ;  /* 0x0000000127279824 */ /* 0x000fe200078e0a07 */
[----:B------:R-:W-:Y:S01]  /*4b60*/  IABS R43, R44 ;  /* 0x0000002c002b7213 */ /* 0x000fe20000000000 */
[----:B------:R-:W-:Y:S01]  /*4b70*/  IMAD.MOV R41, RZ, RZ, -R41 ;  /* 0x000000ffff297224 */ /* 0x000fe200078e0a29 */
[----:B------:R-:W-:Y:S01]  /*4b80*/  ISETP.GE.AND P1, PT, R44, RZ, PT ;  /* 0x000000ff2c00720c */ /* 0x000fe20003f26270 */
[----:B------:R-:W-:Y:S01]  /*4b90*/  @!P2 IMAD.IADD R38, R38, 0x1, -R7 ;  /* 0x000000012626a824 */ /* 0x000fe200078e0a07 */
[----:B------:R-:W-:Y:S01]  /*4ba0*/  ISETP.GE.AND P2, PT, R48, RZ, PT ;  /* 0x000000ff3000720c */ /* 0x000fe20003f46270 */
[----:B------:R-:W-:Y:S01]  /*4bb0*/  IMAD R41, R7, R41, R42 ;  /* 0x0000002907297224 */ /* 0x000fe200078e022a */
[----:B------:R-:W-:Y:S01]  /*4bc0*/  IABS R48, R53 ;  /* 0x0000003500307213 */ /* 0x000fe20000000000 */
[----:B------:R-:W-:Y:S01]  /*4bd0*/  IMAD.HI.U32 R42, R0, R43, RZ ;  /* 0x0000002b002a7227 */ /* 0x000fe200078e00ff */
[----:B------:R-:W-:-:S02]  /*4be0*/  LOP3.LUT R185, R247, 0x96, RZ, 0xfc, !PT ;  /* 0x00000096f7b97812 */ /* 0x000fc400078efcff */
[----:B------:R-:W-:Y:S01]  /*4bf0*/  LOP3.LUT R184, R247, 0x98, RZ, 0xfc, !PT ;  /* 0x00000098f7b87812 */ /* 0x000fe200078efcff */
[----:B------:R-:W-:Y:S01]  /*4c00*/  @!P6 IMAD.IADD R40, R40, 0x1, -R7 ;  /* 0x000000012828e824 */ /* 0x000fe200078e0a07 */
[C---:B------:R-:W-:Y:S01]  /*4c10*/  ISETP.GT.U32.AND P6, PT, R7.reuse, R39, PT ;  /* 0x000000270700720c */ /* 0x040fe20003fc4070 */
[----:B------:R-:W-:Y:S01]  /*4c20*/  IMAD.MOV R42, RZ, RZ, -R42 ;  /* 0x000000ffff2a7224 */ /* 0x000fe200078e0a2a */
[----:B------:R-:W-:Y:S01]  /*4c30*/  IABS R180, R185 ;  /* 0x000000b900b47213 */ /* 0x000fe20000000000 */
[----:B------:R-:W-:Y:S01]  /*4c40*/  @!P4 IMAD.MOV R38, RZ, RZ, -R38 ;  /* 0x000000ffff26c224 */ /* 0x000fe200078e0a26 */
[C---:B------:R-:W-:Y:S01]  /*4c50*/  ISETP.GT.U32.AND P4, PT, R7.reuse, R41, PT ;  /* 0x000000290700720c */ /* 0x040fe20003f84070 */
[----:B------:R-:W-:Y:S01]  /*4c60*/  @!P5 IMAD.MOV R35, RZ, RZ, -R35 ;  /* 0x000000ffff23d224 */ /* 0x000fe200078e0a23 */
[----:B------:R-:W-:Y:S01]  /*4c70*/  ISETP.GE.AND P5, PT, R46, RZ, PT ;  /* 0x000000ff2e00720c */ /* 0x000fe20003fa6270 */
[C---:B------:R-:W-:Y:S01]  /*4c80*/  IMAD R42, R7.reuse, R42, R43 ;  /* 0x0000002a072a7224 */ /* 0x040fe200078e022b */
[----:B------:R-:W-:Y:S01]  /*4c90*/  IABS R46, R45 ;  /* 0x0000002d002e7213 */ /* 0x000fe20000000000 */
[----:B------:R-:W-:Y:S01]  /*4ca0*/  @!P0 IMAD.MOV R37, RZ, RZ, -R37 ;  /* 0x000000ffff258224 */ /* 0x000fe200078e0a25 */
[----:B------:R-:W-:Y:S01]  /*4cb0*/  ISETP.GT.U32.AND P0, PT, R7, R40, PT ;  /* 0x000000280700720c */ /* 0x000fe20003f04070 */
[----:B------:R-:W-:Y:S01]  /*4cc0*/  @!P3 IMAD.MOV R36, RZ, RZ, -R36 ;  /* 0x000000ffff24b224 */ /* 0x000fe200078e0a24 */
[----:B------:R-:W-:Y:S01]  /*4cd0*/  ISETP.GE.AND P3, PT, R47, RZ, PT ;  /* 0x000000ff2f00720c */ /* 0x000fe20003f66270 */
[----:B------:R-:W-:Y:S01]  /*4ce0*/  @!P6 IMAD.IADD R39, R39, 0x1, -R7 ;  /* 0x000000012727e824 */ /* 0x000fe200078e0a07 */
[----:B------:R-:W-:Y:S01]  /*4cf0*/  ISETP.GT.U32.AND P6, PT, R7, R42, PT ;  /* 0x0000002a0700720c */ /* 0x000fe20003fc4070 */
[----:B------:R-:W-:Y:S01]  /*4d00*/  IMAD.HI.U32 R43, R0, R46, RZ ;  /* 0x0000002e002b7227 */ /* 0x000fe200078e00ff */
[----:B------:R-:W-:-:S02]  /*4d10*/  IABS R47, R50 ;  /* 0x00000032002f7213 */ /* 0x000fc40000000000 */
[----:B------:R-:W-:Y:S01]  /*4d20*/  IABS R179, R184 ;  /* 0x000000b800b37213 */ /* 0x000fe20000000000 */
[----:B------:R-:W-:Y:S01]  /*4d30*/  @!P4 IMAD.IADD R41, R41, 0x1, -R7 ;  /* 0x000000012929c824 */ /* 0x000fe200078e0a07 */
[----:B------:R-:W-:Y:S01]  /*4d40*/  ISETP.GE.AND P4, PT, R50, RZ, PT ;  /* 0x000000ff3200720c */ /* 0x000fe20003f86270 */
[----:B------:R-:W-:Y:S01]  /*4d50*/  @!P5 IMAD.MOV R39, RZ, RZ, -R39 ;  /* 0x000000ffff27d224 */ /* 0x000fe200078e0a27 */
[----:B------:R-:W-:Y:S01]  /*4d60*/  IABS R50, R55 ;  /* 0x0000003700327213 */ /* 0x000fe20000000000 */
[----:B------:R-:W-:Y:S01]  /*4d70*/  IMAD.HI.U32 R44, R0, R47, RZ ;  /* 0x0000002f002c7227 */ /* 0x000fe200078e00ff */
[----:B------:R-:W-:Y:S02]  /*4d80*/  ISETP.GT.U32.AND P5, PT, R7, R41, PT ;  /* 0x000000290700720c */ /* 0x000fe40003fa4070 */
[C---:B------:R-:W-:Y:S01]  /*4d90*/  LOP3.LUT R187, R247.reuse, 0x92, RZ, 0xfc, !PT ;  /* 0x00000092f7bb7812 */ /* 0x040fe200078efcff */
[----:B------:R-:W-:Y:S01]  /*4da0*/  IMAD.MOV R43, RZ, RZ, -R43 ;  /* 0x000000ffff2b7224 */ /* 0x000fe200078e0a2b */
[C---:B------:R-:W-:Y:S01]  /*4db0*/  LOP3.LUT R188, R247.reuse, 0x90, RZ, 0xfc, !PT ;  /* 0x00000090f7bc7812 */ /* 0x040fe200078efcff */
[--C-:B------:R-:W-:Y:S01]  /*4dc0*/  @!P6 IMAD.IADD R42, R42, 0x1, -R7.reuse ;  /* 0x000000012a2ae824 */ /* 0x100fe200078e0a07 */
[----:B------:R-:W-:Y:S01]  /*4dd0*/  LOP3.LUT R189, R247, 0x8c, RZ, 0xfc, !PT ;  /* 0x0000008cf7bd7812 */ /* 0x000fe200078efcff */
[----:B------:R-:W-:Y:S01]  /*4de0*/  @!P0 IMAD.IADD R40, R40, 0x1, -R7 ;  /* 0x0000000128288824 */ /* 0x000fe200078e0a07 */
[----:B------:R-:W-:Y:S01]  /*4df0*/  ISETP.GE.AND P0, PT, R45, RZ, PT ;  /* 0x000000ff2d00720c */ /* 0x000fe20003f06270 */
[----:B------:R-:W-:Y:S01]  /*4e00*/  IMAD.MOV R44, RZ, RZ, -R44 ;  /* 0x000000ffff2c7224 */ /* 0x000fe200078e0a2c */
[C---:B------:R-:W-:Y:S01]  /*4e10*/  ISETP.GT.U32.AND P6, PT, R7.reuse, R42, PT ;  /* 0x0000002a0700720c */ /* 0x040fe20003fc4070 */
[----:B------:R-:W-:Y:S01]  /*4e20*/  IMAD R43, R7, R43, R46 ;  /* 0x0000002b072b7224 */ /* 0x000fe200078e022e */
[C---:B------:R-:W-:Y:S01]  /*4e30*/  LOP3.LUT R192, R247.reuse, 0x86, RZ, 0xfc, !PT ;  /* 0x00000086f7c07812 */ /* 0x040fe200078efcff */
[----:B------:R-:W-:Y:S01]  /*4e40*/  IMAD.HI.U32 R45, R0, R48, RZ ;  /* 0x00000030002d7227 */ /* 0x000fe200078e00ff */
[----:B------:R-:W-:-:S02]  /*4e50*/  LOP3.LUT R190, R247, 0x8a, RZ, 0xfc, !PT ;  /* 0x0000008af7be7812 */ /* 0x000fc400078efcff */
[----:B------:R-:W-:Y:S01]  /*4e60*/  LOP3.LUT R191, R247, 0x88, RZ, 0xfc, !PT ;  /* 0x00000088f7bf7812 */ /* 0x000fe200078efcff */
[----:B------:R-:W-:Y:S01]  /*4e70*/  IMAD R44, R7, R44, R47 ;  /* 0x0000002c072c7224 */ /* 0x000fe200078e022f */
[----:B------:R-:W-:Y:S01]  /*4e80*/  LOP3.LUT R193, R247, 0x84, RZ, 0xfc, !PT ;  /* 0x00000084f7c17812 */ /* 0x000fe200078efcff */
[----:B------:R-:W-:Y:S01]  /*4e90*/  @!P3 IMAD.MOV R40, RZ, RZ, -R40 ;  /* 0x000000ffff28b224 */ /* 0x000fe200078e0a28 */
[----:B------:R-:W-:Y:S01]  /*4ea0*/  ISETP.GT.U32.AND P3, PT, R7, R43, PT ;  /* 0x0000002b0700720c */ /* 0x000fe20003f64070 */
[----:B------:R-:W-:Y:S01]  /*4eb0*/  IMAD.MOV R45, RZ, RZ, -R45 ;  /* 0x000000ffff2d7224 */ /* 0x000fe200078e0a2d */
[----:B------:R-:W-:Y:S01]  /*4ec0*/  LOP3.LUT R194, R247, 0x7e, RZ, 0xfc, !PT ;  /* 0x0000007ef7c27812 */ /* 0x000fe200078efcff */
[--C-:B------:R-:W-:Y:S01]  /*4ed0*/  @!P5 IMAD.IADD R41, R41, 0x1, -R7.reuse ;  /* 0x000000012929d824 */ /* 0x100fe200078e0a07 */
[C---:B------:R-:W-:Y:S01]  /*4ee0*/  ISETP.GT.U32.AND P5, PT, R7.reuse, R44, PT ;  /* 0x0000002c0700720c */ /* 0x040fe20003fa4070 */
[----:B------:R-:W-:Y:S01]  /*4ef0*/  IMAD R45, R7, R45, R48 ;  /* 0x0000002d072d7224 */ /* 0x000fe200078e0230 */
[----:B------:R-:W-:Y:S01]  /*4f00*/  IABS R48, R54 ;  /* 0x0000003600307213 */ /* 0x000fe20000000000 */
[----:B------:R-:W-:Y:S01]  /*4f10*/  @!P6 IMAD.IADD R42, R42, 0x1, -R7 ;  /* 0x000000012a2ae824 */ /* 0x000fe200078e0a07 */
[----:B------:R-:W-:Y:S01]  /*4f20*/  LOP3.LUT R196, R247, 0x7a, RZ, 0xfc, !PT ;  /* 0x0000007af7c47812 */ /* 0x000fe200078efcff */
[----:B------:R-:W-:Y:S01]  /*4f30*/  IMAD.HI.U32 R47, R0, R50, RZ ;  /* 0x00000032002f7227 */ /* 0x000fe200078e00ff */
[----:B------:R-:W-:-:S02]  /*4f40*/  ISETP.GT.U32.AND P6, PT, R7, R45, PT ;  /* 0x0000002d0700720c */ /* 0x000fc40003fc4070 */
[----:B------:R-:W-:Y:S01]  /*4f50*/  LOP3.LUT R195, R247, 0x7c, RZ, 0xfc, !PT ;  /* 0x0000007cf7c37812 */ /* 0x000fe200078efcff */
[--C-:B------:R-:W-:Y:S01]  /*4f60*/  @!P3 IMAD.IADD R43, R43, 0x1, -R7.reuse ;  /* 0x000000012b2bb824 */ /* 0x100fe200078e0a07 */
[----:B------:R-:W-:Y:S01]  /*4f70*/  ISETP.GE.AND P3, PT, R53, RZ, PT ;  /* 0x000000ff3500720c */ /* 0x000fe20003f66270 */
[----:B------:R-:W-:Y:S01]  /*4f80*/  IMAD.HI.U32 R46, R0, R48, RZ ;  /* 0x00000030002e7227 */ /* 0x000fe200078e00ff */
[C---:B------:R-:W-:Y:S02]  /*4f90*/  LOP3.LUT R201, R247.reuse, 0x72, RZ, 0xfc, !PT ;  /* 0x00000072f7c97812 */ /* 0x040fe400078efcff */
[----:B------:R-:W-:Y:S01]  /*4fa0*/  LOP3.LUT R199, R247, 0x76, RZ, 0xfc, !PT ;  /* 0x00000076f7c77812 */ /* 0x000fe200078efcff */
[--C-:B------:R-:W-:Y:S01]  /*4fb0*/  @!P5 IMAD.IADD R44, R44, 0x1, -R7.reuse ;  /* 0x000000012c2cd824 */ /* 0x100fe200078e0a07 */
[----:B------:R-:W-:Y:S01]  /*4fc0*/  ISETP.GT.U32.AND P5, PT, R7, R43, PT ;  /* 0x0000002b0700720c */ /* 0x000fe20003fa4070 */
[----:B------:R-:W-:Y:S01]  /*4fd0*/  IMAD.MOV R46, RZ, RZ, -R46 ;  /* 0x000000ffff2e7224 */ /* 0x000fe200078e0a2e */
[----:B------:R-:W-:Y:S01]  /*4fe0*/  IABS R198, R201 ;  /* 0x000000c900c67213 */ /* 0x000fe20000000000 */
[----:B------:R-:W-:Y:S01]  /*4ff0*/  @!P6 IMAD.IADD R45, R45, 0x1, -R7 ;  /* 0x000000012d2de824 */ /* 0x000fe200078e0a07 */
[C---:B------:R-:W-:Y:S01]  /*5000*/  ISETP.GT.U32.AND P6, PT, R7.reuse, R44, PT ;  /* 0x0000002c0700720c */ /* 0x040fe20003fc4070 */
[----:B------:R-:W-:Y:S01]  /*5010*/  IMAD R46, R7, R46, R48 ;  /* 0x0000002e072e7224 */ /* 0x000fe200078e0230 */
[C---:B------:R-:W-:Y:S01]  /*5020*/  LOP3.LUT R200, R247.reuse, 0x74, RZ, 0xfc, !PT ;  /* 0x00000074f7c87812 */ /* 0x040fe200078efcff */
[----:B------:R-:W-:Y:S01]  /*5030*/  IMAD.MOV R47, RZ, RZ, -R47 ;  /* 0x000000ffff2f7224 */ /* 0x000fe200078e0a2f */
[----:B------:R-:W-:Y:S01]  /*5040*/  LOP3.LUT R202, R247, 0x70, RZ, 0xfc, !PT ;  /* 0x00000070f7ca7812 */ /* 0x000fe200078efcff */
[----:B------:R-:W-:Y:S01]  /*5050*/  @!P2 IMAD.MOV R41, RZ, RZ, -R41 ;  /* 0x000000ffff29a224 */ /* 0x000fe200078e0a29 */
[C---:B------:R-:W-:Y:S01]  /*5060*/  ISETP.GT.U32.AND P2, PT, R7.reuse, R45, PT ;  /* 0x0000002d0700720c */ /* 0x040fe20003f44070 */
[----:B------:R-:W-:Y:S01]  /*5070*/  IMAD R47, R7, R47, R50 ;  /* 0x0000002f072f7224 */ /* 0x000fe200078e0232 */
[----:B------:R-:W-:Y:S01]  /*5080*/  IABS R197, R200 ;  /* 0x000000c800c57213 */ /* 0x000fe20000000000 */
[----:B------:R-:W-:Y:S01]  /*5090*/  @!P5 IMAD.IADD R43, R43, 0x1, -R7 ;  /* 0x000000012b2bd824 */ /* 0x000fe200078e0a07 */
[----:B------:R-:W-:Y:S01]  /*50a0*/  ISETP.GT.U32.AND P5, PT, R7, R46, PT ;  /* 0x0000002e0700720c */ /* 0x000fe20003fa4070 */
[----:B------:R-:W-:Y:S01]  /*50b0*/  IMAD.HI.U32 R50, R0, R52, RZ ;  /* 0x0000003400327227 */ /* 0x000fe200078e00ff */
[----:B------:R-:W-:-:S02]  /*50c0*/  LOP3.LUT R203, R247, 0x6e, RZ, 0xfc, !PT ;  /* 0x0000006ef7cb7812 */ /* 0x000fc400078efcff */
[----:B------:R-:W-:Y:S01]  /*50d0*/  LOP3.LUT R204, R247, 0x6c, RZ, 0xfc, !PT ;  /* 0x0000006cf7cc7812 */ /* 0x000fe200078efcff */
[--C-:B------:R-:W-:Y:S01]  /*50e0*/  @!P6 IMAD.IADD R44, R44, 0x1, -R7.reuse ;  /* 0x000000012c2ce824 */ /* 0x100fe200078e0a07 */
[----:B------:R-:W-:Y:S01]  /*50f0*/  ISETP.GT.U32.AND P6, PT, R7, R47, PT ;  /* 0x0000002f0700720c */ /* 0x000fe20003fc4070 */
[----:B------:R-:W-:Y:S01]  /*5100*/  IMAD.MOV R50, RZ, RZ, -R50 ;  /* 0x000000ffff327224 */ /* 0x000fe200078e0a32 */
[----:B------:R-:W-:Y:S01]  /*5110*/  LOP3.LUT R205, R247, 0x66, RZ, 0xfc, !PT ;  /* 0x00000066f7cd7812 */ /* 0x000fe200078efcff */
[----:B------:R-:W-:Y:S01]  /*5120*/  @!P1 IMAD.MOV R42, RZ, RZ, -R42 ;  /* 0x000000ffff2a9224 */ /* 0x000fe200078e0a2a */
[----:B------:R-:W-:Y:S01]  /*5130*/  ISETP.GE.AND P1, PT, R54, RZ, PT ;  /* 0x000000ff3600720c */ /* 0x000fe20003f26270 */
[----:B------:R-:W-:Y:S01]  /*5140*/  IMAD R50, R7, R50, R52 ;  /* 0x0000003207327224 */ /* 0x000fe200078e0234 */
[C---:B------:R-:W-:Y:S01]  /*5150*/  LOP3.LUT R54, R247.reuse, 0x192, RZ, 0xfc, !PT ;  /* 0x00000192f7367812 */ /* 0x040fe200078efcff */
[----:B------:R-:W-:Y:S01]  /*5160*/  @!P5 IMAD.IADD R46, R46, 0x1, -R7 ;  /* 0x000000012e2ed824 */ /* 0x000fe200078e0a07 */
[----:B------:R-:W-:Y:S01]  /*5170*/  LOP3.LUT R212, R247, 0x60, RZ, 0xfc, !PT ;  /* 0x00000060f7d47812 */ /* 0x000fe200078efcff */
[----:B------:R-:W-:Y:S01]  /*5180*/  @!P0 IMAD.MOV R43, RZ, RZ, -R43 ;  /* 0x000000ffff2b8224 */ /* 0x000fe200078e0a2b */
[----:B------:R-:W-:Y:S01]  /*5190*/  IABS R53, R54 ;  /* 0x0000003600357213 */ /* 0x000fe20000000000 */
[----:B------:R-:W-:Y:S01]  /*51a0*/  @!P4 IMAD.MOV R44, RZ, RZ, -R44 ;  /* 0x000000ffff2cc224 */ /* 0x000fe200078e0a2c */
[C---:B------:R-:W-:Y:S01]  /*51b0*/  ISETP.GT.U32.AND P0, PT, R7.reuse, R46, PT ;  /* 0x0000002e0700720c */ /* 0x040fe20003f04070 */
[----:B------:R-:W-:Y:S01]  /*51c0*/  IMAD.HI.U32 R48, R0, R51, RZ ;  /* 0x0000003300307227 */ /* 0x000fe200078e00ff */
[----:B------:R-:W-:-:S02]  /*51d0*/  ISETP.GT.U32.AND P4, PT, R7, R50, PT ;  /* 0x000000320700720c */ /* 0x000fc40003f84070 */
[----:B------:R-:W-:Y:S01]  /*51e0*/  IABS R207, R212 ;  /* 0x000000d400cf7213 */ /* 0x000fe20000000000 */
[----:B------:R-:W-:Y:S01]  /*51f0*/  @!P6 IMAD.IADD R47, R47, 0x1, -R7 ;  /* 0x000000012f2fe824 */ /* 0x000fe200078e0a07 */
[C---:B------:R-:W-:Y:S01]  /*5200*/  LOP3.LUT R211, R247.reuse, 0x5e, RZ, 0xfc, !PT ;  /* 0x0000005ef7d37812 */ /* 0x040fe200078efcff */
[----:B------:R-:W-:Y:S01]  /*5210*/  IMAD.MOV R48, RZ, RZ, -R48 ;  /* 0x000000ffff307224 */ /* 0x000fe200078e0a30 */
[----:B------:R-:W-:Y:S01]  /*5220*/  LOP3.LUT R210, R247, 0x5a, RZ, 0xfc, !PT ;  /* 0x0000005af7d27812 */ /* 0x000fe200078efcff */
[----:B------:R-:W-:Y:S01]  /*5230*/  IMAD.MOV.U32 R52, RZ, RZ, R53 ;  /* 0x000000ffff347224 */ /* 0x000fe200078e0035 */
[----:B------:R-:W-:Y:S01]  /*5240*/  ISETP.GT.U32.AND P6, PT, R7, R47, PT ;  /* 0x0000002f0700720c */ /* 0x000fe20003fc4070 */
[----:B------:R-:W-:Y:S01]  /*5250*/  @!P2 IMAD.IADD R45, R45, 0x1, -R7 ;  /* 0x000000012d2da824 */ /* 0x000fe200078e0a07 */
[----:B------:R-:W-:Y:S01]  /*5260*/  ISETP.GE.AND P2, PT, R55, RZ, PT ;  /* 0x000000ff3700720c */ /* 0x000fe20003f46270 */
[----:B------:R-:W-:Y:S01]  /*5270*/  IMAD R48, R7, R48, R51 ;  /* 0x0000003007307224 */ /* 0x000fe200078e0233 */
[----:B------:R-:W-:Y:S01]  /*5280*/  LOP3.LUT R55, R247, 0x190, RZ, 0xfc, !PT ;  /* 0x00000190f7377812 */ /* 0x000fe200078efcff */
[----:B------:R-:W-:Y:S01]  /*5290*/  IMAD.HI.U32 R51, R0, R52, RZ ;  /* 0x0000003400337227 */ /* 0x000fe200078e00ff */
[----:B------:R-:W-:-:S02]  /*52a0*/  IABS R208, R211 ;  /* 0x000000d300d07213 */ /* 0x000fc40000000000 */
[----:B------:R-:W-:Y:S01]  /*52b0*/  ISETP.GT.U32.AND P5, PT, R7, R48, PT ;  /* 0x000000300700720c */ /* 0x000fe20003fa4070 */
[----:B------:R-:W-:Y:S01]  /*52c0*/  IMAD.MOV R51, RZ, RZ, -R51 ;  /* 0x000000ffff337224 */ /* 0x000fe200078e0a33 */
[----:B------:R-:W-:Y:S01]  /*52d0*/  IABS R53, R55 ;  /* 0x0000003700357213 */ /* 0x000fe20000000000 */
[--C-:B------:R-:W-:Y:S01]  /*52e0*/  @!P0 IMAD.IADD R46, R46, 0x1, -R7.reuse ;  /* 0x000000012e2e8824 */ /* 0x100fe200078e0a07 */
[----:B------:R-:W-:Y:S01]  /*52f0*/  ISETP.GE.AND P0, PT, R57, RZ, PT ;  /* 0x000000ff3900720c */ /* 0x000fe20003f06270 */
[----:B------:R-:W-:Y:S01]  /*5300*/  @!P4 IMAD.IADD R50, R50, 0x1, -R7 ;  /* 0x000000013232c824 */ /* 0x000fe200078e0a07 */
[----:B------:R-:W-:Y:S01]  /*5310*/  ISETP.GE.AND P4, PT, R54, RZ, PT ;  /* 0x000000ff3600720c */ /* 0x000fe20003f86270 */
[----:B------:R-:W-:Y:S01]  /*5320*/  IMAD R51, R7, R51, R52 ;  /* 0x0000003307337224 */ /* 0x000fe200078e0234 */
[----:B------:R-:W-:Y:S01]  /*5330*/  LOP3.LUT R54, R247, 0x18c, RZ, 0xfc, !PT ;  /* 0x0000018cf7367812 */ /* 0x000fe200078efcff */
[----:B------:R-:W-:Y:S01]  /*5340*/  @!P1 IMAD.MOV R46, RZ, RZ, -R46 ;  /* 0x000000ffff2e9224 */ /* 0x000fe200078e0a2e */
[----:B------:R-:W-:Y:S01]  /*5350*/  ISETP.GT.U32.AND P1, PT, R7, R50, PT ;  /* 0x000000320700720c */ /* 0x000fe20003f24070 */
[----:B------:R-:W-:Y:S01]  /*5360*/  IMAD.HI.U32 R52, R0, R53, RZ ;  /* 0x0000003500347227 */ /* 0x000fe200078e00ff */
[----:B------:R-:W-:-:S02]  /*5370*/  IABS R58, R54 ;  /* 0x00000036003a7213 */ /* 0x000fc40000000000 */
[----:B------:R-:W-:Y:S01]  /*5380*/  LOP3.LUT R213, R247, 0x5c, RZ, 0xfc, !PT ;  /* 0x0000005cf7d57812 */ /* 0x000fe200078efcff */
[--C-:B------:R-:W-:Y:S01]  /*5390*/  @!P6 IMAD.IADD R47, R47, 0x1, -R7.reuse ;  /* 0x000000012f2fe824 */ /* 0x100fe200078e0a07 */
[----:B------:R-:W-:Y:S01]  /*53a0*/  ISETP.GT.U32.AND P6, PT, R7, R51, PT ;  /* 0x000000330700720c */ /* 0x000fe20003fc4070 */
[----:B------:R-:W-:Y:S01]  /*53b0*/  IMAD.MOV R52, RZ, RZ, -R52 ;  /* 0x000000ffff347224 */ /* 0x000fe200078e0a34 */
[----:B------:R-:W-:Y:S01]  /*53c0*/  IABS R209, R213 ;  /* 0x000000d500d17213 */ /* 0x000fe20000000000 */
[----:B------:R-:W-:Y:S01]  /*53d0*/  @!P5 IMAD.IADD R48, R48, 0x1, -R7 ;  /* 0x000000013030d824 */ /* 0x000fe200078e0a07 */
[----:B------:R-:W-:Y:S01]  /*53e0*/  LOP3.LUT R216, R247, 0x54, RZ, 0xfc, !PT ;  /* 0x00000054f7d87812 */ /* 0x000fe200078efcff */
[----:B------:R-:W-:Y:S01]  /*53f0*/  IMAD R52, R7, R52, R53 ;  /* 0x0000003407347224 */ /* 0x000fe200078e0235 */
[----:B------:R-:W-:Y:S01]  /*5400*/  LOP3.LUT R53, R247, 0x18e, RZ, 0xfc, !PT ;  /* 0x0000018ef7357812 */ /* 0x000fe200078efcff */
[----:B------:R-:W-:Y:S01]  /*5410*/  @!P1 IMAD.IADD R50, R50, 0x1, -R7 ;  /* 0x0000000132329824 */ /* 0x000fe200078e0a07 */
[C---:B------:R-:W-:Y:S01]  /*5420*/  ISETP.GT.U32.AND P5, PT, R7.reuse, R48, PT ;  /* 0x000000300700720c */ /* 0x040fe20003fa4070 */
[----:B------:R-:W-:Y:S01]  /*5430*/  @!P3 IMAD.MOV R45, RZ, RZ, -R45 ;  /* 0x000000ffff2db224 */ /* 0x000fe200078e0a2d */
[----:B------:R-:W-:Y:S01]  /*5440*/  ISETP.GT.U32.AND P1, PT, R7, R52, PT ;  /* 0x000000340700720c */ /* 0x000fe20003f24070 */
[----:B------:R-:W-:Y:S01]  /*5450*/  @!P2 IMAD.MOV R47, RZ, RZ, -R47 ;  /* 0x000000ffff2fa224 */ /* 0x000fe200078e0a2f */
[----:B------:R-:W-:Y:S01]  /*5460*/  IABS R57, R53 ;  /* 0x0000003500397213 */ /* 0x000fe20000000000 */
[----:B------:R-:W-:Y:S01]  /*5470*/  @!P6 IMAD.IADD R51, R51, 0x1, -R7 ;  /* 0x000000013333e824 */ /* 0x000fe200078e0a07 */
[----:B------:R-:W-:Y:S01]  /*5480*/  ISETP.GE.AND P3, PT, R56, RZ, PT ;  /* 0x000000ff3800720c */ /* 0x000fe20003f66270 */
[----:B------:R-:W-:Y:S01]  /*5490*/  @!P0 IMAD.MOV R50, RZ, RZ, -R50 ;  /* 0x000000ffff328224 */ /* 0x000fe200078e0a32 */
[----:B------:R-:W-:-:S02]  /*54a0*/  LOP3.LUT R56, R247, 0x188, RZ, 0xfc, !PT ;  /* 0x00000188f7387812 */ /* 0x000fc400078efcff */
[----:B------:R-:W-:Y:S02]  /*54b0*/  ISETP.GT.U32.AND P6, PT, R7, R51, PT ;  /* 0x000000330700720c */ /* 0x000fe40003fc4070 */
[----:B------:R-:W-:Y:S01]  /*54c0*/  ISETP.GE.AND P2, PT, R53, RZ, PT ;  /* 0x000000ff3500720c */ /* 0x000fe20003f46270 */
[--C-:B------:R-:W-:Y:S01]  /*54d0*/  @!P5 IMAD.IADD R48, R48, 0x1, -R7.reuse ;  /* 0x000000013030d824 */ /* 0x100fe200078e0a07 */
[----:B------:R-:W-:Y:S01]  /*54e0*/  ISETP.GE.AND P5, PT, R55, RZ, PT ;  /* 0x000000ff3700720c */ /* 0x000fe20003fa6270 */
[--C-:B------:R-:W-:Y:S01]  /*54f0*/  @!P1 IMAD.IADD R52, R52, 0x1, -R7.reuse ;  /* 0x0000000134349824 */ /* 0x100fe200078e0a07 */
[----:B------:R-:W-:Y:S01]  /*5500*/  LOP3.LUT R55, R247, 0x18a, RZ, 0xfc, !PT ;  /* 0x0000018af7377812 */ /* 0x000fe200078efcff */
[C---:B------:R-:W-:Y:S01]  /*5510*/  IMAD.HI.U32 R53, R0.reuse, R57, RZ ;  /* 0x0000003900357227 */ /* 0x040fe200078e00ff */
[----:B------:R-:W-:Y:S02]  /*5520*/  IABS R61, R56 ;  /* 0x00000038003d7213 */ /* 0x000fe40000000000 */
[----:B------:R-:W-:Y:S01]  /*5530*/  IABS R59, R55 ;  /* 0x00000037003b7213 */ /* 0x000fe20000000000 */
[----:B------:R-:W-:Y:S01]  /*5540*/  @!P3 IMAD.MOV R48, RZ, RZ, -R48 ;  /* 0x000000ffff30b224 */ /* 0x000fe200078e0a30 */
[----:B------:R-:W-:Y:S01]  /*5550*/  ISETP.GT.U32.AND P1, PT, R7, R52, PT ;  /* 0x000000340700720c */ /* 0x000fe20003f24070 */
[----:B------:R-:W-:Y:S01]  /*5560*/  @!P6 IMAD.IADD R51, R51, 0x1, -R7 ;  /* 0x000000013333e824 */ /* 0x000fe200078e0a07 */
[----:B------:R-:W-:Y:S01]  /*5570*/  ISETP.GE.AND P0, PT, R55, RZ, PT ;  /* 0x000000ff3700720c */ /* 0x000fe20003f06270 */
[----:B------:R-:W-:Y:S01]  /*5580*/  IMAD.HI.U32 R55, R0, R59, RZ ;  /* 0x0000003b00377227 */ /* 0x000fe200078e00ff */
[----:B------:R-:W-:-:S02]  /*5590*/  ISETP.GE.AND P6, PT, R56, RZ, PT ;  /* 0x000000ff3800720c */ /* 0x000fc40003fc6270 */
[----:B------:R-:W-:Y:S01]  /*55a0*/  ISETP.GE.AND P3, PT, R54, RZ, PT ;  /* 0x000000ff3600720c */ /* 0x000fe20003f66270 */
[----:B------:R-:W-:Y:S01]  /*55b0*/  IMAD.MOV R56, RZ, RZ, -R53 ;  /* 0x000000ffff387224 */ /* 0x000fe200078e0a35 */
[C---:B------:R-:W-:Y:S01]  /*55c0*/  LOP3.LUT R215, R247.reuse, 0x52, RZ, 0xfc, !PT ;  /* 0x00000052f7d77812 */ /* 0x040fe200078efcff */
[----:B------:R-:W-:Y:S01]  /*55d0*/  IMAD.MOV R60, RZ, RZ, -R55 ;  /* 0x000000ffff3c7224 */ /* 0x000fe200078e0a37 */
[----:B------:R-:W-:Y:S01]  /*55e0*/  LOP3.LUT R218, R247, 0x56, RZ, 0xfc, !PT ;  /* 0x00000056f7da7812 */ /* 0x000fe200078efcff */
[----:B------:R-:W-:Y:S01]  /*55f0*/  IMAD R53, R7, R56, R57 ;  /* 0x0000003807357224 */ /* 0x000fe200078e0239 */
[----:B------:R-:W-:Y:S01]  /*5600*/  IABS R214, R215 ;  /* 0x000000d700d67213 */ /* 0x000fe20000000000 */
[----:B------:R-:W-:Y:S01]  /*5610*/  @!P4 IMAD.MOV R51, RZ, RZ, -R51 ;  /* 0x000000ffff33c224 */ /* 0x000fe200078e0a33 */
[----:B------:R-:W-:Y:S01]  /*5620*/  LOP3.LUT R217, R247, 0x50, RZ, 0xfc, !PT ;  /* 0x00000050f7d97812 */ /* 0x000fe200078efcff */
[----:B------:R-:W-:Y:S01]  /*5630*/  @!P1 IMAD.IADD R52, R52, 0x1, -R7 ;  /* 0x0000000134349824 */ /* 0x000fe200078e0a07 */
[C---:B------:R-:W-:Y:S01]  /*5640*/  ISETP.GT.U32.AND P4, PT, R7.reuse, R53, PT ;  /* 0x000000350700720c */ /* 0x040fe20003f84070 */
[----:B------:R-:W-:Y:S01]  /*5650*/  IMAD R55, R7, R60, R59 ;  /* 0x0000003c07377224 */ /* 0x000fe200078e023b */
[----:B------:R-:W-:Y:S01]  /*5660*/  IABS R59, R64 ;  /* 0x00000040003b7213 */ /* 0x000fe20000000000 */
[----:B------:R-:W-:Y:S01]  /*5670*/  @!P5 IMAD.MOV R52, RZ, RZ, -R52 ;  /* 0x000000ffff34d224 */ /* 0x000fe200078e0a34 */
[----:B------:R-:W-:Y:S01]  /*5680*/  LOP3.LUT R219, R247, 0x4e, RZ, 0xfc, !PT ;  /* 0x0000004ef7db7812 */ /* 0x000fe200078efcff */
[----:B------:R-:W-:Y:S01]  /*5690*/  IMAD.HI.U32 R56, R0, R61, RZ ;  /* 0x0000003d00387227 */ /* 0x000fe200078e00ff */
[----:B------:R-:W-:-:S02]  /*56a0*/  ISETP.GT.U32.AND P5, PT, R7, R55, PT ;  /* 0x000000370700720c */ /* 0x000fc40003fa4070 */
[C---:B------:R-:W-:Y:S01]  /*56b0*/  LOP3.LUT R220, R247.reuse, 0x4c, RZ, 0xfc, !PT ;  /* 0x0000004cf7dc7812 */ /* 0x040fe200078efcff */
[----:B------:R-:W-:Y:S01]  /*56c0*/  IMAD.MOV R56, RZ, RZ, -R56 ;  /* 0x000000ffff387224 */ /* 0x000fe200078e0a38 */
[C---:B------:R-:W-:Y:S01]  /*56d0*/  LOP3.LUT R221, R247.reuse, 0x4a, RZ, 0xfc, !PT ;  /* 0x0000004af7dd7812 */ /* 0x040fe200078efcff */
[C---:B------:R-:W-:Y:S01]  /*56e0*/  IMAD.HI.U32 R54, R0.reuse, R58, RZ ;  /* 0x0000003a00367227 */ /* 0x040fe200078e00ff */
[C---:B------:R-:W-:Y:S02]  /*56f0*/  LOP3.LUT R222, R247.reuse, 0x48, RZ, 0xfc, !PT ;  /* 0x00000048f7de7812 */ /* 0x040fe400078efcff */
[----:B------:R-:W-:Y:S01]  /*5700*/  LOP3.LUT R224, R247, 0x42, RZ, 0xfc, !PT ;  /* 0x00000042f7e07812 */ /* 0x000fe200078efcff */
[----:B------:R-:W-:Y:S01]  /*5710*/  @!P4 IMAD.IADD R53, R53, 0x1, -R7 ;  /* 0x000000013535c824 */ /* 0x000fe200078e0a07 */
[----:B------:R-:W-:Y:S01]  /*5720*/  LOP3.LUT R234, R247, 0x40, RZ, 0xfc, !PT ;  /* 0x00000040f7ea7812 */ /* 0x000fe200078efcff */
[----:B------:R-:W-:Y:S01]  /*5730*/  IMAD R56, R7, R56, R61 ;  /* 0x0000003807387224 */ /* 0x000fe200078e023d */
[----:B------:R-:W-:Y:S01]  /*5740*/  IABS R61, R65 ;  /* 0x00000041003d7213 */ /* 0x000fe20000000000 */
[----:B------:R-:W-:Y:S01]  /*5750*/  @!P5 IMAD.IADD R55, R55, 0x1, -R7 ;  /* 0x000000013737d824 */ /* 0x000fe200078e0a07 */
[----:B------:R-:W-:Y:S01]  /*5760*/  ISETP.GT.U32.AND P4, PT, R7, R53, PT ;  /* 0x000000350700720c */ /* 0x000fe20003f84070 */
[----:B------:R-:W-:Y:S01]  /*5770*/  IMAD.MOV R54, RZ, RZ, -R54 ;  /* 0x000000ffff367224 */ /* 0x000fe200078e0a36 */
[----:B------:R-:W-:Y:S01]  /*5780*/  LOP3.LUT R233, R247, 0x3e, RZ, 0xfc, !PT ;  /* 0x0000003ef7e97812 */ /* 0x000fe200078efcff */
[----:B------:R-:W-:Y:S01]  /*5790*/  IMAD.HI.U32 R57, R0, R59, RZ ;  /* 0x0000003b00397227 */ /* 0x000fe200078e00ff */
[----:B------:R-:W-:-:S02]  /*57a0*/  ISETP.GT.U32.AND P5, PT, R7, R55, PT ;  /* 0x000000370700720c */ /* 0x000fc40003fa4070 */
[----:B------:R-:W-:Y:S01]  /*57b0*/  IABS R223, R234 ;  /* 0x000000ea00df7213 */ /* 0x000fe20000000000 */
[----:B------:R-:W-:Y:S01]  /*57c0*/  IMAD R54, R7, R54, R58 ;  /* 0x0000003607367224 */ /* 0x000fe200078e023a */
[C---:B------:R-:W-:Y:S01]  /*57d0*/  LOP3.LUT R225, R247.reuse, 0x3c, RZ, 0xfc, !PT ;  /* 0x0000003cf7e17812 */ /* 0x040fe200078efcff */
[C---:B------:R-:W-:Y:S01]  /*57e0*/  IMAD.HI.U32 R58, R0.reuse, R61, RZ ;  /* 0x0000003d003a7227 */ /* 0x040fe200078e00ff */
[----:B------:R-:W-:Y:S02]  /*57f0*/  LOP3.LUT R228, R247, 0x3a, RZ, 0xfc, !PT ;  /* 0x0000003af7e47812 */ /* 0x000fe400078efcff */
[----:B------:R-:W-:Y:S01]  /*5800*/  ISETP.GT.U32.AND P1, PT, R7, R54, PT ;  /* 0x000000360700720c */ /* 0x000fe20003f24070 */
[----:B------:R-:W-:Y:S01]  /*5810*/  IMAD.MOV R58, RZ, RZ, -R58 ;  /* 0x000000ffff3a7224 */ /* 0x000fe200078e0a3a */
[----:B------:R-:W-:Y:S01]  /*5820*/  LOP3.LUT R229, R247, 0x38, RZ, 0xfc, !PT ;  /* 0x00000038f7e57812 */ /* 0x000fe200078efcff */
[----:B------:R-:W-:Y:S01]  /*5830*/  @!P4 IMAD.IADD R53, R53, 0x1, -R7 ;  /* 0x000000013535c824 */ /* 0x000fe200078e0a07 */
[C---:B------:R-:W-:Y:S01]  /*5840*/  ISETP.GT.U32.AND P4, PT, R7.reuse, R56, PT ;  /* 0x000000380700720c */ /* 0x040fe20003f84070 */
[----:B------:R-:W-:Y:S01]  /*5850*/  IMAD R58, R7, R58, R61 ;  /* 0x0000003a073a7224 */ /* 0x000fe200078e023d */
[----:B------:R-:W-:Y:S01]  /*5860*/  LOP3.LUT R231, R247, 0x34, RZ, 0xfc, !PT ;  /* 0x00000034f7e77812 */ /* 0x000fe200078efcff */
[----:B------:R-:W-:Y:S01]  /*5870*/  @!P5 IMAD.IADD R55, R55, 0x1, -R7 ;  /* 0x000000013737d824 */ /* 0x000fe200078e0a07 */
[----:B------:R-:W-:Y:S01]  /*5880*/  LOP3.LUT R232, R247, 0x32, RZ, 0xfc, !PT ;  /* 0x00000032f7e87812 */ /* 0x000fe200078efcff */
[----:B------:R-:W-:Y:S01]  /*5890*/  IMAD.MOV R60, RZ, RZ, -R57 ;  /* 0x000000ffff3c7224 */ /* 0x000fe200078e0a39 */
[----:B------:R-:W-:Y:S01]  /*58a0*/  ISETP.GT.U32.AND P5, PT, R7, R58, PT ;  /* 0x0000003a0700720c */ /* 0x000fe20003fa4070 */
[----:B------:R-:W-:Y:S01]  /*58b0*/  IMAD.MOV.U32 R61, RZ, RZ, R62 ;  /* 0x000000ffff3d7224 */ /* 0x000fe200078e003e */
[----:B------:R-:W-:Y:S01]  /*58c0*/  LOP3.LUT R6, R247, 0x26, RZ, 0xfc, !PT ;  /* 0x00000026f7067812 */ /* 0x000fe200078efcff */
[----:B------:R-:W-:Y:S01]  /*58d0*/  IMAD R57, R7, R60, R59 ;  /* 0x0000003c07397224 */ /* 0x000fe200078e023b */
[----:B------:R-:W-:Y:S01]  /*58e0*/  LOP3.LUT R250, R247, 0x1e, RZ, 0xfc, !PT ;  /* 0x0000001ef7fa7812 */ /* 0x000fe200078efcff */
[----:B------:R-:W-:Y:S01]  /*58f0*/  IMAD.HI.U32 R59, R0, R61, RZ ;  /* 0x0000003d003b7227 */ /* 0x000fe200078e00ff */
[----:B------:R-:W-:-:S02]  /*5900*/  IABS R249, R6 ;  /* 0x0000000600f97213 */ /* 0x000fc40000000000 */
[----:B0-----:R-:W-:Y:S01]  /*5910*/  LOP3.LUT R4, R247, 0x1c, RZ, 0xfc, !PT ;  /* 0x0000001cf7047812 */ /* 0x001fe200078efcff */
[--C-:B------:R-:W-:Y:S01]  /*5920*/  @!P4 IMAD.IADD R56, R56, 0x1, -R7.reuse ;  /* 0x000000013838c824 */ /* 0x100fe200078e0a07 */
[----:B------:R-:W-:Y:S01]  /*5930*/  ISETP.GE.AND P4, PT, R64, RZ, PT ;  /* 0x000000ff4000720c */ /* 0x000fe20003f86270 */
[----:B------:R-:W-:Y:S01]  /*5940*/  @!P1 IMAD.IADD R54, R54, 0x1, -R7 ;  /* 0x0000000136369824 */ /* 0x000fe200078e0a07 */
[----:B------:R-:W-:Y:S01]  /*5950*/  IABS R64, R68 ;  /* 0x0000004400407213 */ /* 0x000fe20000000000 */
[----:B------:R-:W-:Y:S01]  /*5960*/  @!P2 IMAD.MOV R53, RZ, RZ, -R53 ;  /* 0x000000ffff35a224 */ /* 0x000fe200078e0a35 */
[C---:B------:R-:W-:Y:S01]  /*5970*/  ISETP.GT.U32.AND P2, PT, R7.reuse, R56, PT ;  /* 0x000000380700720c */ /* 0x040fe20003f44070 */
[----:B------:R-:W-:Y:S01]  /*5980*/  @!P5 IMAD.IADD R58, R58, 0x1, -R7 ;  /* 0x000000013a3ad824 */ /* 0x000fe200078e0a07 */
[C---:B------:R-:W-:Y:S01]  /*5990*/  ISETP.GT.U32.AND P1, PT, R7.reuse, R54, PT ;  /* 0x000000360700720c */ /* 0x040fe20003f24070 */
[----:B------:R-:W-:Y:S01]  /*59a0*/  IMAD.MOV R62, RZ, RZ, -R59 ;  /* 0x000000ffff3e7224 */ /* 0x000fe200078e0a3b */
[----:B------:R-:W-:Y:S01]  /*59b0*/  IABS R241, R4 ;  /* 0x0000000400f17213 */ /* 0x000fe20000000000 */
[----:B------:R-:W-:Y:S01]  /*59c0*/  IMAD.HI.U32 R60, R0, R63, RZ ;  /* 0x0000003f003c7227 */ /* 0x000fe200078e00ff */
[----:B------:R-:W-:-:S02]  /*59d0*/  ISETP.GT.U32.AND P5, PT, R7, R58, PT ;  /* 0x0000003a0700720c */ /* 0x000fc40003fa4070 */
[----:B------:R-:W-:Y:S01]  /*59e0*/  LOP3.LUT R5, R247, 0x1a, RZ, 0xfc, !PT ;  /* 0x0000001af7057812 */ /* 0x000fe200078efcff */
[----:B------:R-:W-:Y:S01]  /*59f0*/  IMAD R59, R7, R62, R61 ;  /* 0x0000003e073b7224 */ /* 0x000fe200078e023d */
[C---:B-1----:R-:W-:Y:S01]  /*5a00*/  LOP3.LUT R13, R247.reuse, 0x16, RZ, 0xfc, !PT ;  /* 0x00000016f70d7812 */ /* 0x042fe200078efcff */
[----:B------:R-:W-:Y:S01]  /*5a10*/  IMAD.HI.U32 R61, R0, R64, RZ ;  /* 0x00000040003d7227 */ /* 0x000fe200078e00ff */
[C---:B------:R-:W-:Y:S02]  /*5a20*/  LOP3.LUT R12, R247.reuse, 0x14, RZ, 0xfc, !PT ;  /* 0x00000014f70c7812 */ /* 0x040fe400078efcff */
[C---:B------:R-:W-:Y:S01]  /*5a30*/  LOP3.LUT R252, R247.reuse, 0x18, RZ, 0xfc, !PT ;  /* 0x00000018f7fc7812 */ /* 0x040fe200078efcff */
[----:B------:R-:W-:Y:S01]  /*5a40*/  IMAD.MOV R60, RZ, RZ, -R60 ;  /* 0x000000ffff3c7224 */ /* 0x000fe200078e0a3c */
[C---:B------:R-:W-:Y:S01]  /*5a50*/  LOP3.LUT R10, R247.reuse, 0x10, RZ, 0xfc, !PT ;  /* 0x00000010f70a7812 */ /* 0x040fe200078efcff */
[----:B------:R-:W-:Y:S01]  /*5a60*/  IMAD.MOV R61, RZ, RZ, -R61 ;  /* 0x000000ffff3d7224 */ /* 0x000fe200078e0a3d */
[----:B------:R-:W-:Y:S01]  /*5a70*/  LOP3.LUT R11, R247, 0x12, RZ, 0xfc, !PT ;  /* 0x00000012f70b7812 */ /* 0x000fe200078efcff */
[----:B------:R-:W-:Y:S01]  /*5a80*/  IMAD R60, R7, R60, R63 ;  /* 0x0000003c073c7224 */ /* 0x000fe200078e023f */
[----:B------:R-:W-:Y:S01]  /*5a90*/  LOP3.LUT R9, R247, 0xe, RZ, 0xfc, !PT ;  /* 0x0000000ef7097812 */ /* 0x000fe200078efcff */
[--C-:B------:R-:W-:Y:S01]  /*5aa0*/  @!P2 IMAD.IADD R56, R56, 0x1, -R7.reuse ;  /* 0x000000013838a824 */ /* 0x100fe200078e0a07 */
[C---:B------:R-:W-:Y:S01]  /*5ab0*/  ISETP.GT.U32.AND P2, PT, R7.reuse, R59, PT ;  /* 0x0000003b0700720c */ /* 0x040fe20003f44070 */
[C---:B------:R-:W-:Y:S01]  /*5ac0*/  IMAD R61, R7.reuse, R61, R64 ;  /* 0x0000003d073d7224 */ /* 0x040fe200078e0240 */
[----:B------:R-:W-:Y:S01]  /*5ad0*/  IABS R64, R69 ;  /* 0x0000004500407213 */ /* 0x000fe20000000000 */
[--C-:B------:R-:W-:Y:S01]  /*5ae0*/  @!P1 IMAD.IADD R54, R54, 0x1, -R7.reuse ;  /* 0x0000000136369824 */ /* 0x100fe200078e0a07 */
[C---:B------:R-:W-:Y:S01]  /*5af0*/  ISETP.GT.U32.AND P1, PT, R7.reuse, R57, PT ;  /* 0x000000390700720c */ /* 0x040fe20003f24070 */
[----:B------:R-:W-:Y:S01]  /*5b00*/  @!P6 IMAD.MOV R56, RZ, RZ, -R56 ;  /* 0x000000ffff38e224 */ /* 0x000fe200078e0a38 */
[C---:B------:R-:W-:Y:S01]  /*5b10*/  ISETP.GT.U32.AND P6, PT, R7.reuse, R60, PT ;  /* 0x0000003c0700720c */ /* 0x040fe20003fc4070 */
[----:B------:R-:W-:Y:S01]  /*5b20*/  @!P5 IMAD.IADD R58, R58, 0x1, -R7 ;  /* 0x000000013a3ad824 */ /* 0x000fe200078e0a07 */
[----:B------:R-:W-:Y:S01]  /*5b30*/  ISETP.GT.U32.AND P5, PT, R7, R61, PT ;  /* 0x0000003d0700720c */ /* 0x000fe20003fa4070 */
[----:B------:R-:W-:Y:S01]  /*5b40*/  IMAD.HI.U32 R62, R0, R64, RZ ;  /* 0x00000040003e7227 */ /* 0x000fe200078e00ff */
[----:B------:R-:W-:-:S02]  /*5b50*/  IABS R246, R9 ;  /* 0x0000000900f67213 */ /* 0x000fc40000000000 */
[----:B------:R-:W-:Y:S01]  /*5b60*/  LOP3.LUT R49, R247, 0xc, RZ, 0xfc, !PT ;  /* 0x0000000cf7317812 */ /* 0x000fe200078efcff */
[--C-:B------:R-:W-:Y:S01]  /*5b70*/  @!P2 IMAD.IADD R59, R59, 0x1, -R7.reuse ;  /* 0x000000013b3ba824 */ /* 0x100fe200078e0a07 */
[----:B------:R-:W-:Y:S01]  /*5b80*/  ISETP.GE.AND P2, PT, R68, RZ, PT ;  /* 0x000000ff4400720c */ /* 0x000fe20003f46270 */
[----:B------:R-:W-:Y:S01]  /*5b90*/  @!P3 IMAD.MOV R54, RZ, RZ, -R54 ;  /* 0x000000ffff36b224 */ /* 0x000fe200078e0a36 */
[----:B------:R-:W-:Y:S01]  /*5ba0*/  IABS R251, R49 ;  /* 0x0000003100fb7213 */ /* 0x000fe20000000000 */
[--C-:B------:R-:W-:Y:S01]  /*5bb0*/  @!P1 IMAD.IADD R57, R57, 0x1, -R7.reuse ;  /* 0x0000000139399824 */ /* 0x100fe200078e0a07 */
[----:B------:R-:W-:Y:S01]  /*5bc0*/  ISETP.GE.AND P1, PT, R65, RZ, PT ;  /* 0x000000ff4100720c */ /* 0x000fe20003f26270 */
[--C-:B------:R-:W-:Y:S01]  /*5bd0*/  @!P6 IMAD.IADD R60, R60, 0x1, -R7.reuse ;  /* 0x000000013c3ce824 */ /* 0x100fe200078e0a07 */
[----:B------:R-:W-:Y:S01]  /*5be0*/  IABS R65, R70 ;  /* 0x0000004600417213 */ /* 0x000fe20000000000 */
[----:B------:R-:W-:Y:S01]  /*5bf0*/  @!P5 IMAD.IADD R61, R61, 0x1, -R7 ;  /* 0x000000013d3dd824 */ /* 0x000fe200078e0a07 */
[C---:B------:R-:W-:Y:S01]  /*5c00*/  ISETP.GT.U32.AND P6, PT, R7.reuse, R59, PT ;  /* 0x0000003b0700720c */ /* 0x040fe20003fc4070 */
[----:B------:R-:W-:Y:S01]  /*5c10*/  IMAD.MOV R62, RZ, RZ, -R62 ;  /* 0x000000ffff3e7224 */ /* 0x000fe200078e0a3e */
[C---:B------:R-:W-:Y:S01]  /*5c20*/  ISETP.GT.U32.AND P3, PT, R7.reuse, R57, PT ;  /* 0x000000390700720c */ /* 0x040fe20003f64070 */
[----:B------:R-:W-:Y:S01]  /*5c30*/  IMAD.HI.U32 R63, R0, R65, RZ ;  /* 0x00000041003f7227 */ /* 0x000fe200078e00ff */
[----:B------:R-:W-:-:S02]  /*5c40*/  ISETP.GT.U32.AND P5, PT, R7, R61, PT ;  /* 0x0000003d0700720c */ /* 0x000fc40003fa4070 */
[----:B------:R-:W-:Y:S01]  /*5c50*/  LOP3.LUT R3, R247, 0x6, RZ, 0xfc, !PT ;  /* 0x00000006f7037812 */ /* 0x000fe200078efcff */
[----:B------:R-:W-:Y:S01]  /*5c60*/  IMAD R62, R7, R62, R64 ;  /* 0x0000003e073e7224 */ /* 0x000fe200078e0240 */
[C---:B------:R-:W-:Y:S01]  /*5c70*/  LOP3.LUT R2, R247.reuse, 0x4, RZ, 0xfc, !PT ;  /* 0x00000004f7027812 */ /* 0x040fe200078efcff */
[----:B------:R-:W-:Y:S01]  /*5c80*/  IMAD.MOV R64, RZ, RZ, -R63 ;  /* 0x000000ffff407224 */ /* 0x000fe200078e0a3f */
[----:B------:R-:W-:Y:S01]  /*5c90*/  LOP3.LUT R8, R247, 0x2, RZ, 0xfc, !PT ;  /* 0x00000002f7087812 */ /* 0x000fe200078efcff */
[----:B------:R-:W-:Y:S01]  /*5ca0*/  @!P0 IMAD.MOV R55, RZ, RZ, -R55 ;  /* 0x000000ffff378224 */ /* 0x000fe200078e0a37 */
[----:B------:R-:W-:Y:S01]  /*5cb0*/  ISETP.GE.AND P0, PT, R66, RZ, PT ;  /* 0x000000ff4200720c */ /* 0x000fe20003f06270 */
[----:B------:R-:W-:Y:S01]  /*5cc0*/  @!P6 IMAD.IADD R59, R59, 0x1, -R7 ;  /* 0x000000013b3be824 */ /* 0x000fe200078e0a07 */
[----:B------:R-:W-:Y:S01]  /*5cd0*/  IABS R66, R71 ;  /* 0x0000004700427213 */ /* 0x000fe20000000000 */
[C---:B------:R-:W-:Y:S01]  /*5ce0*/  IMAD R63, R7.reuse, R64, R65 ;  /* 0x00000040073f7224 */ /* 0x040fe200078e0241 */
[----:B------:R-:W-:Y:S01]  /*5cf0*/  ISETP.GT.U32.AND P6, PT, R7, R62, PT ;  /* 0x0000003e0700720c */ /* 0x000fe20003fc4070 */
[--C-:B------:R-:W-:Y:S01]  /*5d00*/  @!P3 IMAD.IADD R57, R57, 0x1, -R7.reuse ;  /* 0x000000013939b824 */ /* 0x100fe200078e0a07 */
[----:B------:R-:W-:Y:S01]  /*5d10*/  ISETP.GE.AND P3, PT, R67, RZ, PT ;  /* 0x000000ff4300720c */ /* 0x000fe20003f66270 */
[----:B------:R-:W-:Y:S01]  /*5d20*/  @!P5 IMAD.IADD R61, R61, 0x1, -R7 ;  /* 0x000000013d3dd824 */ /* 0x000fe200078e0a07 */
[----:B------:R-:W-:Y:S01]  /*5d30*/  ISETP.GT.U32.AND P5, PT, R7, R63, PT ;  /* 0x0000003f0700720c */ /* 0x000fe20003fa4070 */
[----:B------:R-:W-:Y:S01]  /*5d40*/  IMAD.HI.U32 R64, R0, R66, RZ ;  /* 0x0000004200407227 */ /* 0x000fe200078e00ff */
[----:B------:R-:W-:-:S02]  /*5d50*/  IABS R67, R72 ;  /* 0x0000004800437213 */ /* 0x000fc40000000000 */
[----:B---3--:R-:W-:Y:S01]  /*5d60*/  IABS R18, R8 ;  /* 0x0000000800127213 */ /* 0x008fe20000000000 */
[----:B------:R-:W-:Y:S01]  /*5d70*/  @!P4 IMAD.MOV R57, RZ, RZ, -R57 ;  /* 0x000000ffff39c224 */ /* 0x000fe200078e0a39 */
[----:B------:R-:W-:Y:S01]  /*5d80*/  ISETP.GT.U32.AND P4, PT, R7, R60, PT ;  /* 0x0000003c0700720c */ /* 0x000fe20003f84070 */
[----:B------:R-:W-:Y:S02]  /*5d90*/  IMAD.MOV R64, RZ, RZ, -R64 ;  /* 0x000000ffff407224 */ /* 0x000fe400078e0a40 */
[----:B------:R-:W-:-:S04]  /*5da0*/  IMAD.HI.U32 R65, R0, R67, RZ ;  /* 0x0000004300417227 */ /* 0x000fc800078e00ff */
[----:B------:R-:W-:Y:S01]  /*5db0*/  @!P6 IMAD.IADD R62, R62, 0x1, -R7 ;  /* 0x000000013e3ee824 */ /* 0x000fe200078e0a07 */
[----:B------:R-:W-:Y:S01]  /*5dc0*/  ISETP.GE.AND P6, PT, R70, RZ, PT ;  /* 0x000000ff4600720c */ /* 0x000fe20003fc6270 */
[----:B------:R-:W-:Y:S01]  /*5dd0*/  IMAD R64, R7, R64, R66 ;  /* 0x0000004007407224 */ /* 0x000fe200078e0242 */
[----:B------:R-:W-:Y:S01]  /*5de0*/  IABS R66, R73 ;  /* 0x0000004900427213 */ /* 0x000fe20000000000 */
[----:B------:R-:W-:Y:S02]  /*5df0*/  IMAD.MOV R68, RZ, RZ, -R65 ;  /* 0x000000ffff447224 */ /* 0x000fe400078e0a41 */
[----:B------:R-:W-:Y:S01]  /*5e00*/  @!P5 IMAD.IADD R63, R63, 0x1, -R7 ;  /* 0x000000013f3fd824 */ /* 0x000fe200078e0a07 */
[C---:B------:R-:W-:Y:S01]  /*5e10*/  ISETP.GT.U32.AND P5, PT, R7.reuse, R62, PT ;  /* 0x0000003e0700720c */ /* 0x040fe20003fa4070 */
[----:B------:R-:W-:Y:S02]  /*5e20*/  IMAD R65, R7, R68, R67 ;  /* 0x0000004407417224 */ /* 0x000fe400078e0243 */
[----:B------:R-:W-:-:S02]  /*5e30*/  IMAD.MOV.U32 R68, RZ, RZ, R66 ;  /* 0x000000ffff447224 */ /* 0x000fc400078e0042 */
[----:B------:R-:W-:Y:S01]  /*5e40*/  @!P4 IMAD.IADD R60, R60, 0x1, -R7 ;  /* 0x000000013c3cc824 */ /* 0x000fe200078e0a07 */
[----:B------:R-:W-:Y:S01]  /*5e50*/  ISETP.GE.AND P4, PT, R69, RZ, PT ;  /* 0x000000ff4500720c */ /* 0x000fe20003f86270 */
[----:B------:R-:W-:Y:S01]  /*5e60*/  @!P1 IMAD.MOV R58, RZ, RZ, -R58 ;  /* 0x000000ffff3a9224 */ /* 0x000fe200078e0a3a */
[----:B------:R-:W-:Y:S01]  /*5e70*/  IABS R69, R74 ;  /* 0x0000004a00457213 */ /* 0x000fe20000000000 */
[----:B------:R-:W-:Y:S01]  /*5e80*/  IMAD.HI.U32 R66, R0, R68, RZ ;  /* 0x0000004400427227 */ /* 0x000fe200078e00ff */
[----:B------:R-:W-:-:S03]  /*5e90*/  ISETP.GT.U32.AND P1, PT, R7, R63, PT ;  /* 0x0000003f0700720c */ /* 0x000fc60003f24070 */
[----:B------:R-:W-:Y:S01]  /*5ea0*/  @!P3 IMAD.MOV R60, RZ, RZ, -R60 ;  /* 0x000000ffff3cb224 */ /* 0x000fe200078e0a3c */
[----:B------:R-:W-:Y:S01]  /*5eb0*/  ISETP.GT.U32.AND P3, PT, R7, R65, PT ;  /* 0x000000410700720c */ /* 0x000fe20003f64070 */
[----:B------:R-:W-:-:S04]  /*5ec0*/  IMAD.HI.U32 R67, R0, R69, RZ ;  /* 0x0000004500437227 */ /* 0x000fc800078e00ff */
[----:B------:R-:W-:Y:S02]  /*5ed0*/  IMAD.MOV R66, RZ, RZ, -R66 ;  /* 0x000000ffff427224 */ /* 0x000fe400078e0a42 */
[----:B------:R-:W-:Y:S01]  /*5ee0*/  @!P5 IMAD.IADD R62, R62, 0x1, -R7 ;  /* 0x000000013e3ed824 */ /* 0x000fe200078e0a07 */
[----:B------:R-:W-:Y:S01]  /*5ef0*/  ISETP.GE.AND P5, PT, R72, RZ, PT ;  /* 0x000000ff4800720c */ /* 0x000fe20003fa6270 */
[----:B------:R-:W-:Y:S02]  /*5f00*/  IMAD.MOV R70, RZ, RZ, -R67 ;  /* 0x000000ffff467224 */ /* 0x000fe400078e0a43 */
[----:B------:R-:W-:Y:S02]  /*5f10*/  IMAD R66, R7, R66, R68 ;  /* 0x0000004207427224 */ /* 0x000fe400078e0244 */
[----:B------:R-:W-:Y:S01]  /*5f20*/  @!P1 IMAD.IADD R63, R63, 0x1, -R7 ;  /* 0x000000013f3f9824 */ /* 0x000fe200078e0a07 */
[----:B------:R-:W-:Y:S01]  /*5f30*/  ISETP.GE.AND P1, PT, R73, RZ, PT ;  /* 0x000000ff4900720c */ /* 0x000fe20003f26270 */
[----:B------:R-:W-:Y:S01]  /*5f40*/  IMAD R67, R7, R70, R69 ;  /* 0x0000004607437224 */ /* 0x000fe200078e0245 */
[----:B------:R-:W-:Y:S01]  /*5f50*/  LOP3.LUT R69, R247, 0x170, RZ, 0xfc, !PT ;  /* 0x00000170f7457812 */ /* 0x000fe200078efcff */
[----:B------:R-:W-:Y:S01]  /*5f60*/  @!P4 IMAD.MOV R62, RZ, RZ, -R62 ;  /* 0x000000ffff3ec224 */ /* 0x000fe200078e0a3e */
[----:B------:R-:W-:Y:S01]  /*5f70*/  ISETP.GT.U32.AND P4, PT, R7, R66, PT ;  /* 0x000000420700720c */ /* 0x000fe20003f84070 */
[----:B------:R-:W-:Y:S01]  /*5f80*/  @!P3 IMAD.IADD R65, R65, 0x1, -R7 ;  /* 0x000000014141b824 */ /* 0x000fe200078e0a07 */
[----:B------:R-:W-:Y:S01]  /*5f90*/  IABS R70, R69 ;  /* 0x0000004500467213 */ /* 0x000fe20000000000 */
[----:B------:R-:W-:Y:S01]  /*5fa0*/  @!P6 IMAD.MOV R63, RZ, RZ, -R63 ;  /* 0x000000ffff3fe224 */ /* 0x000fe200078e0a3f */
[C---:B------:R-:W-:Y:S01]  /*5fb0*/  ISETP.GT.U32.AND P6, PT, R7.reuse, R67, PT ;  /* 0x000000430700720c */ /* 0x040fe20003fc4070 */
[----:B------:R-:W-:Y:S01]  /*5fc0*/  @!P0 IMAD.MOV R59, RZ, RZ, -R59 ;  /* 0x000000ffff3b8224 */ /* 0x000fe200078e0a3b */
[C---:B------:R-:W-:Y:S01]  /*5fd0*/  ISETP.GT.U32.AND P3, PT, R7.reuse, R65, PT ;  /* 0x000000410700720c */ /* 0x040fe20003f64070 */
[----:B------:R-:W-:Y:S01]  /*5fe0*/  @!P2 IMAD.MOV R61, RZ, RZ, -R61 ;  /* 0x000000ffff3da224 */ /* 0x000fe200078e0a3d */
[----:B------:R-:W-:Y:S01]  /*5ff0*/  ISETP.GT.U32.AND P0, PT, R7, R64, PT ;  /* 0x000000400700720c */ /* 0x000fe20003f04070 */
[----:B------:R-:W-:Y:S01]  /*6000*/  IMAD.HI.U32 R68, R0, R70, RZ ;  /* 0x0000004600447227 */ /* 0x000fe200078e00ff */
[----:B------:R-:W-:-:S02]  /*6010*/  ISETP.GE.AND P2, PT, R71, RZ, PT ;  /* 0x000000ff4700720c */ /* 0x000fc40003f46270 */
[----:B------:R-:W-:Y:S01]  /*6020*/  IABS R71, R75 ;  /* 0x0000004b00477213 */ /* 0x000fe20000000000 */
[--C-:B------:R-:W-:Y:S01]  /*6030*/  @!P4 IMAD.IADD R66, R66, 0x1, -R7.reuse ;  /* 0x000000014242c824 */ /* 0x100fe200078e0a07 */
[----:B------:R-:W-:Y:S01]  /*6040*/  IABS R73, R77 ;  /* 0x0000004d00497213 */ /* 0x000fe20000000000 */
[----:B------:R-:W-:Y:S02]  /*6050*/  IMAD.MOV R68, RZ, RZ, -R68 ;  /* 0x000000ffff447224 */ /* 0x000fe400078e0a44 */
[--C-:B------:R-:W-:Y:S01]  /*6060*/  @!P6 IMAD.IADD R67, R67, 0x1, -R7.reuse ;  /* 0x000000014343e824 */ /* 0x100fe200078e0a07 */
[----:B------:R-:W-:Y:S01]  /*6070*/  ISETP.GT.U32.AND P4, PT, R7, R66, PT ;  /* 0x000000420700720c */ /* 0x000fe20003f84070 */
[----:B------:R-:W-:Y:S01]  /*6080*/  @!P3 IMAD.IADD R65, R65, 0x1, -R7 ;  /* 0x000000014141b824 */ /* 0x000fe200078e0a07 */
[----:B------:R-:W-:Y:S01]  /*6090*/  ISETP.GE.AND P3, PT, R69, RZ, PT ;  /* 0x000000ff4500720c */ /* 0x000fe20003f66270 */
[----:B------:R-:W-:Y:S01]  /*60a0*/  IMAD.HI.U32 R69, R0, R71, RZ ;  /* 0x0000004700457227 */ /* 0x000fe200078e00ff */
[----:B------:R-:W-:-:S03]  /*60b0*/  ISETP.GT.U32.AND P6, PT, R7, R67, PT ;  /* 0x000000430700720c */ /* 0x000fc60003fc4070 */
[----:B------:R-:W-:Y:S02]  /*60c0*/  @!P0 IMAD.IADD R64, R64, 0x1, -R7 ;  /* 0x0000000140408824 */ /* 0x000fe400078e0a07 */
[----:B------:R-:W-:Y:S02]  /*60d0*/  IMAD.MOV R72, RZ, RZ, -R69 ;  /* 0x000000ffff487224 */ /* 0x000fe400078e0a45 */
[C---:B------:R-:W-:Y:S01]  /*60e0*/  IMAD R68, R7.reuse, R68, R70 ;  /* 0x0000004407447224 */ /* 0x040fe200078e0246 */
[C---:B------:R-:W-:Y:S01]  /*60f0*/  ISETP.GT.U32.AND P0, PT, R7.reuse, R64, PT ;  /* 0x000000400700720c */ /* 0x040fe20003f04070 */
[C---:B------:R-:W-:Y:S02]  /*6100*/  IMAD R69, R7.reuse, R72, R71 ;  /* 0x0000004807457224 */ /* 0x040fe400078e0247 */
[--C-:B------:R-:W-:Y:S01]  /*6110*/  @!P4 IMAD.IADD R66, R66, 0x1, -R7.reuse ;  /* 0x000000014242c824 */ /* 0x100fe200078e0a07 */
[----:B------:R-:W-:Y:S01]  /*6120*/  ISETP.GT.U32.AND P4, PT, R7, R68, PT ;  /* 0x000000440700720c */ /* 0x000fe20003f84070 */
[----:B------:R-:W-:Y:S01]  /*6130*/  @!P6 IMAD.IADD R67, R67, 0x1, -R7 ;  /* 0x000000014343e824 */ /* 0x000fe200078e0a07 */
[----:B------:R-:W-:Y:S01]  /*6140*/  ISETP.GT.U32.AND P6, PT, R7, R69, PT ;  /* 0x000000450700720c */ /* 0x000fe20003fc4070 */
[----:B------:R-:W-:-:S04]  /*6150*/  IMAD.HI.U32 R70, R0, R73, RZ ;  /* 0x0000004900467227 */ /* 0x000fc800078e00ff */
[----:B------:R-:W-:Y:S02]  /*6160*/  IMAD.MOV R70, RZ, RZ, -R70 ;  /* 0x000000ffff467224 */ /* 0x000fe400078e0a46 */
[----:B------:R-:W-:Y:S01]  /*6170*/  @!P0 IMAD.IADD R64, R64, 0x1, -R7 ;  /* 0x0000000140408824 */ /* 0x000fe200078e0a07 */
[----:B------:R-:W-:Y:S01]  /*6180*/  ISETP.GE.AND P0, PT, R74, RZ, PT ;  /* 0x000000ff4a00720c */ /* 0x000fe20003f06270 */
[----:B------:R-:W-:Y:S01]  /*6190*/  IMAD R70, R7, R70, R73 ;  /* 0x0000004607467224 */ /* 0x000fe200078e0249 */
[----:B------:R-:W-:Y:S01]  /*61a0*/  IABS R74, R78 ;  /* 0x0000004e004a7213 */ /* 0x000fe20000000000 */
[--C-:B------:R-:W-:Y:S01]  /*61b0*/  @!P4 IMAD.IADD R68, R68, 0x1, -R7.reuse ;  /* 0x000000014444c824 */ /* 0x100fe200078e0a07 */
[----:B------:R-:W-:Y:S01]  /*61c0*/  IABS R73, R82 ;  /* 0x0000005200497213 */ /* 0x000fe20000000000 */
[----:B------:R-:W-:Y:S01]  /*61d0*/  @!P2 IMAD.MOV R64, RZ, RZ, -R64 ;  /* 0x000000ffff40a224 */ /* 0x000fe200078e0a40 */
[----:B------:R-:W-:Y:S01]  /*61e0*/  ISETP.GE.AND P2, PT, R75, RZ, PT ;  /* 0x000000ff4b00720c */ /* 0x000fe20003f46270 */
[----:B------:R-:W-:Y:S01]  /*61f0*/  @!P6 IMAD.IADD R69, R69, 0x1, -R7 ;  /* 0x000000014545e824 */ /* 0x000fe200078e0a07 */
[----:B------:R-:W-:Y:S01]  /*6200*/  IABS R75, R79 ;  /* 0x0000004f004b7213 */ /* 0x000fe20000000000 */
[----:B------:R-:W-:Y:S01]  /*6210*/  IMAD.HI.U32 R71, R0, R74, RZ ;  /* 0x0000004a00477227 */ /* 0x000fe200078e00ff */
[----:B------:R-:W-:-:S02]  /*6220*/  ISETP.GT.U32.AND P6, PT, R7, R68, PT ;  /* 0x000000440700720c */ /* 0x000fc40003fc4070 */
[----:B------:R-:W-:Y:S01]  /*6230*/  ISETP.GT.U32.AND P4, PT, R7, R70, PT ;  /* 0x000000460700720c */ /* 0x000fe20003f84070 */
[----:B------:R-:W-:-:S04]  /*6240*/  IMAD.HI.U32 R72, R0, R75, RZ ;  /* 0x0000004b00487227 */ /* 0x000fc800078e00ff */
[----:B------:R-:W-:Y:S02]  /*6250*/  IMAD.MOV R71, RZ, RZ, -R71 ;  /* 0x000000ffff477224 */ /* 0x000fe400078e0a47 */
[----:B------:R-:W-:Y:S02]  /*6260*/  IMAD.MOV R72, RZ, RZ, -R72 ;  /* 0x000000ffff487224 */ /* 0x000fe400078e0a48 */
[C---:B------:R-:W-:Y:S02]  /*6270*/  IMAD R71, R7.reuse, R71, R74 ;  /* 0x0000004707477224 */ /* 0x040fe400078e024a */
[C---:B------:R-:W-:Y:S02]  /*6280*/  IMAD R72, R7.reuse, R72, R75 ;  /* 0x0000004807487224 */ /* 0x040fe400078e024b */
[----:B------:R-:W-:Y:S01]  /*6290*/  @!P6 IMAD.IADD R68, R68, 0x1, -R7 ;  /* 0x000000014444e824 */ /* 0x000fe200078e0a07 */
[----:B------:R-:W-:Y:S01]  /*62a0*/  ISETP.GT.U32.AND P6, PT, R7, R71, PT ;  /* 0x000000470700720c */ /* 0x000fe20003fc4070 */
[----:B------:R-:W-:-:S02]  /*62b0*/  IMAD.MOV.U32 R75, RZ, RZ, R73 ;  /* 0x000000ffff4b7224 */ /* 0x000fc400078e0049 */
[----:B------:R-:W-:-:S04]  /*62c0*/  IMAD.HI.U32 R73, R0, R76, RZ ;  /* 0x0000004c00497227 */ /* 0x000fc800078e00ff */
[----:B------:R-:W-:Y:S02]  /*62d0*/  IMAD.MOV R73, RZ, RZ, -R73 ;  /* 0x000000ffff497224 */ /* 0x000fe400078e0a49 */
[----:B------:R-:W-:-:S04]  /*62e0*/  IMAD.HI.U32 R74, R0, R75, RZ ;  /* 0x0000004b004a7227 */ /* 0x000fc800078e00ff */
[----:B------:R-:W-:Y:S01]  /*62f0*/  IMAD R73, R7, R73, R76 ;  /* 0x0000004907497224 */ /* 0x000fe200078e024c */
[----:B------:R-:W-:Y:S01]  /*6300*/  IABS R76, R83 ;  /* 0x00000053004c7213 */ /* 0x000fe20000000000 */
[--C-:B------:R-:W-:Y:S02]  /*6310*/  @!P6 IMAD.IADD R71, R71, 0x1, -R7.reuse ;  /* 0x000000014747e824 */ /* 0x100fe400078e0a07 */
[----:B------:R-:W-:Y:S01]  /*6320*/  @!P3 IMAD.MOV R68, RZ, RZ, -R68 ;  /* 0x000000ffff44b224 */ /* 0x000fe200078e0a44 */
[C---:B------:R-:W-:Y:S01]  /*6330*/  ISETP.GT.U32.AND P6, PT, R7.reuse, R73, PT ;  /* 0x000000490700720c */ /* 0x040fe20003fc4070 */
[----:B------:R-:W-:Y:S01]  /*6340*/  IMAD.MOV R74, RZ, RZ, -R74 ;  /* 0x000000ffff4a7224 */ /* 0x000fe200078e0a4a */
[C---:B------:R-:W-:Y:S01]  /*6350*/  ISETP.GT.U32.AND P3, PT, R7.reuse, R72, PT ;  /* 0x000000480700720c */ /* 0x040fe20003f64070 */
[----:B------:R-:W-:Y:S02]  /*6360*/  @!P4 IMAD.IADD R70, R70, 0x1, -R7 ;  /* 0x000000014646c824 */ /* 0x000fe400078e0a07 */
[----:B------:R-:W-:Y:S01]  /*6370*/  @!P1 IMAD.MOV R66, RZ, RZ, -R66 ;  /* 0x000000ffff429224 */ /* 0x000fe200078e0a42 */
[C---:B------:R-:W-:Y:S01]  /*6380*/  ISETP.GT.U32.AND P1, PT, R7.reuse, R69, PT ;  /* 0x000000450700720c */ /* 0x040fe20003f24070 */
[C---:B------:R-:W-:Y:S01]  /*6390*/  IMAD R74, R7.reuse, R74, R75 ;  /* 0x0000004a074a7224 */ /* 0x040fe200078e024b */
[----:B------:R-:W-:Y:S01]  /*63a0*/  ISETP.GT.U32.AND P4, PT, R7, R70, PT ;  /* 0x000000460700720c */ /* 0x000fe20003f84070 */
[----:B------:R-:W-:-:S04]  /*63b0*/  IMAD.HI.U32 R75, R0, R76, RZ ;  /* 0x0000004c004b7227 */ /* 0x000fc800078e00ff */
[----:B------:R-:W-:Y:S02]  /*63c0*/  @!P6 IMAD.IADD R73, R73, 0x1, -R7 ;  /* 0x000000014949e824 */ /* 0x000fe400078e0a07 */
[----:B------:R-:W-:Y:S02]  /*63d0*/  IMAD.MOV R75, RZ, RZ, -R75 ;  /* 0x000000ffff4b7224 */ /* 0x000fe400078e0a4b */
[--C-:B------:R-:W-:Y:S01]  /*63e0*/  @!P3 IMAD.IADD R72, R72, 0x1, -R7.reuse ;  /* 0x000000014848b824 */ /* 0x100fe200078e0a07 */
[C---:B------:R-:W-:Y:S01]  /*63f0*/  ISETP.GT.U32.AND P6, PT, R7.reuse, R73, PT ;  /* 0x000000490700720c */ /* 0x040fe20003fc4070 */
[C---:B------:R-:W-:Y:S01]  /*6400*/  IMAD R75, R7.reuse, R75, R76 ;  /* 0x0000004b074b7224 */ /* 0x040fe200078e024c */
[----:B------:R-:W-:Y:S01]  /*6410*/  ISETP.GT.U32.AND P3, PT, R7, R71, PT ;  /* 0x000000470700720c */ /* 0x000fe20003f64070 */
[--C-:B------:R-:W-:Y:S01]  /*6420*/  @!P1 IMAD.IADD R69, R69, 0x1, -R7.reuse ;  /* 0x0000000145459824 */ /* 0x100fe200078e0a07 */
[----:B------:R-:W-:Y:S01]  /*6430*/  ISETP.GE.AND P1, PT, R79, RZ, PT ;  /* 0x000000ff4f00720c */ /* 0x000fe20003f26270 */
[----:B------:R-:W-:Y:S01]  /*6440*/  @!P4 IMAD.IADD R70, R70, 0x1, -R7 ;  /* 0x000000014646c824 */ /* 0x000fe200078e0a07 */
[----:B------:R-:W-:Y:S01]  /*6450*/  IABS R79, R84 ;  /* 0x00000054004f7213 */ /* 0x000fe20000000000 */
[----:B------:R-:W-:Y:S01]  /*6460*/  @!P5 IMAD.MOV R65, RZ, RZ, -R65 ;  /* 0x000000ffff41d224 */ /* 0x000fe200078e0a41 */
[----:B------:R-:W-:Y:S01]  /*6470*/  ISETP.GE.AND P4, PT, R80, RZ, PT ;  /* 0x000000ff5000720c */ /* 0x000fe20003f86270 */
[----:B------:R-:W-:Y:S01]  /*6480*/  @!P2 IMAD.MOV R69, RZ, RZ, -R69 ;  /* 0x000000ffff45a224 */ /* 0x000fe200078e0a45 */
[----:B------:R-:W-:Y:S01]  /*6490*/  ISETP.GE.AND P5, PT, R77, RZ, PT ;  /* 0x000000ff4d00720c */ /* 0x000fe20003fa6270 */
[----:B------:R-:W-:Y:S01]  /*64a0*/  @!P0 IMAD.MOV R67, RZ, RZ, -R67 ;  /* 0x000000ffff438224 */ /* 0x000fe200078e0a43 */
[----:B------:R-:W-:Y:S01]  /*64b0*/  ISETP.GT.U32.AND P2, PT, R7, R72, PT ;  /* 0x000000480700720c */ /* 0x000fe20003f44070 */
[----:B------:R-:W-:Y:S01]  /*64c0*/  @!P6 IMAD.IADD R73, R73, 0x1, -R7 ;  /* 0x000000014949e824 */ /* 0x000fe200078e0a07 */
[----:B------:R-:W-:Y:S01]  /*64d0*/  ISETP.GT.U32.AND P6, PT, R7, R75, PT ;  /* 0x0000004b0700720c */ /* 0x000fe20003fc4070 */
[----:B------:R-:W-:Y:S01]  /*64e0*/  IMAD.HI.U32 R76, R0, R79, RZ ;  /* 0x0000004f004c7227 */ /* 0x000fe200078e00ff */
[----:B------:R-:W-:-:S02]  /*64f0*/  IABS R80, R85 ;  /* 0x0000005500507213 */ /* 0x000fc40000000000 */
[----:B------:R-:W-:Y:S01]  /*6500*/  ISETP.GE.AND P0, PT, R78, RZ, PT ;  /* 0x000000ff4e00720c */ /* 0x000fe20003f06270 */
[----:B------:R-:W-:Y:S01]  /*6510*/  @!P3 IMAD.IADD R71, R71, 0x1, -R7 ;  /* 0x000000014747b824 */ /* 0x000fe200078e0a07 */
[----:B------:R-:W-:Y:S01]  /*6520*/  ISETP.GT.U32.AND P3, PT, R7, R74, PT ;  /* 0x0000004a0700720c */ /* 0x000fe20003f64070 */
[----:B------:R-:W-:-:S04]  /*6530*/  IMAD.HI.U32 R77, R0, R80, RZ ;  /* 0x00000050004d7227 */ /* 0x000fc800078e00ff */
[----:B------:R-:W-:Y:S02]  /*6540*/  IMAD.MOV R76, RZ, RZ, -R76 ;  /* 0x000000ffff4c7224 */ /* 0x000fe400078e0a4c */
[----:B------:R-:W-:-:S04]  /*6550*/  IMAD.HI.U32 R78, R0, R81, RZ ;  /* 0x00000051004e7227 */ /* 0x000fc800078e00ff */
[----:B------:R-:W-:Y:S02]  /*6560*/  IMAD.MOV R77, RZ, RZ, -R77 ;  /* 0x000000ffff4d7224 */ /* 0x000fe400078e0a4d */
[----:B------:R-:W-:Y:S02]  /*6570*/  IMAD R76, R7, R76, R79 ;  /* 0x0000004c074c7224 */ /* 0x000fe400078e024f */
[----:B------:R-:W-:Y:S02]  /*6580*/  IMAD.MOV R78, RZ, RZ, -R78 ;  /* 0x000000ffff4e7224 */ /* 0x000fe400078e0a4e */
[--C-:B------:R-:W-:Y:S02]  /*6590*/  @!P6 IMAD.IADD R75, R75, 0x1, -R7.reuse ;  /* 0x000000014b4be824 */ /* 0x100fe400078e0a07 */
[----:B------:R-:W-:Y:S01]  /*65a0*/  @!P2 IMAD.IADD R72, R72, 0x1, -R7 ;  /* 0x000000014848a824 */ /* 0x000fe200078e0a07 */
[----:B------:R-:W-:Y:S01]  /*65b0*/  ISETP.GE.AND P2, PT, R82, RZ, PT ;  /* 0x000000ff5200720c */ /* 0x000fe20003f46270 */
[----:B------:R-:W-:-:S02]  /*65c0*/  IMAD R77, R7, R77, R80 ;  /* 0x0000004d074d7224 */ /* 0x000fc400078e0250 */
[----:B------:R-:W-:Y:S01]  /*65d0*/  @!P5 IMAD.MOV R70, RZ, RZ, -R70 ;  /* 0x000000ffff46d224 */ /* 0x000fe200078e0a46 */
[C---:B------:R-:W-:Y:S01]  /*65e0*/  ISETP.GT.U32.AND P5, PT, R7.reuse, R76, PT ;  /* 0x0000004c0700720c */ /* 0x040fe20003fa4070 */
[C---:B------:R-:W-:Y:S01]  /*65f0*/  IMAD R78, R7.reuse, R78, R81 ;  /* 0x0000004e074e7224 */ /* 0x040fe200078e0251 */
[----:B------:R-:W-:Y:S01]  /*6600*/  IABS R81, R87 ;  /* 0x0000005700517213 */ /* 0x000fe20000000000 */
[----:B------:R-:W-:Y:S01]  /*6610*/  @!P0 IMAD.MOV R71, RZ, RZ, -R71 ;  /* 0x000000ffff478224 */ /* 0x000fe200078e0a47 */
[----:B------:R-:W-:Y:S01]  /*6620*/  ISETP.GT.U32.AND P0, PT, R7, R75, PT ;  /* 0x0000004b0700720c */ /* 0x000fe20003f04070 */
[----:B------:R-:W-:Y:S01]  /*6630*/  @!P3 IMAD.IADD R74, R74, 0x1, -R7 ;  /* 0x000000014a4ab824 */ /* 0x000fe200078e0a07 */
[----:B------:R-:W-:Y:S01]  /*6640*/  ISETP.GE.AND P3, PT, R83, RZ, PT ;  /* 0x000000ff5300720c */ /* 0x000fe20003f66270 */
[----:B------:R-:W-:Y:S01]  /*6650*/  @!P1 IMAD.MOV R72, RZ, RZ, -R72 ;  /* 0x000000ffff489224 */ /* 0x000fe200078e0a48 */
[C---:B------:R-:W-:Y:S01]  /*6660*/  ISETP.GT.U32.AND P1, PT, R7.reuse, R77, PT ;  /* 0x0000004d0700720c */ /* 0x040fe20003f24070 */
[----:B------:R-:W-:Y:S01]  /*6670*/  IMAD.HI.U32 R79, R0, R81, RZ ;  /* 0x00000051004f7227 */ /* 0x000fe200078e00ff */
[----:B------:R-:W-:-:S02]  /*6680*/  ISETP.GT.U32.AND P6, PT, R7, R74, PT ;  /* 0x0000004a0700720c */ /* 0x000fc40003fc4070 */
[----:B------:R-:W-:Y:S01]  /*6690*/  IABS R83, R88 ;  /* 0x0000005800537213 */ /* 0x000fe20000000000 */
[----:B------:R-:W-:Y:S02]  /*66a0*/  IMAD.MOV R82, RZ, RZ, -R79 ;  /* 0x000000ffff527224 */ /* 0x000fe400078e0a4f */
[--C-:B------:R-:W-:Y:S01]  /*66b0*/  @!P5 IMAD.IADD R76, R76, 0x1, -R7.reuse ;  /* 0x000000014c4cd824 */ /* 0x100fe200078e0a07 */
[----:B------:R-:W-:Y:S01]  /*66c0*/  ISETP.GE.AND P5, PT, R86, RZ, PT ;  /* 0x000000ff5600720c */ /* 0x000fe20003fa6270 */
[----:B------:R-:W-:Y:S01]  /*66d0*/  @!P0 IMAD.IADD R75, R75, 0x1, -R7 ;  /* 0x000000014b4b8824 */ /* 0x000fe200078e0a07 */
[----:B------:R-:W-:Y:S01]  /*66e0*/  ISETP.GE.AND P0, PT, R85, RZ, PT ;  /* 0x000000ff5500720c */ /* 0x000fe20003f06270 */
[----:B------:R-:W-:Y:S01]  /*66f0*/  IMAD R79, R7, R82, R81 ;  /* 0x00000052074f7224 */ /* 0x000fe200078e0251 */
[----:B------:R-:W-:Y:S01]  /*6700*/  IABS R85, R89 ;  /* 0x0000005900557213 */ /* 0x000fe20000000000 */
[----:B------:R-:W-:Y:S01]  /*6710*/  @!P1 IMAD.IADD R77, R77, 0x1, -R7 ;  /* 0x000000014d4d9824 */ /* 0x000fe200078e0a07 */
[C---:B------:R-:W-:Y:S01]  /*6720*/  ISETP.GT.U32.AND P1, PT, R7.reuse, R76, PT ;  /* 0x0000004c0700720c */ /* 0x040fe20003f24070 */
[----:B------:R-:W-:Y:S01]  /*6730*/  @!P3 IMAD.MOV R75, RZ, RZ, -R75 ;  /* 0x000000ffff4bb224 */ /* 0x000fe200078e0a4b */
[----:B------:R-:W-:Y:S01]  /*6740*/  ISETP.GT.U32.AND P3, PT, R7, R79, PT ;  /* 0x0000004f0700720c */ /* 0x000fe20003f64070 */
[----:B------:R-:W-:-:S04]  /*6750*/  IMAD.HI.U32 R80, R0, R83, RZ ;  /* 0x0000005300507227 */ /* 0x000fc800078e00ff */
[----:B------:R-:W-:Y:S01]  /*6760*/  @!P6 IMAD.IADD R74, R74, 0x1, -R7 ;  /* 0x000000014a4ae824 */ /* 0x000fe200078e0a07 */
[----:B------:R-:W-:Y:S01]  /*6770*/  ISETP.GT.U32.AND P6, PT, R7, R78, PT ;  /* 0x0000004e0700720c */ /* 0x000fe20003fc4070 */
[----:B------:R-:W-:Y:S01]  /*6780*/  @!P4 IMAD.MOV R73, RZ, RZ, -R73 ;  /* 0x000000ffff49c224 */ /* 0x000fe200078e0a49 */
[----:B------:R-:W-:Y:S01]  /*6790*/  ISETP.GE.AND P4, PT, R84, RZ, PT ;  /* 0x000000ff5400720c */ /* 0x000fe20003f86270 */
[----:B------:R-:W-:Y:S01]  /*67a0*/  IMAD.MOV R80, RZ, RZ, -R80 ;  /* 0x000000ffff507224 */ /* 0x000fe200078e0a50 */
[----:B------:R-:W-:Y:S01]  /*67b0*/  LOP3.LUT R84, R247, 0x156, RZ, 0xfc, !PT ;  /* 0x00000156f7547812 */ /* 0x000fe200078efcff */
[----:B------:R-:W-:Y:S01]  /*67c0*/  @!P1 IMAD.IADD R76, R76, 0x1, -R7 ;  /* 0x000000014c4c9824 */ /* 0x000fe200078e0a07 */
[----:B------:R-:W-:Y:S01]  /*67d0*/  ISETP.GE.AND P1, PT, R87, RZ, PT ;  /* 0x000000ff5700720c */ /* 0x000fe20003f26270 */
[----:B------:R-:W-:Y:S01]  /*67e0*/  IMAD R80, R7, R80, R83 ;  /* 0x0000005007507224 */ /* 0x000fe200078e0253 */
[----:B------:R-:W-:Y:S01]  /*67f0*/  IABS R83, R84 ;  /* 0x0000005400537213 */ /* 0x000fe20000000000 */
[----:B------:R-:W-:Y:S01]  /*6800*/  @!P3 IMAD.IADD R79, R79, 0x1, -R7 ;  /* 0x000000014f4fb824 */ /* 0x000fe200078e0a07 */
[----:B------:R-:W-:Y:S01]  /*6810*/  LOP3.LUT R87, R247, 0x152, RZ, 0xfc, !PT ;  /* 0x00000152f7577812 */ /* 0x000fe200078efcff */
[----:B------:R-:W-:Y:S01]  /*6820*/  @!P2 IMAD.MOV R74, RZ, RZ, -R74 ;  /* 0x000000ffff4aa224 */ /* 0x000fe200078e0a4a */
[----:B------:R-:W-:Y:S01]  /*6830*/  ISETP.GE.AND P3, PT, R84, RZ, PT ;  /* 0x000000ff5400720c */ /* 0x000fe20003f66270 */
[----:B------:R-:W-:Y:S01]  /*6840*/  IMAD.HI.U32 R81, R0, R83, RZ ;  /* 0x0000005300517227 */ /* 0x000fe200078e00ff */
[----:B------:R-:W-:-:S03]  /*6850*/  IABS R86, R87 ;  /* 0x0000005700567213 */ /* 0x000fc60000000000 */
[----:B------:R-:W-:Y:S01]  /*6860*/  @!P6 IMAD.IADD R78, R78, 0x1, -R7 ;  /* 0x000000014e4ee824 */ /* 0x000fe200078e0a07 */
[C---:B------:R-:W-:Y:S01]  /*6870*/  ISETP.GT.U32.AND P6, PT, R7.reuse, R77, PT ;  /* 0x0000004d0700720c */ /* 0x040fe20003fc4070 */
[----:B------:R-:W-:Y:S01]  /*6880*/  @!P4 IMAD.MOV R76, RZ, RZ, -R76 ;  /* 0x000000ffff4cc224 */ /* 0x000fe200078e0a4c */
[C---:B------:R-:W-:Y:S01]  /*6890*/  ISETP.GT.U32.AND P4, PT, R7.reuse, R79, PT ;  /* 0x0000004f0700720c */ /* 0x040fe20003f84070 */
[----:B------:R-:W-:Y:S01]  /*68a0*/  IMAD.MOV R84, RZ, RZ, -R81 ;  /* 0x000000ffff547224 */ /* 0x000fe200078e0a51 */
[----:B------:R-:W-:Y:S01]  /*68b0*/  ISETP.GT.U32.AND P2, PT, R7, R78, PT ;  /* 0x0000004e0700720c */ /* 0x000fe20003f44070 */
[----:B------:R-:W-:-:S04]  /*68c0*/  IMAD.HI.U32 R82, R0, R85, RZ ;  /* 0x0000005500527227 */ /* 0x000fc800078e00ff */
[----:B------:R-:W-:Y:S01]  /*68d0*/  IMAD R81, R7, R84, R83 ;  /* 0x0000005407517224 */ /* 0x000fe200078e0253 */
[----:B------:R-:W-:Y:S01]  /*68e0*/  LOP3.LUT R84, R247, 0x150, RZ, 0xfc, !PT ;  /* 0x00000150f7547812 */ /* 0x000fe200078efcff */
[----:B------:R-:W-:-:S04]  /*68f0*/  IMAD.HI.U32 R83, R0, R86, RZ ;  /* 0x0000005600537227 */ /* 0x000fc800078e00ff */
[----:B------:R-:W-:Y:S02]  /*6900*/  IMAD.MOV R83, RZ, RZ, -R83 ;  /* 0x000000ffff537224 */ /* 0x000fe400078e0a53 */
[--C-:B------:R-:W-:Y:S01]  /*6910*/  @!P6 IMAD.IADD R77, R77, 0x1, -R7.reuse ;  /* 0x000000014d4de824 */ /* 0x100fe200078e0a07 */
[----:B------:R-:W-:Y:S01]  /*6920*/  ISETP.GT.U32.AND P6, PT, R7, R80, PT ;  /* 0x000000500700720c */ /* 0x000fe20003fc4070 */
[----:B------:R-:W-:Y:S02]  /*6930*/  @!P4 IMAD.IADD R79, R79, 0x1, -R7 ;  /* 0x000000014f4fc824 */ /* 0x000fe400078e0a07 */
[C---:B------:R-:W-:Y:S02]  /*6940*/  IMAD R83, R7.reuse, R83, R86 ;  /* 0x0000005307537224 */ /* 0x040fe400078e0256 */
[----:B------:R-:W-:Y:S02]  /*6950*/  @!P1 IMAD.MOV R79, RZ, RZ, -R79 ;  /* 0x000000ffff4f9224 */ /* 0x000fe400078e0a4f */
[----:B------:R-:W-:Y:S01]  /*6960*/  IMAD.MOV R82, RZ, RZ, -R82 ;  /* 0x000000ffff527224 */ /* 0x000fe200078e0a52 */
[C---:B------:R-:W-:Y:S01]  /*6970*/  ISETP.GT.U32.AND P1, PT, R7.reuse, R83, PT ;  /* 0x000000530700720c */ /* 0x040fe20003f24070 */
[----:B------:R-:W-:Y:S01]  /*6980*/  @!P0 IMAD.MOV R77, RZ, RZ, -R77 ;  /* 0x000000ffff4d8224 */ /* 0x000fe200078e0a4d */
[C---:B------:R-:W-:Y:S01]  /*6990*/  ISETP.GT.U32.AND P0, PT, R7.reuse, R81, PT ;  /* 0x000000510700720c */ /* 0x040fe20003f04070 */
[----:B------:R-:W-:-:S02]  /*69a0*/  IMAD R82, R7, R82, R85 ;  /* 0x0000005207527224 */ /* 0x000fc400078e0255 */
[--C-:B------:R-:W-:Y:S02]  /*69b0*/  @!P6 IMAD.IADD R80, R80, 0x1, -R7.reuse ;  /* 0x000000015050e824 */ /* 0x100fe400078e0a07 */
[--C-:B------:R-:W-:Y:S01]  /*69c0*/  @!P2 IMAD.IADD R78, R78, 0x1, -R7.reuse ;  /* 0x000000014e4ea824 */ /* 0x100fe200078e0a07 */
[----:B------:R-:W-:Y:S02]  /*69d0*/  ISETP.GE.AND P2, PT, R88, RZ, PT ;  /* 0x000000ff5800720c */ /* 0x000fe40003f46270 */
[C---:B------:R-:W-:Y:S01]  /*69e0*/  ISETP.GT.U32.AND P6, PT, R7.reuse, R80, PT ;  /* 0x000000500700720c */ /* 0x040fe20003fc4070 */
[----:B------:R-:W-:Y:S01]  /*69f0*/  @!P5 IMAD.MOV R78, RZ, RZ, -R78 ;  /* 0x000000ffff4ed224 */ /* 0x000fe200078e0a4e */
[----:B------:R-:W-:Y:S01]  /*6a00*/  ISETP.GT.U32.AND P4, PT, R7, R82, PT ;  /* 0x000000520700720c */ /* 0x000fe20003f84070 */
[--C-:B------:R-:W-:Y:S01]  /*6a10*/  @!P1 IMAD.IADD R83, R83, 0x1, -R7.reuse ;  /* 0x0000000153539824 */ /* 0x100fe200078e0a07 */
[----:B------:R-:W-:Y:S01]  /*6a20*/  IABS R88, R90 ;  /* 0x0000005a00587213 */ /* 0x000fe20000000000 */
[----:B------:R-:W-:Y:S01]  /*6a30*/  @!P0 IMAD.IADD R81, R81, 0x1, -R7 ;  /* 0x0000000151518824 */ /* 0x000fe200078e0a07 */
[----:B------:R-:W-:-:S02]  /*6a40*/  ISETP.GE.AND P5, PT, R89, RZ, PT ;  /* 0x000000ff5900720c */ /* 0x000fc40003fa6270 */
[C---:B------:R-:W-:Y:S01]  /*6a50*/  ISETP.GT.U32.AND P1, PT, R7.reuse, R83, PT ;  /* 0x000000530700720c */ /* 0x040fe20003f24070 */
[----:B------:R-:W-:Y:S01]  /*6a60*/  IMAD.HI.U32 R85, R0, R88, RZ ;  /* 0x0000005800557227 */ /* 0x000fe200078e00ff */
[----:B------:R-:W-:Y:S02]  /*6a70*/  ISETP.GT.U32.AND P0, PT, R7, R81, PT ;  /* 0x000000510700720c */ /* 0x000fe40003f04070 */
[----:B------:R-:W-:Y:S01]  /*6a80*/  IABS R89, R91 ;  /* 0x0000005b00597213 */ /* 0x000fe20000000000 */
[----:B------:R-:W-:Y:S02]  /*6a90*/  IMAD.MOV R85, RZ, RZ, -R85 ;  /* 0x000000ffff557224 */ /* 0x000fe400078e0a55 */
[--C-:B------:R-:W-:Y:S01]  /*6aa0*/  @!P6 IMAD.IADD R80, R80, 0x1, -R7.reuse ;  /* 0x000000015050e824 */ /* 0x100fe200078e0a07 */
[----:B------:R-:W-:Y:S01]  /*6ab0*/  ISETP.GE.AND P6, PT, R87, RZ, PT ;  /* 0x000000ff5700720c */ /* 0x000fe20003fc6270 */
[----:B------:R-:W-:Y:S01]  /*6ac0*/  @!P4 IMAD.IADD R82, R82, 0x1, -R7 ;  /* 0x000000015252c824 */ /* 0x000fe200078e0a07 */
[----:B------:R-:W-:Y:S01]  /*6ad0*/  IABS R87, R84 ;  /* 0x0000005400577213 */ /* 0x000fe20000000000 */
[----:B------:R-:W-:-:S02]  /*6ae0*/  IMAD R85, R7, R85, R88 ;  /* 0x0000005507557224 */ /* 0x000fc400078e0258 */
[----:B------:R-:W-:Y:S01]  /*6af0*/  @!P2 IMAD.MOV R80, RZ, RZ, -R80 ;  /* 0x000000ffff50a224 */ /* 0x000fe200078e0a50 */
[----:B------:R-:W-:Y:S01]  /*6b00*/  ISETP.GT.U32.AND P4, PT, R7, R82, PT ;  /* 0x000000520700720c */ /* 0x000fe20003f84070 */
[----:B------:R-:W-:Y:S01]  /*6b10*/  @!P1 IMAD.IADD R83, R83, 0x1, -R7 ;  /* 0x0000000153539824 */ /* 0x000fe200078e0a07 */
[----:B------:R-:W-:Y:S01]  /*6b20*/  ISETP.GE.AND P2, PT, R84, RZ, PT ;  /* 0x000000ff5400720c */ /* 0x000fe20003f46270 */
[----:B------:R-:W-:Y:S01]  /*6b30*/  IMAD.HI.U32 R84, R0, R87, RZ ;  /* 0x0000005700547227 */ /* 0x000fe200078e00ff */
[----:B------:R-:W-:-:S03]  /*6b40*/  ISETP.GT.U32.AND P1, PT, R7, R85, PT ;  /* 0x000000550700720c */ /* 0x000fc60003f24070 */
[----:B------:R-:W-:Y:S02]  /*6b50*/  IMAD.MOV R84, RZ, RZ, -R84 ;  /* 0x000000ffff547224 */ /* 0x000fe400078e0a54 */
[----:B------:R-:W-:-:S04]  /*6b60*/  IMAD.HI.U32 R86, R0, R89, RZ ;  /* 0x0000005900567227 */ /* 0x000fc800078e00ff */
[----:B------:R-:W-:Y:S01]  /*6b70*/  @!P0 IMAD.IADD R81, R81, 0x1, -R7 ;  /* 0x0000000151518824 */ /* 0x000fe200078e0a07 */
[----:B------:R-:W-:Y:S01]  /*6b80*/  ISETP.GE.AND P0, PT, R90, RZ, PT ;  /* 0x000000ff5a00720c */ /* 0x000fe20003f06270 */
[----:B------:R-:W-:Y:S01]  /*6b90*/  IMAD R84, R7, R84, R87 ;  /* 0x0000005407547224 */ /* 0x000fe200078e0257 */
[----:B------:R-:W-:Y:S01]  /*6ba0*/  LOP3.LUT R87, R247, 0x14a, RZ, 0xfc, !PT ;  /* 0x0000014af7577812 */ /* 0x000fe200078efcff */
[----:B------:R-:W-:Y:S01]  /*6bb0*/  @!P4 IMAD.IADD R82, R82, 0x1, -R7 ;  /* 0x000000015252c824 */ /* 0x000fe200078e0a07 */
[----:B------:R-:W-:Y:S01]  /*6bc0*/  ISETP.GE.AND P4, PT, R91, RZ, PT ;  /* 0x000000ff5b00720c */ /* 0x000fe20003f86270 */
[----:B------:R-:W-:Y:S01]  /*6bd0*/  IMAD.MOV R86, RZ, RZ, -R86 ;  /* 0x000000ffff567224 */ /* 0x000fe200078e0a56 */
[----:B------:R-:W-:Y:S01]  /*6be0*/  IABS R91, R87 ;  /* 0x00000057005b7213 */ /* 0x000fe20000000000 */
[----:B------:R-:W-:Y:S01]  /*6bf0*/  @!P3 IMAD.MOV R81, RZ, RZ, -R81 ;  /* 0x000000ffff51b224 */ /* 0x000fe200078e0a51 */
[----:B------:R-:W-:Y:S01]  /*6c00*/  ISETP.GT.U32.AND P3, PT, R7, R84, PT ;  /* 0x000000540700720c */ /* 0x000fe20003f64070 */
[----:B------:R-:W-:-:S02]  /*6c10*/  @!P1 IMAD.IADD R85, R85, 0x1, -R7 ;  /* 0x0000000155559824 */ /* 0x000fc400078e0a07 */
[----:B------:R-:W-:Y:S02]  /*6c20*/  IMAD R86, R7, R86, R89 ;  /* 0x0000005607567224 */ /* 0x000fe400078e0259 */
[----:B------:R-:W-:Y:S01]  /*6c30*/  @!P5 IMAD.MOV R82, RZ, RZ, -R82 ;  /* 0x000000ffff52d224 */ /* 0x000fe200078e0a52 */
[----:B------:R-:W-:Y:S01]  /*6c40*/  ISETP.GE.AND P5, PT, R87, RZ, PT ;  /* 0x000000ff5700720c */ /* 0x000fe20003fa6270 */
[----:B------:R-:W-:Y:S01]  /*6c50*/  IMAD.HI.U32 R87, R0, R91, RZ ;  /* 0x0000005b00577227 */ /* 0x000fe200078e00ff */
[----:B------:R-:W-:-:S03]  /*6c60*/  ISETP.GT.U32.AND P1, PT, R7, R85, PT ;  /* 0x000000550700720c */ /* 0x000fc60003f24070 */
[----:B------:R-:W-:Y:S01]  /*6c70*/  @!P6 IMAD.MOV R83, RZ, RZ, -R83 ;  /* 0x000000ffff53e224 */ /* 0x000fe200078e0a53 */
[----:B------:R-:W-:Y:S01]  /*6c80*/  ISETP.GT.U32.AND P6, PT, R7, R86, PT ;  /* 0x000000560700720c */ /* 0x000fe20003fc4070 */
[----:B------:R-:W-:-:S04]  /*6c90*/  IMAD.HI.U32 R88, R0, R93, RZ ;  /* 0x0000005d00587227 */ /* 0x000fc800078e00ff */
[----:B------:R-:W-:Y:S02]  /*6ca0*/  IMAD.MOV R92, RZ, RZ, -R87 ;  /* 0x000000ffff5c7224 */ /* 0x000fe400078e0a57 */
[----:B------:R-:W-:Y:S02]  /*6cb0*/  @!P3 IMAD.IADD R84, R84, 0x1, -R7 ;  /* 0x000000015454b824 */ /* 0x000fe400078e0a07 */
[----:B------:R-:W-:Y:S02]  /*6cc0*/  IMAD.MOV R88, RZ, RZ, -R88 ;  /* 0x000000ffff587224 */ /* 0x000fe400078e0a58 */
[C---:B------:R-:W-:Y:S01]  /*6cd0*/  IMAD R87, R7.reuse, R92, R91 ;  /* 0x0000005c07577224 */ /* 0x040fe200078e025b */
[C---:B------:R-:W-:Y:S01]  /*6ce0*/  ISETP.GT.U32.AND P3, PT, R7.reuse, R84, PT ;  /* 0x000000540700720c */ /* 0x040fe20003f64070 */
[----:B------:R-:W-:Y:S01]  /*6cf0*/  IMAD R88, R7, R88, R93 ;  /* 0x0000005807587224 */ /* 0x000fe200078e025d */
[----:B------:R-:W-:Y:S01]  /*6d00*/  IABS R93, R100 ;  /* 0x00000064005d7213 */ /* 0x000fe20000000000 */
[--C-:B------:R-:W-:Y:S01]  /*6d10*/  @!P1 IMAD.IADD R85, R85, 0x1, -R7.reuse ;  /* 0x0000000155559824 */ /* 0x100fe200078e0a07 */
[C---:B------:R-:W-:Y:S01]  /*6d20*/  ISETP.GT.U32.AND P1, PT, R7.reuse, R87, PT ;  /* 0x000000570700720c */ /* 0x040fe20003f24070 */
[----:B------:R-:W-:Y:S01]  /*6d30*/  @!P6 IMAD.IADD R86, R86, 0x1, -R7 ;  /* 0x000000015656e824 */ /* 0x000fe200078e0a07 */
[----:B------:R-:W-:Y:S01]  /*6d40*/  ISETP.GT.U32.AND P6, PT, R7, R88, PT ;  /* 0x000000580700720c */ /* 0x000fe20003fc4070 */
[----:B------:R-:W-:-:S04]  /*6d50*/  IMAD.HI.U32 R90, R0, R95, RZ ;  /* 0x0000005f005a7227 */ /* 0x000fc800078e00ff */
[----:B------:R-:W-:Y:S02]  /*6d60*/  IMAD.MOV R90, RZ, RZ, -R90 ;  /* 0x000000ffff5a7224 */ /* 0x000fe400078e0a5a */
[----:B------:R-:W-:Y:S01]  /*6d70*/  @!P3 IMAD.IADD R84, R84, 0x1, -R7 ;  /* 0x000000015454b824 */ /* 0x000fe200078e0a07 */
[----:B------:R-:W-:Y:S01]  /*6d80*/  ISETP.GE.AND P3, PT, R96, RZ, PT ;  /* 0x000000ff6000720c */ /* 0x000fe20003f66270 */
[----:B------:R-:W-:Y:S01]  /*6d90*/  IMAD.HI.U32 R89, R0, R94, RZ ;  /* 0x0000005e00597227 */ /* 0x000fe200078e00ff */
[----:B------:R-:W-:-:S03]  /*6da0*/  IABS R96, R102 ;  /* 0x0000006600607213 */ /* 0x000fc60000000000 */
[----:B------:R-:W-:Y:S01]  /*6db0*/  @!P1 IMAD.IADD R87, R87, 0x1, -R7 ;  /* 0x0000000157579824 */ /* 0x000fe200078e0a07 */
[C---:B------:R-:W-:Y:S01]  /*6dc0*/  ISETP.GT.U32.AND P1, PT, R7.reuse, R86, PT ;  /* 0x000000560700720c */ /* 0x040fe20003f24070 */
[C---:B------:R-:W-:Y:S01]  /*6dd0*/  IMAD R90, R7.reuse, R90, R95 ;  /* 0x0000005a075a7224 */ /* 0x040fe200078e025f */
[----:B------:R-:W-:Y:S01]  /*6de0*/  IABS R95, R101 ;  /* 0x00000065005f7213 */ /* 0x000fe20000000000 */
[----:B------:R-:W-:Y:S02]  /*6df0*/  @!P6 IMAD.IADD R88, R88, 0x1, -R7 ;  /* 0x000000015858e824 */ /* 0x000fe400078e0a07 */
[----:B------:R-:W-:Y:S01]  /*6e00*/  @!P2 IMAD.MOV R84, RZ, RZ, -R84 ;  /* 0x000000ffff54a224 */ /* 0x000fe200078e0a54 */
[C---:B------:R-:W-:Y:S01]  /*6e10*/  ISETP.GT.U32.AND P2, PT, R7.reuse, R87, PT ;  /* 0x000000570700720c */ /* 0x040fe20003f44070 */
[----:B------:R-:W-:Y:S01]  /*6e20*/  IMAD.MOV R89, RZ, RZ, -R89 ;  /* 0x000000ffff597224 */ /* 0x000fe200078e0a59 */
[----:B------:R-:W-:Y:S01]  /*6e30*/  ISETP.GT.U32.AND P6, PT, R7, R88, PT ;  /* 0x000000580700720c */ /* 0x000fe20003fc4070 */
[----:B------:R-:W-:-:S04]  /*6e40*/  IMAD.HI.U32 R91, R0, R93, RZ ;  /* 0x0000005d005b7227 */ /* 0x000fc800078e00ff */
[----:B------:R-:W-:Y:S02]  /*6e50*/  IMAD R89, R7, R89, R94 ;  /* 0x0000005907597224 */ /* 0x000fe400078e025e */
[----:B------:R-:W-:-:S04]  /*6e60*/  IMAD.HI.U32 R92, R0, R95, RZ ;  /* 0x0000005f005c7227 */ /* 0x000fc800078e00ff */
[----:B------:R-:W-:Y:S02]  /*6e70*/  IMAD.MOV R94, RZ, RZ, -R91 ;  /* 0x000000ffff5e7224 */ /* 0x000fe400078e0a5b */
[----:B------:R-:W-:Y:S02]  /*6e80*/  IMAD.MOV R92, RZ, RZ, -R92 ;  /* 0x000000ffff5c7224 */ /* 0x000fe400078e0a5c */
[----:B------:R-:W-:Y:S01]  /*6e90*/  @!P0 IMAD.MOV R85, RZ, RZ, -R85 ;  /* 0x000000ffff558224 */ /* 0x000fe200078e0a55 */
[C---:B------:R-:W-:Y:S01]  /*6ea0*/  ISETP.GT.U32.AND P0, PT, R7.reuse, R89, PT ;  /* 0x000000590700720c */ /* 0x040fe20003f04070 */
[----:B------:R-:W-:Y:S01]  /*6eb0*/  @!P1 IMAD.IADD R86, R86, 0x1, -R7 ;  /* 0x0000000156569824 */ /* 0x000fe200078e0a07 */
[C---:B------:R-:W-:Y:S01]  /*6ec0*/  ISETP.GT.U32.AND P1, PT, R7.reuse, R90, PT ;  /* 0x0000005a0700720c */ /* 0x040fe20003f24070 */
[C---:B------:R-:W-:Y:S02]  /*6ed0*/  IMAD R91, R7.reuse, R94, R93 ;  /* 0x0000005e075b7224 */ /* 0x040fe400078e025d */
[----:B------:R-:W-:-:S02]  /*6ee0*/  IMAD R92, R7, R92, R95 ;  /* 0x0000005c075c7224 */ /* 0x000fc400078e025f */
[--C-:B------:R-:W-:Y:S01]  /*6ef0*/  @!P2 IMAD.IADD R87, R87, 0x1, -R7.reuse ;  /* 0x000000015757a824 */ /* 0x100fe200078e0a07 */
[C---:B------:R-:W-:Y:S01]  /*6f00*/  ISETP.GT.U32.AND P2, PT, R7.reuse, R91, PT ;  /* 0x0000005b0700720c */ /* 0x040fe20003f44070 */
[--C-:B------:R-:W-:Y:S01]  /*6f10*/  @!P6 IMAD.IADD R88, R88, 0x1, -R7.reuse ;  /* 0x000000015858e824 */ /* 0x100fe200078e0a07 */
[----:B------:R-:W-:Y:S01]  /*6f20*/  ISETP.GT.U32.AND P6, PT, R7, R92, PT ;  /* 0x0000005c0700720c */ /* 0x000fe20003fc4070 */
[----:B------:R-:W-:Y:S02]  /*6f30*/  @!P4 IMAD.MOV R86, RZ, RZ, -R86 ;  /* 0x000000ffff56c224 */ /* 0x000fe400078e0a56 */
[--C-:B------:R-:W-:Y:S01]  /*6f40*/  @!P0 IMAD.IADD R89, R89, 0x1, -R7.reuse ;  /* 0x0000000159598824 */ /* 0x100fe200078e0a07 */
[----:B------:R-:W-:Y:S01]  /*6f50*/  ISETP.GE.AND P0, PT, R98, RZ, PT ;  /* 0x000000ff6200720c */ /* 0x000fe20003f06270 */
[----:B------:R-:W-:Y:S01]  /*6f60*/  @!P1 IMAD.IADD R90, R90, 0x1, -R7 ;  /* 0x000000015a5a9824 */ /* 0x000fe200078e0a07 */
[----:B------:R-:W-:Y:S01]  /*6f70*/  ISETP.GE.AND P1, PT, R99, RZ, PT ;  /* 0x000000ff6300720c */ /* 0x000fe20003f26270 */
[----:B------:R-:W-:Y:S01]  /*6f80*/  IMAD.HI.U32 R94, R0, R97, RZ ;  /* 0x00000061005e7227 */ /* 0x000fe200078e00ff */
[----:B------:R-:W-:-:S02]  /*6f90*/  IABS R99, R105 ;  /* 0x0000006900637213 */ /* 0x000fc40000000000 */
[----:B------:R-:W-:Y:S01]  /*6fa0*/  ISETP.GT.U32.AND P4, PT, R7, R90, PT ;  /* 0x0000005a0700720c */ /* 0x000fe20003f84070 */
[--C-:B------:R-:W-:Y:S01]  /*6fb0*/  @!P2 IMAD.IADD R91, R91, 0x1, -R7.reuse ;  /* 0x000000015b5ba824 */ /* 0x100fe200078e0a07 */
[C---:B------:R-:W-:Y:S01]  /*6fc0*/  ISETP.GT.U32.AND P2, PT, R7.reuse, R89, PT ;  /* 0x000000590700720c */ /* 0x040fe20003f44070 */
[----:B------:R-:W-:Y:S02]  /*6fd0*/  @!P6 IMAD.IADD R92, R92, 0x1, -R7 ;  /* 0x000000015c5ce824 */ /* 0x000fe400078e0a07 */
[----:B------:R-:W-:Y:S01]  /*6fe0*/  IMAD.MOV R94, RZ, RZ, -R94 ;  /* 0x000000ffff5e7224 */ /* 0x000fe200078e0a5e */
[----:B------:R-:W-:Y:S01]  /*6ff0*/  ISETP.GT.U32.AND P6, PT, R7, R91, PT ;  /* 0x0000005b0700720c */ /* 0x000fe20003fc4070 */
[----:B------:R-:W-:-:S04]  /*7000*/  IMAD.HI.U32 R93, R0, R96, RZ ;  /* 0x00000060005d7227 */ /* 0x000fc800078e00ff */
[C---:B------:R-:W-:Y:S01]  /*7010*/  IMAD R94, R7.reuse, R94, R97 ;  /* 0x0000005e075e7224 */ /* 0x040fe200078e0261 */
[----:B------:R-:W-:Y:S01]  /*7020*/  IABS R97, R104 ;  /* 0x0000006800617213 */ /* 0x000fe20000000000 */
[----:B------:R-:W-:Y:S01]  /*7030*/  @!P5 IMAD.MOV R87, RZ, RZ, -R87 ;  /* 0x000000ffff57d224 */ /* 0x000fe200078e0a57 */
[----:B------:R-:W-:Y:S01]  /*7040*/  ISETP.GT.U32.AND P5, PT, R7, R92, PT ;  /* 0x0000005c0700720c */ /* 0x000fe20003fa4070 */
[--C-:B------:R-:W-:Y:S01]  /*7050*/  @!P2 IMAD.IADD R89, R89, 0x1, -R7.reuse ;  /* 0x000000015959a824 */ /* 0x100fe200078e0a07 */
[----:B------:R-:W-:Y:S01]  /*7060*/  ISETP.GE.AND P2, PT, R100, RZ, PT ;  /* 0x000000ff6400720c */ /* 0x000fe20003f46270 */
[----:B------:R-:W-:Y:S01]  /*7070*/  @!P4 IMAD.IADD R90, R90, 0x1, -R7 ;  /* 0x000000015a5ac824 */ /* 0x000fe200078e0a07 */
[----:B------:R-:W-:Y:S01]  /*7080*/  ISETP.GT.U32.AND P4, PT, R7, R94, PT ;  /* 0x0000005e0700720c */ /* 0x000fe20003f84070 */
[----:B------:R-:W-:Y:S02]  /*7090*/  IMAD.MOV R93, RZ, RZ, -R93 ;  /* 0x000000ffff5d7224 */ /* 0x000fe400078e0a5d */
[----:B------:R-:W-:-:S04]  /*70a0*/  IMAD.HI.U32 R95, R0, R97, RZ ;  /* 0x00000061005f7227 */ /* 0x000fc800078e00ff */
[----:B------:R-:W-:Y:S01]  /*70b0*/  @!P6 IMAD.IADD R91, R91, 0x1, -R7 ;  /* 0x000000015b5be824 */ /* 0x000fe200078e0a07 */
[----:B------:R-:W-:Y:S01]  /*70c0*/  ISETP.GE.AND P6, PT, R101, RZ, PT ;  /* 0x000000ff6500720c */ /* 0x000fe20003fc6270 */
[----:B------:R-:W-:Y:S02]  /*70d0*/  IMAD R93, R7, R93, R96 ;  /* 0x0000005d075d7224 */ /* 0x000fe400078e0260 */
[----:B------:R-:W-:-:S04]  /*70e0*/  IMAD.HI.U32 R96, R0, R99, RZ ;  /* 0x0000006300607227 */ /* 0x000fc800078e00ff */
[----:B------:R-:W-:Y:S02]  /*70f0*/  IMAD.MOV R98, RZ, RZ, -R95 ;  /* 0x000000ffff627224 */ /* 0x000fe400078e0a5f */
[----:B------:R-:W-:Y:S02]  /*7100*/  IMAD.MOV R96, RZ, RZ, -R96 ;  /* 0x000000ffff607224 */ /* 0x000fe400078e0a60 */
[----:B------:R-:W-:Y:S01]  /*7110*/  IMAD R95, R7, R98, R97 ;  /* 0x00000062075f7224 */ /* 0x000fe200078e0261 */
[----:B------:R-:W-:Y:S01]  /*7120*/  LOP3.LUT R97, R247, 0x136, RZ, 0xfc, !PT ;  /* 0x00000136f7617812 */ /* 0x000fe200078efcff */
[----:B------:R-:W-:Y:S01]  /*7130*/  @!P3 IMAD.MOV R88, RZ, RZ, -R88 ;  /* 0x000000ffff58b224 */ /* 0x000fe200078e0a58 */
[----:B------:R-:W-:Y:S01]  /*7140*/  ISETP.GT.U32.AND P3, PT, R7, R93, PT ;  /* 0x0000005d0700720c */ /* 0x000fe20003f64070 */
[--C-:B------:R-:W-:Y:S01]  /*7150*/  @!P5 IMAD.IADD R92, R92, 0x1, -R7.reuse ;  /* 0x000000015c5cd824 */ /* 0x100fe200078e0a07 */
[----:B------:R-:W-:Y:S01]  /*7160*/  IABS R100, R97 ;  /* 0x0000006100647213 */ /* 0x000fe20000000000 */
[----:B------:R-:W-:Y:S01]  /*7170*/  @!P4 IMAD.IADD R94, R94, 0x1, -R7 ;  /* 0x000000015e5ec824 */ /* 0x000fe200078e0a07 */
[----:B------:R-:W-:Y:S01]  /*7180*/  LOP3.LUT R98, R247, 0x134, RZ, 0xfc, !PT ;  /* 0x00000134f7627812 */ /* 0x000fe200078efcff */
[C---:B------:R-:W-:Y:S01]  /*7190*/  IMAD R96, R7.reuse, R96, R99 ;  /* 0x0000006007607224 */ /* 0x040fe200078e0263 */
[----:B------:R-:W-:Y:S01]  /*71a0*/  ISETP.GE.AND P5, PT, R102, RZ, PT ;  /* 0x000000ff6600720c */ /* 0x000fe20003fa6270 */
[----:B------:R-:W-:Y:S01]  /*71b0*/  @!P2 IMAD.MOV R91, RZ, RZ, -R91 ;  /* 0x000000ffff5ba224 */ /* 0x000fe200078e0a5b */
[C---:B------:R-:W-:Y:S01]  /*71c0*/  ISETP.GT.U32.AND P2, PT, R7.reuse, R95, PT ;  /* 0x0000005f0700720c */ /* 0x040fe20003f44070 */
[----:B------:R-:W-:Y:S01]  /*71d0*/  @!P1 IMAD.MOV R90, RZ, RZ, -R90 ;  /* 0x000000ffff5a9224 */ /* 0x000fe200078e0a5a */
[C---:B------:R-:W-:Y:S01]  /*71e0*/  ISETP.GT.U32.AND P1, PT, R7.reuse, R94, PT ;  /* 0x0000005e0700720c */ /* 0x040fe20003f24070 */
[----:B------:R-:W-:Y:S01]  /*71f0*/  @!P6 IMAD.MOV R92, RZ, RZ, -R92 ;  /* 0x000000ffff5ce224 */ /* 0x000fe200078e0a5c */
[----:B------:R-:W-:Y:S01]  /*7200*/  ISETP.GT.U32.AND P6, PT, R7, R96, PT ;  /* 0x000000600700720c */ /* 0x000fe20003fc4070 */
[----:B------:R-:W-:Y:S01]  /*7210*/  @!P3 IMAD.IADD R93, R93, 0x1, -R7 ;  /* 0x000000015d5db824 */ /* 0x000fe200078e0a07 */
[----:B------:R-:W-:Y:S01]  /*7220*/  IABS R101, R98 ;  /* 0x0000006200657213 */ /* 0x000fe20000000000 */
[----:B------:R-:W-:Y:S01]  /*7230*/  @!P0 IMAD.MOV R89, RZ, RZ, -R89 ;  /* 0x000000ffff598224 */ /* 0x000fe200078e0a59 */
[----:B------:R-:W-:-:S02]  /*7240*/  ISETP.GE.AND P4, PT, R104, RZ, PT ;  /* 0x000000ff6800720c */ /* 0x000fc40003f86270 */
[----:B------:R-:W-:Y:S02]  /*7250*/  ISETP.GT.U32.AND P0, PT, R7, R93, PT ;  /* 0x0000005d0700720c */ /* 0x000fe40003f04070 */
[----:B------:R-:W-:Y:S01]  /*7260*/  ISETP.GE.AND P3, PT, R103, RZ, PT ;  /* 0x000000ff6700720c */ /* 0x000fe20003f66270 */
[--C-:B------:R-:W-:Y:S01]  /*7270*/  @!P2 IMAD.IADD R95, R95, 0x1, -R7.reuse ;  /* 0x000000015f5fa824 */ /* 0x100fe200078e0a07 */
[----:B------:R-:W-:Y:S01]  /*7280*/  ISETP.GE.AND P2, PT, R98, RZ, PT ;  /* 0x000000ff6200720c */ /* 0x000fe20003f46270 */
[--C-:B------:R-:W-:Y:S01]  /*7290*/  @!P1 IMAD.IADD R94, R94, 0x1, -R7.reuse ;  /* 0x000000015e5e9824 */ /* 0x100fe200078e0a07 */
[----:B------:R-:W-:Y:S01]  /*72a0*/  ISETP.GE.AND P1, PT, R97, RZ, PT ;  /* 0x000000ff6100720c */ /* 0x000fe20003f26270 */
[----:B------:R-:W-:Y:S01]  /*72b0*/  @!P6 IMAD.IADD R96, R96, 0x1, -R7 ;  /* 0x000000016060e824 */ /* 0x000fe200078e0a07 */
[----:B------:R-:W-:Y:S01]  /*72c0*/  ISETP.GT.U32.AND P6, PT, R7, R95, PT ;  /* 0x0000005f0700720c */ /* 0x000fe20003fc4070 */
[----:B------:R-:W-:Y:S01]  /*72d0*/  IMAD.HI.U32 R97, R0, R100, RZ ;  /* 0x0000006400617227 */ /* 0x000fe200078e00ff */
[----:B------:R-:W-:-:S03]  /*72e0*/  LOP3.LUT R99, R247, 0x132, RZ, 0xfc, !PT ;  /* 0x00000132f7637812 */ /* 0x000fc600078efcff */
[----:B------:R-:W-:Y:S01]  /*72f0*/  IMAD.MOV R97, RZ, RZ, -R97 ;  /* 0x000000ffff617224 */ /* 0x000fe200078e0a61 */
[----:B------:R-:W-:Y:S01]  /*7300*/  IABS R102, R99 ;  /* 0x0000006300667213 */ /* 0x000fe20000000000 */
[----:B------:R-:W-:-:S04]  /*7310*/  IMAD.HI.U32 R98, R0, R101, RZ ;  /* 0x0000006500627227 */ /* 0x000fc800078e00ff */
[----:B------:R-:W-:Y:S02]  /*7320*/  IMAD R97, R7, R97, R100 ;  /* 0x0000006107617224 */ /* 0x000fe400078e0264 */
[--C-:B------:R-:W-:Y:S01]  /*7330*/  @!P0 IMAD.IADD R93, R93, 0x1, -R7.reuse ;  /* 0x000000015d5d8824 */ /* 0x100fe200078e0a07 */
[----:B------:R-:W-:Y:S01]  /*7340*/  ISETP.GE.AND P0, PT, R105, RZ, PT ;  /* 0x000000ff6900720c */ /* 0x000fe20003f06270 */
[----:B------:R-:W-:Y:S01]  /*7350*/  @!P6 IMAD.IADD R95, R95, 0x1, -R7 ;  /* 0x000000015f5fe824 */ /* 0x000fe200078e0a07 */
[C---:B------:R-:W-:Y:S01]  /*7360*/  ISETP.GT.U32.AND P6, PT, R7.reuse, R97, PT ;  /* 0x000000610700720c */ /* 0x040fe20003fc4070 */
[----:B------:R-:W-:Y:S01]  /*7370*/  IMAD.MOV R98, RZ, RZ, -R98 ;  /* 0x000000ffff627224 */ /* 0x000fe200078e0a62 */
[----:B------:R-:W-:Y:S01]  /*7380*/  IABS R105, R108 ;  /* 0x0000006c00697213 */ /* 0x000fe20000000000 */
[----:B------:R-:W-:Y:S01]  /*7390*/  @!P5 IMAD.MOV R93, RZ, RZ, -R93 ;  /* 0x000000ffff5dd224 */ /* 0x000fe200078e0a5d */
[C---:B------:R-:W-:Y:S01]  /*73a0*/  ISETP.GT.U32.AND P5, PT, R7.reuse, R96, PT ;  /* 0x000000600700720c */ /* 0x040fe20003fa4070 */
[----:B------:R-:W-:Y:S01]  /*73b0*/  IMAD R98, R7, R98, R101 ;  /* 0x0000006207627224 */ /* 0x000fe200078e0265 */
[----:B------:R-:W-:Y:S01]  /*73c0*/  LOP3.LUT R101, R247, 0x12e, RZ, 0xfc, !PT ;  /* 0x0000012ef7657812 */ /* 0x000fe200078efcff */
[----:B------:R-:W-:-:S02]  /*73d0*/  @!P4 IMAD.MOV R95, RZ, RZ, -R95 ;  /* 0x000000ffff5fc224 */ /* 0x000fc400078e0a5f */
[----:B------:R-:W-:Y:S01]  /*73e0*/  @!P3 IMAD.MOV R94, RZ, RZ, -R94 ;  /* 0x000000ffff5eb224 */ /* 0x000fe200078e0a5e */
[----:B------:R-:W-:Y:S02]  /*73f0*/  ISETP.GT.U32.AND P4, PT, R7, R98, PT ;  /* 0x000000620700720c */ /* 0x000fe40003f84070 */
[----:B------:R-:W-:Y:S01]  /*7400*/  ISETP.GE.AND P3, PT, R99, RZ, PT ;  /* 0x000000ff6300720c */ /* 0x000fe20003f66270 */
[--C-:B------:R-:W-:Y:S01]  /*7410*/  @!P6 IMAD.IADD R97, R97, 0x1, -R7.reuse ;  /* 0x000000016161e824 */ /* 0x100fe200078e0a07 */
[----:B------:R-:W-:Y:S02]  /*7420*/  LOP3.LUT R99, R247, 0x130, RZ, 0xfc, !PT ;  /* 0x00000130f7637812 */ /* 0x000fe400078efcff */
[----:B------:R-:W-:Y:S01]  /*7430*/  IABS R104, R101 ;  /* 0x0000006500687213 */ /* 0x000fe20000000000 */
[----:B------:R-:W-:Y:S01]  /*7440*/  @!P5 IMAD.IADD R96, R96, 0x1, -R7 ;  /* 0x000000016060d824 */ /* 0x000fe200078e0a07 */
[----:B------:R-:W-:Y:S02]  /*7450*/  ISETP.GE.AND P5, PT, R99, RZ, PT ;  /* 0x000000ff6300720c */ /* 0x000fe40003fa6270 */
[----:B------:R-:W-:Y:S01]  /*7460*/  IABS R103, R99 ;  /* 0x0000006300677213 */ /* 0x000fe20000000000 */
[----:B------:R-:W-:Y:S01]  /*7470*/  IMAD.HI.U32 R99, R0, R102, RZ ;  /* 0x0000006600637227 */ /* 0x000fe200078e00ff */
[----:B------:R-:W-:-:S03]  /*7480*/  ISETP.GT.U32.AND P6, PT, R7, R97, PT ;  /* 0x000000610700720c */ /* 0x000fc60003fc4070 */
[----:B------:R-:W-:Y:S02]  /*7490*/  IMAD.MOV R99, RZ, RZ, -R99 ;  /* 0x000000ffff637224 */ /* 0x000fe400078e0a63 */
[----:B------:R-:W-:Y:S02]  /*74a0*/  @!P4 IMAD.IADD R98, R98, 0x1, -R7 ;  /* 0x000000016262c824 */ /* 0x000fe400078e0a07 */
[----:B------:R-:W-:Y:S01]  /*74b0*/  @!P0 IMAD.MOV R96, RZ, RZ, -R96 ;  /* 0x000000ffff608224 */ /* 0x000fe200078e0a60 */
[----:B------:R-:W-:Y:S01]  /*74c0*/  ISETP.GE.AND P0, PT, R101, RZ, PT ;  /* 0x000000ff6500720c */ /* 0x000fe20003f06270 */
[C---:B------:R-:W-:Y:S01]  /*74d0*/  IMAD R99, R7.reuse, R99, R102 ;  /* 0x0000006307637224 */ /* 0x040fe200078e0266 */
[----:B------:R-:W-:Y:S01]  /*74e0*/  ISETP.GT.U32.AND P4, PT, R7, R98, PT ;  /* 0x000000620700720c */ /* 0x000fe20003f84070 */
[----:B------:R-:W-:-:S04]  /*74f0*/  IMAD.HI.U32 R101, R0, R104, RZ ;  /* 0x0000006800657227 */ /* 0x000fc800078e00ff */
[----:B------:R-:W-:Y:S01]  /*7500*/  @!P6 IMAD.IADD R97, R97, 0x1, -R7 ;  /* 0x000000016161e824 */ /* 0x000fe200078e0a07 */
[----:B------:R-:W-:Y:S01]  /*7510*/  ISETP.GT.U32.AND P6, PT, R7, R99, PT ;  /* 0x000000630700720c */ /* 0x000fe20003fc4070 */
[----:B------:R-:W-:-:S04]  /*7520*/  IMAD.HI.U32 R102, R0, R105, RZ ;  /* 0x0000006900667227 */ /* 0x000fc800078e00ff */
[----:B------:R-:W-:Y:S02]  /*7530*/  IMAD.MOV R101, RZ, RZ, -R101 ;  /* 0x000000ffff657224 */ /* 0x000fe400078e0a65 */
[----:B------:R-:W-:Y:S02]  /*7540*/  IMAD.MOV R102, RZ, RZ, -R102 ;  /* 0x000000ffff667224 */ /* 0x000fe400078e0a66 */
[C---:B------:R-:W-:Y:S02]  /*7550*/  IMAD R101, R7.reuse, R101, R104 ;  /* 0x0000006507657224 */ /* 0x040fe400078e0268 */
[C---:B------:R-:W-:Y:S01]  /*7560*/  IMAD R102, R7.reuse, R102, R105 ;  /* 0x0000006607667224 */ /* 0x040fe200078e0269 */
[----:B------:R-:W-:Y:S01]  /*7570*/  IABS R105, R111 ;  /* 0x0000006f00697213 */ /* 0x000fe20000000000 */
[----:B------:R-:W-:Y:S01]  /*7580*/  @!P4 IMAD.IADD R98, R98, 0x1, -R7 ;  /* 0x000000016262c824 */ /* 0x000fe200078e0a07 */
[----:B------:R-:W-:Y:S01]  /*7590*/  ISETP.GT.U32.AND P4, PT, R7, R101, PT ;  /* 0x000000650700720c */ /* 0x000fe20003f84070 */
[----:B------:R-:W-:-:S04]  /*75a0*/  IMAD.HI.U32 R100, R0, R103, RZ ;  /* 0x0000006700647227 */ /* 0x000fc800078e00ff */
[----:B------:R-:W-:Y:S01]  /*75b0*/  @!P6 IMAD.IADD R99, R99, 0x1, -R7 ;  /* 0x000000016363e824 */ /* 0x000fe200078e0a07 */
[C---:B------:R-:W-:Y:S01]  /*75c0*/  ISETP.GT.U32.AND P6, PT, R7.reuse, R102, PT ;  /* 0x000000660700720c */ /* 0x040fe20003fc4070 */
[----:B------:R-:W-:Y:S02]  /*75d0*/  IMAD.MOV R100, RZ, RZ, -R100 ;  /* 0x000000ffff647224 */ /* 0x000fe400078e0a64 */
[----:B------:R-:W-:Y:S02]  /*75e0*/  @!P1 IMAD.MOV R97, RZ, RZ, -R97 ;  /* 0x000000ffff619224 */ /* 0x000fe400078e0a61 */
[----:B------:R-:W-:Y:S02]  /*75f0*/  IMAD R100, R7, R100, R103 ;  /* 0x0000006407647224 */ /* 0x000fe400078e0267 */
[----:B------:R-:W-:Y:S02]  /*7600*/  @!P4 IMAD.IADD R101, R101, 0x1, -R7 ;  /* 0x000000016565c824 */ /* 0x000fe400078e0a07 */
[----:B------:R-:W-:Y:S01]  /*7610*/  IMAD.HI.U32 R104, R0, R105, RZ ;  /* 0x0000006900687227 */ /* 0x000fe200078e00ff */
[----:B------:R-:W-:-:S03]  /*7620*/  ISETP.GT.U32.AND P1, PT, R7, R100, PT ;  /* 0x000000640700720c */ /* 0x000fc60003f24070 */
[----:B------:R-:W-:Y:S01]  /*7630*/  @!P6 IMAD.IADD R102, R102, 0x1, -R7 ;  /* 0x000000016666e824 */ /* 0x000fe200078e0a07 */
[C---:B------:R-:W-:Y:S01]  /*7640*/  ISETP.GT.U32.AND P6, PT, R7.reuse, R101, PT ;  /* 0x000000650700720c */ /* 0x040fe20003fc4070 */
[----:B------:R-:W-:Y:S02]  /*7650*/  IMAD.MOV R104, RZ, RZ, -R104 ;  /* 0x000000ffff687224 */ /* 0x000fe400078e0a68 */
[----:B------:R-:W-:Y:S01]  /*7660*/  @!P2 IMAD.MOV R98, RZ, RZ, -R98 ;  /* 0x000000ffff62a224 */ /* 0x000fe200078e0a62 */
[C---:B------:R-:W-:Y:S01]  /*7670*/  ISETP.GT.U32.AND P2, PT, R7.reuse, R102, PT ;  /* 0x000000660700720c */ /* 0x040fe20003f44070 */
[----:B------:R-:W-:Y:S02]  /*7680*/  IMAD R104, R7, R104, R105 ;  /* 0x0000006807687224 */ /* 0x000fe400078e0269 */
[----:B------:R-:W-:-:S04]  /*7690*/  IMAD.HI.U32 R105, R0, R107, RZ ;  /* 0x0000006b00697227 */ /* 0x000fc800078e00ff */
[--C-:B------:R-:W-:Y:S01]  /*76a0*/  @!P1 IMAD.IADD R100, R100, 0x1, -R7.reuse ;  /* 0x0000000164649824 */ /* 0x100fe200078e0a07 */
[----:B------:R-:W-:Y:S01]  /*76b0*/  ISETP.GT.U32.AND P1, PT, R7, R99, PT ;  /* 0x000000630700720c */ /* 0x000fe20003f24070 */
[----:B------:R-:W-:Y:S01]  /*76c0*/  @!P6 IMAD.IADD R101, R101, 0x1, -R7 ;  /* 0x000000016565e824 */ /* 0x000fe200078e0a07 */
[C---:B------:R-:W-:Y:S01]  /*76d0*/  ISETP.GT.U32.AND P6, PT, R7.reuse, R104, PT ;  /* 0x000000680700720c */ /* 0x040fe20003fc4070 */
[----:B------:R-:W-:Y:S01]  /*76e0*/  IMAD.HI.U32 R103, R0, R106, RZ ;  /* 0x0000006a00677227 */ /* 0x000fe200078e00ff */
[----:B------:R-:W-:-:S03]  /*76f0*/  ISETP.GT.U32.AND P4, PT, R7, R100, PT ;  /* 0x000000640700720c */ /* 0x000fc60003f84070 */
[----:B------:R-:W-:Y:S01]  /*7700*/  @!P2 IMAD.IADD R102, R102, 0x1, -R7 ;  /* 0x000000016666a824 */ /* 0x000fe200078e0a07 */
[----:B------:R-:W-:Y:S01]  /*7710*/  ISETP.GE.AND P2, PT, R110, RZ, PT ;  /* 0x000000ff6e00720c */ /* 0x000fe20003f46270 */
[----:B------:R-:W-:Y:S01]  /*7720*/  IMAD.MOV R103, RZ, RZ, -R103 ;  /* 0x000000ffff677224 */ /* 0x000fe200078e0a67 */
[----:B------:R-:W-:Y:S01]  /*7730*/  IABS R110, R114 ;  /* 0x00000072006e7213 */ /* 0x000fe20000000000 */
[----:B------:R-:W-:Y:S01]  /*7740*/  @!P0 IMAD.MOV R101, RZ, RZ, -R101 ;  /* 0x000000ffff658224 */ /* 0x000fe200078e0a65 */
[----:B------:R-:W-:Y:S01]  /*7750*/  ISETP.GE.AND P0, PT, R112, RZ, PT ;  /* 0x000000ff7000720c */ /* 0x000fe20003f06270 */
[C---:B------:R-:W-:Y:S01]  /*7760*/  IMAD R103, R7.reuse, R103, R106 ;  /* 0x0000006707677224 */ /* 0x040fe200078e026a */
[----:B------:R-:W-:Y:S01]  /*7770*/  IABS R112, R117 ;  /* 0x0000007500707213 */ /* 0x000fe20000000000 */
[--C-:B------:R-:W-:Y:S02]  /*7780*/  @!P6 IMAD.IADD R104, R104, 0x1, -R7.reuse ;  /* 0x000000016868e824 */ /* 0x100fe400078e0a07 */
[----:B------:R-:W-:Y:S01]  /*7790*/  @!P4 IMAD.IADD R100, R100, 0x1, -R7 ;  /* 0x000000016464c824 */ /* 0x000fe200078e0a07 */
[----:B------:R-:W-:Y:S01]  /*77a0*/  ISETP.GE.AND P4, PT, R108, RZ, PT ;  /* 0x000000ff6c00720c */ /* 0x000fe20003f86270 */
[----:B------:R-:W-:Y:S01]  /*77b0*/  IMAD.MOV R108, RZ, RZ, -R105 ;  /* 0x000000ffff6c7224 */ /* 0x000fe200078e0a69 */
[----:B------:R-:W-:Y:S01]  /*77c0*/  ISETP.GT.U32.AND P6, PT, R7, R104, PT ;  /* 0x000000680700720c */ /* 0x000fe20003fc4070 */
[----:B------:R-:W-:Y:S01]  /*77d0*/  @!P1 IMAD.IADD R99, R99, 0x1, -R7 ;  /* 0x0000000163639824 */ /* 0x000fe200078e0a07 */
[C---:B------:R-:W-:Y:S01]  /*77e0*/  ISETP.GT.U32.AND P1, PT, R7.reuse, R103, PT ;  /* 0x000000670700720c */ /* 0x040fe20003f24070 */
[----:B------:R-:W-:-:S02]  /*77f0*/  IMAD R105, R7, R108, R107 ;  /* 0x0000006c07697224 */ /* 0x000fc400078e026b */
[----:B------:R-:W-:-:S04]  /*7800*/  IMAD.HI.U32 R107, R0, R110, RZ ;  /* 0x0000006e006b7227 */ /* 0x000fc800078e00ff */
[----:B------:R-:W-:Y:S02]  /*7810*/  IMAD.MOV R107, RZ, RZ, -R107 ;  /* 0x000000ffff6b7224 */ /* 0x000fe400078e0a6b */
[----:B------:R-:W-:-:S04]  /*7820*/  IMAD.HI.U32 R106, R0, R109, RZ ;  /* 0x0000006d006a7227 */ /* 0x000fc800078e00ff */
[C---:B------:R-:W-:Y:S01]  /*7830*/  IMAD R107, R7.reuse, R107, R110 ;  /* 0x0000006b076b7224 */ /* 0x040fe200078e026e */
[----:B------:R-:W-:Y:S01]  /*7840*/  IABS R110, R115 ;  /* 0x00000073006e7213 */ /* 0x000fe20000000000 */
[--C-:B------:R-:W-:Y:S02]  /*7850*/  @!P6 IMAD.IADD R104, R104, 0x1, -R7.reuse ;  /* 0x000000016868e824 */ /* 0x100fe400078e0a07 */
[----:B------:R-:W-:Y:S01]  /*7860*/  IMAD.MOV R106, RZ, RZ, -R106 ;  /* 0x000000ffff6a7224 */ /* 0x000fe200078e0a6a */
[----:B------:R-:W-:Y:S01]  /*7870*/  ISETP.GT.U32.AND P6, PT, R7, R107, PT ;  /* 0x0000006b0700720c */ /* 0x000fe20003fc4070 */
[----:B------:R-:W-:Y:S01]  /*7880*/  @!P1 IMAD.IADD R103, R103, 0x1, -R7 ;  /* 0x0000000167679824 */ /* 0x000fe200078e0a07 */
[----:B------:R-:W-:Y:S01]  /*7890*/  ISETP.GE.AND P1, PT, R111, RZ, PT ;  /* 0x000000ff6f00720c */ /* 0x000fe20003f26270 */
[----:B------:R-:W-:Y:S01]  /*78a0*/  IMAD R106, R7, R106, R109 ;  /* 0x0000006a076a7224 */ /* 0x000fe200078e026d */
[----:B------:R-:W-:Y:S01]  /*78b0*/  IABS R111, R116 ;  /* 0x00000074006f7213 */ /* 0x000fe20000000000 */
[----:B------:R-:W-:-:S02]  /*78c0*/  @!P4 IMAD.MOV R102, RZ, RZ, -R102 ;  /* 0x000000ffff66c224 */ /* 0x000fc400078e0a66 */
[----:B------:R-:W-:Y:S01]  /*78d0*/  @!P3 IMAD.MOV R99, RZ, RZ, -R99 ;  /* 0x000000ffff63b224 */ /* 0x000fe200078e0a63 */
[C---:B------:R-:W-:Y:S01]  /*78e0*/  ISETP.GT.U32.AND P4, PT, R7.reuse, R106, PT ;  /* 0x0000006a0700720c */ /* 0x040fe20003f84070 */
[----:B------:R-:W-:Y:S01]  /*78f0*/  @!P5 IMAD.MOV R100, RZ, RZ, -R100 ;  /* 0x000000ffff64d224 */ /* 0x000fe200078e0a64 */
[C---:B------:R-:W-:Y:S01]  /*7900*/  ISETP.GT.U32.AND P3, PT, R7.reuse, R103, PT ;  /* 0x000000670700720c */ /* 0x040fe20003f64070 */
[----:B------:R-:W-:Y:S01]  /*7910*/  IMAD.HI.U32 R108, R0, R110, RZ ;  /* 0x0000006e006c7227 */ /* 0x000fe200078e00ff */
[----:B------:R-:W-:-:S03]  /*7920*/  ISETP.GT.U32.AND P5, PT, R7, R105, PT ;  /* 0x000000690700720c */ /* 0x000fc60003fa4070 */
[----:B------:R-:W-:Y:S02]  /*7930*/  @!P6 IMAD.IADD R107, R107, 0x1, -R7 ;  /* 0x000000016b6be824 */ /* 0x000fe400078e0a07 */
[----:B------:R-:W-:Y:S02]  /*7940*/  IMAD.MOV R108, RZ, RZ, -R108 ;  /* 0x000000ffff6c7224 */ /* 0x000fe400078e0a6c */
[----:B------:R-:W-:Y:S01]  /*7950*/  IMAD.HI.U32 R109, R0, R111, RZ ;  /* 0x0000006f006d7227 */ /* 0x000fe200078e00ff */
[----:B------:R-:W-:-:S03]  /*7960*/  ISETP.GT.U32.AND P6, PT, R7, R107, PT ;  /* 0x0000006b0700720c */ /* 0x000fc60003fc4070 */
[----:B------:R-:W-:Y:S02]  /*7970*/  IMAD R108, R7, R108, R110 ;  /* 0x0000006c076c7224 */ /* 0x000fe400078e026e */
[----:B------:R-:W-:Y:S02]  /*7980*/  IMAD.MOV R110, RZ, RZ, -R109 ;  /* 0x000000ffff6e7224 */ /* 0x000fe400078e0a6d */
[--C-:B------:R-:W-:Y:S02]  /*7990*/  @!P4 IMAD.IADD R106, R106, 0x1, -R7.reuse ;  /* 0x000000016a6ac824 */ /* 0x100fe400078e0a07 */
[--C-:B------:R-:W-:Y:S01]  /*79a0*/  @!P3 IMAD.IADD R103, R103, 0x1, -R7.reuse ;  /* 0x000000016767b824 */ /* 0x100fe200078e0a07 */
[----:B------:R-:W-:Y:S01]  /*79b0*/  ISETP.GE.AND P3, PT, R113, RZ, PT ;  /* 0x000000ff7100720c */ /* 0x000fe20003f66270 */
[----:B------:R-:W-:Y:S01]  /*79c0*/  @!P5 IMAD.IADD R105, R105, 0x1, -R7 ;  /* 0x000000016969d824 */ /* 0x000fe200078e0a07 */
        /* <DEDUP_REMOVED lines=8> */
[----:B------:R-:W-:-:S03]  /*7a50*/  ISETP.GE.AND P5, PT, R114, RZ, PT ;  /* 0x000000ff7200720c */ /* 0x000fc60003fa6270 */
[----:B------:R-:W-:-:S04]  /*7a60*/  IMAD.HI.U32 R111, R0, R113, RZ ;  /* 0x00000071006f7227 */ /* 0x000fc800078e00ff */
[----:B------:R-:W-:Y:S02]  /*7a70*/  IMAD.MOV R110, RZ, RZ, -R110 ;  /* 0x000000ffff6e7224 */ /* 0x000fe400078e0a6e */
[--C-:B------:R-:W-:Y:S01]  /*7a80*/  @!P4 IMAD.IADD R106, R106, 0x1, -R7.reuse ;  /* 0x000000016a6ac824 */ /* 0x100fe200078e0a07 */
[----:B------:R-:W-:Y:S01]  /*7a90*/  ISETP.GE.AND P4, PT, R115, RZ, PT ;  /* 0x000000ff7300720c */ /* 0x000fe20003f86270 */
[--C-:B------:R-:W-:Y:S01]  /*7aa0*/  @!P2 IMAD.IADD R105, R105, 0x1, -R7.reuse ;  /* 0x000000016969a824 */ /* 0x100fe200078e0a07 */
[----:B------:R-:W-:Y:S01]  /*7ab0*/  IABS R115, R119 ;  /* 0x0000007700737213 */ /* 0x000fe20000000000 */
[----:B------:R-:W-:Y:S01]  /*7ac0*/  @!P6 IMAD.IADD R109, R109, 0x1, -R7 ;  /* 0x000000016d6de824 */ /* 0x000fe200078e0a07 */
[C---:B------:R-:W-:Y:S01]  /*7ad0*/  ISETP.GT.U32.AND P2, PT, R7.reuse, R108, PT ;  /* 0x0000006c0700720c */ /* 0x040fe20003f44070 */
[----:B------:R-:W-:Y:S02]  /*7ae0*/  IMAD.MOV R114, RZ, RZ, -R111 ;  /* 0x000000ffff727224 */ /* 0x000fe400078e0a6f */
[----:B------:R-:W-:-:S02]  /*7af0*/  IMAD R110, R7, R110, R112 ;  /* 0x0000006e076e7224 */ /* 0x000fc400078e0270 */
[----:B------:R-:W-:Y:S01]  /*7b00*/  @!P0 IMAD.MOV R105, RZ, RZ, -R105 ;  /* 0x000000ffff698224 */ /* 0x000fe200078e0a69 */
[C---:B------:R-:W-:Y:S01]  /*7b10*/  ISETP.GT.U32.AND P0, PT, R7.reuse, R109, PT ;  /* 0x0000006d0700720c */ /* 0x040fe20003f04070 */
[C---:B------:R-:W-:Y:S01]  /*7b20*/  IMAD R111, R7.reuse, R114, R113 ;  /* 0x00000072076f7224 */ /* 0x040fe200078e0271 */
[----:B------:R-:W-:Y:S01]  /*7b30*/  ISETP.GT.U32.AND P6, PT, R7, R110, PT ;  /* 0x0000006e0700720c */ /* 0x000fe20003fc4070 */
[----:B------:R-:W-:Y:S01]  /*7b40*/  IMAD.HI.U32 R112, R0, R115, RZ ;  /* 0x0000007300707227 */ /* 0x000fe200078e00ff */
[----:B------:R-:W-:-:S03]  /*7b50*/  IABS R114, R120 ;  /* 0x0000007800727213 */ /* 0x000fc60000000000 */
[----:B------:R-:W-:Y:S02]  /*7b60*/  IMAD.MOV R112, RZ, RZ, -R112 ;  /* 0x000000ffff707224 */ /* 0x000fe400078e0a70 */
[----:B------:R-:W-:Y:S01]  /*7b70*/  @!P5 IMAD.MOV R107, RZ, RZ, -R107 ;  /* 0x000000ffff6bd224 */ /* 0x000fe200078e0a6b */
[C---:B------:R-:W-:Y:S01]  /*7b80*/  ISETP.GT.U32.AND P5, PT, R7.reuse, R111, PT ;  /* 0x0000006f0700720c */ /* 0x040fe20003fa4070 */
[----:B------:R-:W-:Y:S02]  /*7b90*/  IMAD R112, R7, R112, R115 ;  /* 0x0000007007707224 */ /* 0x000fe400078e0273 */
[--C-:B------:R-:W-:Y:S02]  /*7ba0*/  @!P0 IMAD.IADD R109, R109, 0x1, -R7.reuse ;  /* 0x000000016d6d8824 */ /* 0x100fe400078e0a07 */
[--C-:B------:R-:W-:Y:S01]  /*7bb0*/  @!P6 IMAD.IADD R110, R110, 0x1, -R7.reuse ;  /* 0x000000016e6ee824 */ /* 0x100fe200078e0a07 */
[----:B------:R-:W-:Y:S01]  /*7bc0*/  ISETP.GT.U32.AND P0, PT, R7, R112, PT ;  /* 0x000000700700720c */ /* 0x000fe20003f04070 */
[----:B------:R-:W-:Y:S01]  /*7bd0*/  @!P2 IMAD.IADD R108, R108, 0x1, -R7 ;  /* 0x000000016c6ca824 */ /* 0x000fe200078e0a07 */
[----:B------:R-:W-:Y:S01]  /*7be0*/  ISETP.GE.AND P2, PT, R116, RZ, PT ;  /* 0x000000ff7400720c */ /* 0x000fe20003f46270 */
[----:B------:R-:W-:Y:S01]  /*7bf0*/  IMAD.HI.U32 R113, R0, R114, RZ ;  /* 0x0000007200717227 */ /* 0x000fe200078e00ff */
[----:B------:R-:W-:-:S02]  /*7c00*/  ISETP.GE.AND P6, PT, R119, RZ, PT ;  /* 0x000000ff7700720c */ /* 0x000fc40003fc6270 */
[----:B------:R-:W-:Y:S01]  /*7c10*/  IABS R116, R121 ;  /* 0x0000007900747213 */ /* 0x000fe20000000000 */
[----:B------:R-:W-:Y:S01]  /*7c20*/  @!P5 IMAD.IADD R111, R111, 0x1, -R7 ;  /* 0x000000016f6fd824 */ /* 0x000fe200078e0a07 */
[----:B------:R-:W-:Y:S01]  /*7c30*/  ISETP.GT.U32.AND P5, PT, R7, R110, PT ;  /* 0x0000006e0700720c */ /* 0x000fe20003fa4070 */
[----:B------:R-:W-:Y:S01]  /*7c40*/  @!P3 IMAD.MOV R106, RZ, RZ, -R106 ;  /* 0x000000ffff6ab224 */ /* 0x000fe200078e0a6a */
[----:B------:R-:W-:Y:S01]  /*7c50*/  ISETP.GE.AND P3, PT, R117, RZ, PT ;  /* 0x000000ff7500720c */ /* 0x000fe20003f66270 */
[----:B------:R-:W-:Y:S01]  /*7c60*/  @!P1 IMAD.MOV R104, RZ, RZ, -R104 ;  /* 0x000000ffff689224 */ /* 0x000fe200078e0a68 */
[----:B------:R-:W-:Y:S01]  /*7c70*/  ISETP.GT.U32.AND P1, PT, R7, R108, PT ;  /* 0x0000006c0700720c */ /* 0x000fe20003f24070 */
[----:B------:R-:W-:Y:S01]  /*7c80*/  IMAD.MOV R113, RZ, RZ, -R113 ;  /* 0x000000ffff717224 */ /* 0x000fe200078e0a71 */
[----:B------:R-:W-:Y:S01]  /*7c90*/  LOP3.LUT R117, R247, 0x114, RZ, 0xfc, !PT ;  /* 0x00000114f7757812 */ /* 0x000fe200078efcff */
[----:B------:R-:W-:Y:S01]  /*7ca0*/  @!P0 IMAD.IADD R112, R112, 0x1, -R7 ;  /* 0x0000000170708824 */ /* 0x000fe200078e0a07 */
[----:B------:R-:W-:Y:S01]  /*7cb0*/  IABS R119, R122 ;  /* 0x0000007a00777213 */ /* 0x000fe20000000000 */
[C---:B------:R-:W-:Y:S01]  /*7cc0*/  IMAD R113, R7.reuse, R113, R114 ;  /* 0x0000007107717224 */ /* 0x040fe200078e0272 */
[----:B------:R-:W-:Y:S01]  /*7cd0*/  IABS R115, R117 ;  /* 0x0000007500737213 */ /* 0x000fe20000000000 */
[----:B------:R-:W-:Y:S01]  /*7ce0*/  @!P2 IMAD.MOV R109, RZ, RZ, -R109 ;  /* 0x000000ffff6da224 */ /* 0x000fe200078e0a6d */
[C---:B------:R-:W-:Y:S01]  /*7cf0*/  ISETP.GT.U32.AND P0, PT, R7.reuse, R112, PT ;  /* 0x000000700700720c */ /* 0x040fe20003f04070 */
[----:B------:R-:W-:Y:S01]  /*7d00*/  @!P5 IMAD.IADD R110, R110, 0x1, -R7 ;  /* 0x000000016e6ed824 */ /* 0x000fe200078e0a07 */
[----:B------:R-:W-:Y:S01]  /*7d10*/  ISETP.GT.U32.AND P5, PT, R7, R113, PT ;  /* 0x000000710700720c */ /* 0x000fe20003fa4070 */
[----:B------:R-:W-:Y:S01]  /*7d20*/  IMAD.HI.U32 R114, R0, R115, RZ ;  /* 0x0000007300727227 */ /* 0x000fe200078e00ff */
[----:B------:R-:W-:-:S02]  /*7d30*/  ISETP.GE.AND P2, PT, R120, RZ, PT ;  /* 0x000000ff7800720c */ /* 0x000fc40003f46270 */
[----:B------:R-:W-:Y:S01]  /*7d40*/  LOP3.LUT R120, R247, 0x110, RZ, 0xfc, !PT ;  /* 0x00000110f7787812 */ /* 0x000fe200078efcff */
[----:B------:R-:W-:Y:S01]  /*7d50*/  @!P1 IMAD.IADD R108, R108, 0x1, -R7 ;  /* 0x000000016c6c9824 */ /* 0x000fe200078e0a07 */
[----:B------:R-:W-:Y:S01]  /*7d60*/  ISETP.GE.AND P1, PT, R118, RZ, PT ;  /* 0x000000ff7600720c */ /* 0x000fe20003f26270 */
[----:B------:R-:W-:Y:S01]  /*7d70*/  IMAD.MOV R114, RZ, RZ, -R114 ;  /* 0x000000ffff727224 */ /* 0x000fe200078e0a72 */
[----:B------:R-:W-:Y:S01]  /*7d80*/  IABS R118, R120 ;  /* 0x0000007800767213 */ /* 0x000fe20000000000 */
[----:B------:R-:W-:Y:S01]  /*7d90*/  @!P4 IMAD.MOV R108, RZ, RZ, -R108 ;  /* 0x000000ffff6cc224 */ /* 0x000fe200078e0a6c */
[C---:B------:R-:W-:Y:S01]  /*7da0*/  ISETP.GT.U32.AND P4, PT, R7.reuse, R111, PT ;  /* 0x0000006f0700720c */ /* 0x040fe20003f84070 */
[----:B------:R-:W-:Y:S02]  /*7db0*/  IMAD R114, R7, R114, R115 ;  /* 0x0000007207727224 */ /* 0x000fe400078e0273 */
[--C-:B------:R-:W-:Y:S02]  /*7dc0*/  @!P0 IMAD.IADD R112, R112, 0x1, -R7.reuse ;  /* 0x0000000170708824 */ /* 0x100fe400078e0a07 */
[----:B------:R-:W-:Y:S01]  /*7dd0*/  @!P5 IMAD.IADD R113, R113, 0x1, -R7 ;  /* 0x000000017171d824 */ /* 0x000fe200078e0a07 */
[----:B------:R-:W-:Y:S01]  /*7de0*/  ISETP.GT.U32.AND P0, PT, R7, R114, PT ;  /* 0x000000720700720c */ /* 0x000fe20003f04070 */
[----:B------:R-:W-:Y:S01]  /*7df0*/  @!P3 IMAD.MOV R110, RZ, RZ, -R110 ;  /* 0x000000ffff6eb224 */ /* 0x000fe200078e0a6e */
[----:B------:R-:W-:Y:S01]  /*7e00*/  ISETP.GE.AND P5, PT, R121, RZ, PT ;  /* 0x000000ff7900720c */ /* 0x000fe20003fa6270 */
[----:B------:R-:W-:Y:S01]  /*7e10*/  IMAD.HI.U32 R115, R0, R116, RZ ;  /* 0x0000007400737227 */ /* 0x000fe200078e00ff */
[----:B------:R-:W-:-:S02]  /*7e20*/  ISETP.GT.U32.AND P3, PT, R7, R113, PT ;  /* 0x000000710700720c */ /* 0x000fc40003f64070 */
[----:B------:R-:W-:Y:S01]  /*7e30*/  IABS R121, R124 ;  /* 0x0000007c00797213 */ /* 0x000fe20000000000 */
[----:B------:R-:W-:Y:S01]  /*7e40*/  @!P4 IMAD.IADD R111, R111, 0x1, -R7 ;  /* 0x000000016f6fc824 */ /* 0x000fe200078e0a07 */
[----:B------:R-:W-:Y:S01]  /*7e50*/  ISETP.GE.AND P4, PT, R117, RZ, PT ;  /* 0x000000ff7500720c */ /* 0x000fe20003f86270 */
[----:B------:R-:W-:-:S04]  /*7e60*/  IMAD.HI.U32 R117, R0, R119, RZ ;  /* 0x0000007700757227 */ /* 0x000fc800078e00ff */
[----:B------:R-:W-:Y:S02]  /*7e70*/  @!P0 IMAD.IADD R114, R114, 0x1, -R7 ;  /* 0x0000000172728824 */ /* 0x000fe400078e0a07 */
[----:B------:R-:W-:Y:S01]  /*7e80*/  @!P6 IMAD.MOV R112, RZ, RZ, -R112 ;  /* 0x000000ffff70e224 */ /* 0x000fe200078e0a70 */
[----:B------:R-:W-:Y:S01]  /*7e90*/  ISETP.GE.AND P6, PT, R120, RZ, PT ;  /* 0x000000ff7800720c */ /* 0x000fe20003fc6270 */
[----:B------:R-:W-:Y:S01]  /*7ea0*/  IMAD.MOV R115, RZ, RZ, -R115 ;  /* 0x000000ffff737224 */ /* 0x000fe200078e0a73 */
[C---:B------:R-:W-:Y:S01]  /*7eb0*/  ISETP.GT.U32.AND P0, PT, R7.reuse, R114, PT ;  /* 0x000000720700720c */ /* 0x040fe20003f04070 */
[----:B------:R-:W-:Y:S02]  /*7ec0*/  IMAD.MOV R120, RZ, RZ, -R117 ;  /* 0x000000ffff787224 */ /* 0x000fe400078e0a75 */
[----:B------:R-:W-:Y:S02]  /*7ed0*/  IMAD R115, R7, R115, R116 ;  /* 0x0000007307737224 */ /* 0x000fe400078e0274 */
[----:B------:R-:W-:-:S04]  /*7ee0*/  IMAD.HI.U32 R116, R0, R118, RZ ;  /* 0x0000007600747227 */ /* 0x000fc800078e00ff */
[----:B------:R-:W-:Y:S01]  /*7ef0*/  @!P3 IMAD.IADD R113, R113, 0x1, -R7 ;  /* 0x000000017171b824 */ /* 0x000fe200078e0a07 */
[----:B------:R-:W-:Y:S01]  /*7f00*/  ISETP.GE.AND P3, PT, R122, RZ, PT ;  /* 0x000000ff7a00720c */ /* 0x000fe20003f66270 */
[----:B------:R-:W-:Y:S01]  /*7f10*/  IMAD R117, R7, R120, R119 ;  /* 0x0000007807757224 */ /* 0x000fe200078e0277 */
[----:B------:R-:W-:Y:S01]  /*7f20*/  LOP3.LUT R119, R247, 0x10a, RZ, 0xfc, !PT ;  /* 0x0000010af7777812 */ /* 0x000fe200078efcff */
[----:B------:R-:W-:Y:S02]  /*7f30*/  IMAD.MOV R116, RZ, RZ, -R116 ;  /* 0x000000ffff747224 */ /* 0x000fe400078e0a74 */
[----:B------:R-:W-:Y:S01]  /*7f40*/  @!P2 IMAD.MOV R113, RZ, RZ, -R113 ;  /* 0x000000ffff71a224 */ /* 0x000fe200078e0a71 */
[C---:B------:R-:W-:Y:S01]  /*7f50*/  ISETP.GT.U32.AND P2, PT, R7.reuse, R117, PT ;  /* 0x000000750700720c */ /* 0x040fe20003f44070 */
[----:B------:R-:W-:Y:S01]  /*7f60*/  @!P1 IMAD.MOV R111, RZ, RZ, -R111 ;  /* 0x000000ffff6f9224 */ /* 0x000fe200078e0a6f */
[C---:B------:R-:W-:Y:S01]  /*7f70*/  ISETP.GT.U32.AND P1, PT, R7.reuse, R115, PT ;  /* 0x000000730700720c */ /* 0x040fe20003f24070 */
[----:B------:R-:W-:Y:S01]  /*7f80*/  IMAD R116, R7, R116, R118 ;  /* 0x0000007407747224 */ /* 0x000fe200078e0276 */
[----:B------:R-:W-:Y:S01]  /*7f90*/  IABS R122, R119 ;  /* 0x00000077007a7213 */ /* 0x000fe20000000000 */
[----:B------:R-:W-:-:S02]  /*7fa0*/  @!P0 IMAD.IADD R114, R114, 0x1, -R7 ;  /* 0x0000000172728824 */ /* 0x000fc400078e0a07 */
[----:B------:R-:W-:Y:S01]  /*7fb0*/  IMAD.HI.U32 R120, R0, R123, RZ ;  /* 0x0000007b00787227 */ /* 0x000fe200078e00ff */
[----:B------:R-:W-:-:S03]  /*7fc0*/  ISETP.GT.U32.AND P0, PT, R7, R116, PT ;  /* 0x000000740700720c */ /* 0x000fc60003f04070 */
[----:B------:R-:W-:-:S04]  /*7fd0*/  IMAD.HI.U32 R118, R0, R121, RZ ;  /* 0x0000007900767227 */ /* 0x000fc800078e00ff */
[--C-:B------:R-:W-:Y:S02]  /*7fe0*/  @!P2 IMAD.IADD R117, R117, 0x1, -R7.reuse ;  /* 0x000000017575a824 */ /* 0x100fe400078e0a07 */
[--C-:B------:R-:W-:Y:S02]  /*7ff0*/  @!P1 IMAD.IADD R115, R115, 0x1, -R7.reuse ;  /* 0x0000000173739824 */ /* 0x100fe400078e0a07 */
[----:B------:R-:W-:Y:S01]  /*8000*/  IMAD.MOV R120, RZ, RZ, -R120 ;  /* 0x000000ffff787224 */ /* 0x000fe200078e0a78 */
[C---:B------:R-:W-:Y:S01]  /*8010*/  ISETP.GT.U32.AND P2, PT, R7.reuse, R117, PT ;  /* 0x000000750700720c */ /* 0x040fe20003f44070 */
[----:B------:R-:W-:Y:S01]  /*8020*/  @!P0 IMAD.IADD R116, R116, 0x1, -R7 ;  /* 0x0000000174748824 */ /* 0x000fe200078e0a07 */
[C---:B------:R-:W-:Y:S01]  /*8030*/  ISETP.GT.U32.AND P1, PT, R7.reuse, R115, PT ;  /* 0x000000730700720c */ /* 0x040fe20003f24070 */
[----:B------:R-:W-:Y:S02]  /*8040*/  IMAD.MOV R118, RZ, RZ, -R118 ;  /* 0x000000ffff767224 */ /* 0x000fe400078e0a76 */
[C---:B------:R-:W-:Y:S01]  /*8050*/  IMAD R120, R7.reuse, R120, R123 ;  /* 0x0000007807787224 */ /* 0x040fe200078e027b */
[C---:B------:R-:W-:Y:S01]  /*8060*/  ISETP.GT.U32.AND P0, PT, R7.reuse, R116, PT ;  /* 0x000000740700720c */ /* 0x040fe20003f04070 */
[----:B------:R-:W-:Y:S01]  /*8070*/  IMAD R118, R7, R118, R121 ;  /* 0x0000007607767224 */ /* 0x000fe200078e0279 */
[----:B------:R-:W-:Y:S01]  /*8080*/  LOP3.LUT R121, R247, 0x106, RZ, 0xfc, !PT ;  /* 0x00000106f7797812 */ /* 0x000fe200078efcff */
[----:B------:R-:W-:Y:S01]  /*8090*/  @!P4 IMAD.MOV R114, RZ, RZ, -R114 ;  /* 0x000000ffff72c224 */ /* 0x000fe200078e0a72 */
[----:B------:R-:W-:Y:S01]  /*80a0*/  ISETP.GE.AND P4, PT, R124, RZ, PT ;  /* 0x000000ff7c00720c */ /* 0x000fe20003f86270 */
[----:B------:R-:W-:Y:S01]  /*80b0*/  IMAD.HI.U32 R123, R0, R126, RZ ;  /* 0x0000007e007b7227 */ /* 0x000fe200078e00ff */
[----:B------:R-:W-:-:S03]  /*80c0*/  IABS R124, R121 ;  /* 0x00000079007c7213 */ /* 0x000fc60000000000 */
[--C-:B------:R-:W-:Y:S01]  /*80d0*/  @!P2 IMAD.IADD R117, R117, 0x1, -R7.reuse ;  /* 0x000000017575a824 */ /* 0x100fe200078e0a07 */
[----:B------:R-:W-:Y:S01]  /*80e0*/  ISETP.GE.AND P2, PT, R121, RZ, PT ;  /* 0x000000ff7900720c */ /* 0x000fe20003f46270 */
[----:B------:R-:W-:Y:S01]  /*80f0*/  @!P1 IMAD.IADD R115, R115, 0x1, -R7 ;  /* 0x0000000173739824 */ /* 0x000fe200078e0a07 */
[----:B------:R-:W-:Y:S01]  /*8100*/  ISETP.GE.AND P1, PT, R119, RZ, PT ;  /* 0x000000ff7700720c */ /* 0x000fe20003f26270 */
[----:B------:R-:W-:-:S04]  /*8110*/  IMAD.HI.U32 R119, R0, R122, RZ ;  /* 0x0000007a00777227 */ /* 0x000fc800078e00ff */
[----:B------:R-:W-:Y:S01]  /*8120*/  @!P3 IMAD.MOV R117, RZ, RZ, -R117 ;  /* 0x000000ffff75b224 */ /* 0x000fe200078e0a75 */
[C---:B------:R-:W-:Y:S01]  /*8130*/  ISETP.GT.U32.AND P3, PT, R7.reuse, R120, PT ;  /* 0x000000780700720c */ /* 0x040fe20003f64070 */
[----:B------:R-:W-:Y:S02]  /*8140*/  IMAD.MOV R119, RZ, RZ, -R119 ;  /* 0x000000ffff777224 */ /* 0x000fe400078e0a77 */
[----:B------:R-:W-:Y:S01]  /*8150*/  @!P0 IMAD.IADD R116, R116, 0x1, -R7 ;  /* 0x0000000174748824 */ /* 0x000fe200078e0a07 */
[C---:B------:R-:W-:Y:S01]  /*8160*/  ISETP.GT.U32.AND P0, PT, R7.reuse, R118, PT ;  /* 0x000000760700720c */ /* 0x040fe20003f04070 */
[C---:B------:R-:W-:Y:S02]  /*8170*/  IMAD R119, R7.reuse, R119, R122 ;  /* 0x0000007707777224 */ /* 0x040fe400078e027a */
[----:B------:R-:W-:Y:S02]  /*8180*/  @!P6 IMAD.MOV R116, RZ, RZ, -R116 ;  /* 0x000000ffff74e224 */ /* 0x000fe400078e0a74 */
[----:B------:R-:W-:Y:S01]  /*8190*/  IMAD.HI.U32 R121, R0, R124, RZ ;  /* 0x0000007c00797227 */ /* 0x000fe200078e00ff */
[----:B------:R-:W-:-:S03]  /*81a0*/  ISETP.GT.U32.AND P6, PT, R7, R119, PT ;  /* 0x000000770700720c */ /* 0x000fc60003fc4070 */
[----:B------:R-:W-:Y:S02]  /*81b0*/  @!P3 IMAD.IADD R120, R120, 0x1, -R7 ;  /* 0x000000017878b824 */ /* 0x000fe400078e0a07 */
[----:B------:R-:W-:Y:S02]  /*81c0*/  IMAD.MOV R121, RZ, RZ, -R121 ;  /* 0x000000ffff797224 */ /* 0x000fe400078e0a79 */
[----:B------:R-:W-:Y:S01]  /*81d0*/  @!P0 IMAD.IADD R118, R118, 0x1, -R7 ;  /* 0x0000000176768824 */ /* 0x000fe200078e0a07 */
[----:B------:R-:W-:Y:S01]  /*81e0*/  ISETP.GT.U32.AND P3, PT, R7, R120, PT ;  /* 0x000000780700720c */ /* 0x000fe20003f64070 */
[----:B------:R-:W-:Y:S01]  /*81f0*/  @!P5 IMAD.MOV R115, RZ, RZ, -R115 ;  /* 0x000000ffff73d224 */ /* 0x000fe200078e0a73 */
[----:B------:R-:W-:Y:S01]  /*8200*/  ISETP.GE.AND P5, PT, R125, RZ, PT ;  /* 0x000000ff7d00720c */ /* 0x000fe20003fa6270 */
[C---:B------:R-:W-:Y:S01]  /*8210*/  IMAD R121, R7.reuse, R121, R124 ;  /* 0x0000007907797224 */ /* 0x040fe200078e027c */
[----:B------:R-:W-:Y:S01]  /*8220*/  IABS R125, R128 ;  /* 0x00000080007d7213 */ /* 0x000fe20000000000 */
[----:B------:R-:W-:Y:S01]  /*8230*/  IMAD.HI.U32 R124, R0, R127, RZ ;  /* 0x0000007f007c7227 */ /* 0x000fe200078e00ff */
[----:B------:R-:W-:-:S03]  /*8240*/  ISETP.GT.U32.AND P0, PT, R7, R118, PT ;  /* 0x000000760700720c */ /* 0x000fc60003f04070 */
[----:B------:R-:W-:Y:S02]  /*8250*/  @!P6 IMAD.IADD R119, R119, 0x1, -R7 ;  /* 0x000000017777e824 */ /* 0x000fe400078e0a07 */
[----:B------:R-:W-:-:S03]  /*8260*/  IMAD.HI.U32 R122, R0, R125, RZ ;  /* 0x0000007d007a7227 */ /* 0x000fc600078e00ff */
[C---:B------:R-:W-:Y:S01]  /*8270*/  ISETP.GT.U32.AND P6, PT, R7.reuse, R119, PT ;  /* 0x000000770700720c */ /* 0x040fe20003fc4070 */
[----:B------:R-:W-:Y:S02]  /*8280*/  IMAD.MOV R124, RZ, RZ, -R124 ;  /* 0x000000ffff7c7224 */ /* 0x000fe400078e0a7c */
[----:B------:R-:W-:Y:S02]  /*8290*/  IMAD.MOV R122, RZ, RZ, -R122 ;  /* 0x000000ffff7a7224 */ /* 0x000fe400078e0a7a */
[C---:B------:R-:W-:Y:S02]  /*82a0*/  IMAD R124, R7.reuse, R124, R127 ;  /* 0x0000007c077c7224 */ /* 0x040fe400078e027f */
[--C-:B------:R-:W-:Y:S02]  /*82b0*/  @!P3 IMAD.IADD R120, R120, 0x1, -R7.reuse ;  /* 0x000000017878b824 */ /* 0x100fe400078e0a07 */
[----:B------:R-:W-:Y:S01]  /*82c0*/  @!P0 IMAD.IADD R118, R118, 0x1, -R7 ;  /* 0x0000000176768824 */ /* 0x000fe200078e0a07 */
[----:B------:R-:W-:Y:S01]  /*82d0*/  ISETP.GE.AND P0, PT, R128, RZ, PT ;  /* 0x000000ff8000720c */ /* 0x000fe20003f06270 */
[C---:B------:R-:W-:Y:S01]  /*82e0*/  IMAD R122, R7.reuse, R122, R125 ;  /* 0x0000007a077a7224 */ /* 0x040fe200078e027d */
[----:B------:R-:W-:Y:S01]  /*82f0*/  IABS R128, R132 ;  /* 0x0000008400807213 */ /* 0x000fe20000000000 */
[----:B------:R-:W-:Y:S01]  /*8300*/  @!P5 IMAD.MOV R120, RZ, RZ, -R120 ;  /* 0x000000ffff78d224 */ /* 0x000fe200078e0a78 */
[----:B------:R-:W-:Y:S01]  /*8310*/  ISETP.GT.U32.AND P5, PT, R7, R124, PT ;  /* 0x0000007c0700720c */ /* 0x000fe20003fa4070 */
[----:B------:R-:W-:-:S02]  /*8320*/  IMAD.MOV R123, RZ, RZ, -R123 ;  /* 0x000000ffff7b7224 */ /* 0x000fc400078e0a7b */
[----:B------:R-:W-:Y:S01]  /*8330*/  @!P4 IMAD.MOV R118, RZ, RZ, -R118 ;  /* 0x000000ffff76c224 */ /* 0x000fe200078e0a76 */
[C---:B------:R-:W-:Y:S01]  /*8340*/  ISETP.GT.U32.AND P4, PT, R7.reuse, R122, PT ;  /* 0x0000007a0700720c */ /* 0x040fe20003f84070 */
[----:B------:R-:W-:Y:S01]  /*8350*/  IMAD R123, R7, R123, R126 ;  /* 0x0000007b077b7224 */ /* 0x000fe200078e027e */
[----:B------:R-:W-:Y:S01]  /*8360*/  IABS R126, R131 ;  /* 0x00000083007e7213 */ /* 0x000fe20000000000 */
[----:B------:R-:W-:Y:S01]  /*8370*/  @!P6 IMAD.IADD R119, R119, 0x1, -R7 ;  /* 0x000000017777e824 */ /* 0x000fe200078e0a07 */
[C---:B------:R-:W-:Y:S02]  /*8380*/  ISETP.GT.U32.AND P6, PT, R7.reuse, R121, PT ;  /* 0x000000790700720c */ /* 0x040fe40003fc4070 */
[----:B------:R-:W-:Y:S01]  /*8390*/  ISETP.GT.U32.AND P3, PT, R7, R123, PT ;  /* 0x0000007b0700720c */ /* 0x000fe20003f64070 */
[----:B------:R-:W-:-:S04]  /*83a0*/  IMAD.HI.U32 R125, R0, R126, RZ ;  /* 0x0000007e007d7227 */ /* 0x000fc800078e00ff */
[----:B------:R-:W-:Y:S02]  /*83b0*/  @!P5 IMAD.IADD R124, R124, 0x1, -R7 ;  /* 0x000000017c7cd824 */ /* 0x000fe400078e0a07 */
[----:B------:R-:W-:Y:S02]  /*83c0*/  IMAD.MOV R125, RZ, RZ, -R125 ;  /* 0x000000ffff7d7224 */ /* 0x000fe400078e0a7d */
[----:B------:R-:W-:Y:S01]  /*83d0*/  @!P4 IMAD.IADD R122, R122, 0x1, -R7 ;  /* 0x000000017a7ac824 */ /* 0x000fe200078e0a07 */
[C---:B------:R-:W-:Y:S01]  /*83e0*/  ISETP.GT.U32.AND P5, PT, R7.reuse, R124, PT ;  /* 0x0000007c0700720c */ /* 0x040fe20003fa4070 */
[C---:B------:R-:W-:Y:S02]  /*83f0*/  IMAD R125, R7.reuse, R125, R126 ;  /* 0x0000007d077d7224 */ /* 0x040fe400078e027e */
[----:B------:R-:W-:Y:S01]  /*8400*/  IMAD.HI.U32 R126, R0, R128, RZ ;  /* 0x00000080007e7227 */ /* 0x000fe200078e00ff */
[----:B------:R-:W-:-:S03]  /*8410*/  ISETP.GT.U32.AND P4, PT, R7, R122, PT ;  /* 0x0000007a0700720c */ /* 0x000fc60003f84070 */
[--C-:B------:R-:W-:Y:S02]  /*8420*/  @!P6 IMAD.IADD R121, R121, 0x1, -R7.reuse ;  /* 0x000000017979e824 */ /* 0x100fe400078e0a07 */
[----:B------:R-:W-:Y:S02]  /*8430*/  IMAD.MOV R126, RZ, RZ, -R126 ;  /* 0x000000ffff7e7224 */ /* 0x000fe400078e0a7e */
[----:B------:R-:W-:Y:S01]  /*8440*/  @!P3 IMAD.IADD R123, R123, 0x1, -R7 ;  /* 0x000000017b7bb824 */ /* 0x000fe200078e0a07 */
[C---:B------:R-:W-:Y:S01]  /*8450*/  ISETP.GT.U32.AND P6, PT, R7.reuse, R121, PT ;  /* 0x000000790700720c */ /* 0x040fe20003fc4070 */
[----:B------:R-:W-:Y:S01]  /*8460*/  IMAD R126, R7, R126, R128 ;  /* 0x0000007e077e7224 */ /* 0x000fe200078e0280 */
[----:B------:R-:W-:Y:S01]  /*8470*/  LOP3.LUT R128, R247, 0xf8, RZ, 0xfc, !PT ;  /* 0x000000f8f7807812 */ /* 0x000fe200078efcff */
[----:B------:R-:W-:Y:S01]  /*8480*/  @!P1 IMAD.MOV R119, RZ, RZ, -R119 ;  /* 0x000000ffff779224 */ /* 0x000fe200078e0a77 */
[----:B------:R-:W-:Y:S01]  /*8490*/  ISETP.GE.AND P1, PT, R129, RZ, PT ;  /* 0x000000ff8100720c */ /* 0x000fe20003f26270 */
[--C-:B------:R-:W-:Y:S01]  /*84a0*/  @!P5 IMAD.IADD R124, R124, 0x1, -R7.reuse ;  /* 0x000000017c7cd824 */ /* 0x100fe200078e0a07 */
[----:B------:R-:W-:Y:S01]  /*84b0*/  IABS R129, R133 ;  /* 0x0000008500817213 */ /* 0x000fe20000000000 */
[----:B------:R-:W-:Y:S01]  /*84c0*/  @!P4 IMAD.IADD R122, R122, 0x1, -R7 ;  /* 0x000000017a7ac824 */ /* 0x000fe200078e0a07 */
[----:B------:R-:W-:-:S02]  /*84d0*/  ISETP.GT.U32.AND P3, PT, R7, R123, PT ;  /* 0x0000007b0700720c */ /* 0x000fc40003f64070 */
[C---:B------:R-:W-:Y:S01]  /*84e0*/  ISETP.GT.U32.AND P5, PT, R7.reuse, R126, PT ;  /* 0x0000007e0700720c */ /* 0x040fe20003fa4070 */
[----:B------:R-:W-:Y:S01]  /*84f0*/  IMAD.HI.U32 R127, R0, R129, RZ ;  /* 0x00000081007f7227 */ /* 0x000fe200078e00ff */
[----:B------:R-:W-:-:S03]  /*8500*/  ISETP.GT.U32.AND P4, PT, R7, R125, PT ;  /* 0x0000007d0700720c */ /* 0x000fc60003f84070 */
[----:B------:R-:W-:Y:S01]  /*8510*/  @!P6 IMAD.IADD R121, R121, 0x1, -R7 ;  /* 0x000000017979e824 */ /* 0x000fe200078e0a07 */
[----:B------:R-:W-:Y:S01]  /*8520*/  ISETP.GE.AND P6, PT, R130, RZ, PT ;  /* 0x000000ff8200720c */ /* 0x000fe20003fc6270 */
[----:B------:R-:W-:Y:S02]  /*8530*/  IMAD.MOV R130, RZ, RZ, -R127 ;  /* 0x000000ffff827224 */ /* 0x000fe400078e0a7f */
[----:B------:R-:W-:Y:S01]  /*8540*/  @!P2 IMAD.MOV R121, RZ, RZ, -R121 ;  /* 0x000000ffff79a224 */ /* 0x000fe200078e0a79 */
[----:B------:R-:W-:Y:S01]  /*8550*/  ISETP.GE.AND P2, PT, R131, RZ, PT ;  /* 0x000000ff8300720c */ /* 0x000fe20003f46270 */
[----:B------:R-:W-:Y:S01]  /*8560*/  @!P3 IMAD.IADD R123, R123, 0x1, -R7 ;  /* 0x000000017b7bb824 */ /* 0x000fe200078e0a07 */
[----:B------:R-:W-:Y:S01]  /*8570*/  ISETP.GE.AND P3, PT, R133, RZ, PT ;  /* 0x000000ff8500720c */ /* 0x000fe20003f66270 */
[----:B------:R-:W-:Y:S01]  /*8580*/  IMAD R127, R7, R130, R129 ;  /* 0x00000082077f7224 */ /* 0x000fe200078e0281 */
[----:B------:R-:W-:Y:S01]  /*8590*/  IABS R130, R128 ;  /* 0x0000008000827213 */ /* 0x000fe20000000000 */
[--C-:B------:R-:W-:Y:S01]  /*85a0*/  @!P5 IMAD.IADD R126, R126, 0x1, -R7.reuse ;  /* 0x000000017e7ed824 */ /* 0x100fe200078e0a07 */
[----:B------:R-:W-:Y:S01]  /*85b0*/  LOP3.LUT R129, R247, 0xf6, RZ, 0xfc, !PT ;  /* 0x000000f6f7817812 */ /* 0x000fe200078efcff */
[----:B------:R-:W-:Y:S01]  /*85c0*/  @!P4 IMAD.IADD R125, R125, 0x1, -R7 ;  /* 0x000000017d7dc824 */ /* 0x000fe200078e0a07 */
[----:B------:R-:W-:Y:S01]  /*85d0*/  IABS R133, R135 ;  /* 0x0000008700857213 */ /* 0x000fe20000000000 */
[----:B------:R-:W-:Y:S01]  /*85e0*/  @!P1 IMAD.MOV R123, RZ, RZ, -R123 ;  /* 0x000000ffff7b9224 */ /* 0x000fe200078e0a7b */
[----:B------:R-:W-:Y:S01]  /*85f0*/  ISETP.GE.AND P1, PT, R128, RZ, PT ;  /* 0x000000ff8000720c */ /* 0x000fe20003f26270 */
[----:B------:R-:W-:Y:S01]  /*8600*/  IMAD.HI.U32 R128, R0, R130, RZ ;  /* 0x0000008200807227 */ /* 0x000fe200078e00ff */
[----:B------:R-:W-:-:S02]  /*8610*/  ISETP.GT.U32.AND P5, PT, R7, R126, PT ;  /* 0x0000007e0700720c */ /* 0x000fc40003fa4070 */
[----:B------:R-:W-:Y:S01]  /*8620*/  ISETP.GT.U32.AND P4, PT, R7, R125, PT ;  /* 0x0000007d0700720c */ /* 0x000fe20003f84070 */
[----:B------:R-:W-:Y:S01]  /*8630*/  IMAD.MOV R128, RZ, RZ, -R128 ;  /* 0x000000ffff807224 */ /* 0x000fe200078e0a80 */
[----:B------:R-:W-:Y:S01]  /*8640*/  IABS R131, R129 ;  /* 0x0000008100837213 */ /* 0x000fe20000000000 */
[----:B------:R-:W-:Y:S01]  /*8650*/  @!P6 IMAD.MOV R124, RZ, RZ, -R124 ;  /* 0x000000ffff7ce224 */ /* 0x000fe200078e0a7c */
[----:B------:R-:W-:Y:S01]  /*8660*/  ISETP.GE.AND P6, PT, R129, RZ, PT ;  /* 0x000000ff8100720c */ /* 0x000fe20003fc6270 */
[----:B------:R-:W-:Y:S02]  /*8670*/  IMAD R128, R7, R128, R130 ;  /* 0x0000008007807224 */ /* 0x000fe400078e0282 */
[----:B------:R-:W-:-:S04]  /*8680*/  IMAD.HI.U32 R129, R0, R131, RZ ;  /* 0x0000008300817227 */ /* 0x000fc800078e00ff */
[----:B------:R-:W-:Y:S01]  /*8690*/  @!P0 IMAD.MOV R122, RZ, RZ, -R122 ;  /* 0x000000ffff7a8224 */ /* 0x000fe200078e0a7a */
[----:B------:R-:W-:Y:S01]  /*86a0*/  ISETP.GE.AND P0, PT, R132, RZ, PT ;  /* 0x000000ff8400720c */ /* 0x000fe20003f06270 */
[----:B------:R-:W-:Y:S02]  /*86b0*/  IMAD.MOV R132, RZ, RZ, -R129 ;  /* 0x000000ffff847224 */ /* 0x000fe400078e0a81 */
[--C-:B------:R-:W-:Y:S01]  /*86c0*/  @!P5 IMAD.IADD R126, R126, 0x1, -R7.reuse ;  /* 0x000000017e7ed824 */ /* 0x100fe200078e0a07 */
[----:B------:R-:W-:Y:S01]  /*86d0*/  ISETP.GT.U32.AND P5, PT, R7, R128, PT ;  /* 0x000000800700720c */ /* 0x000fe20003fa4070 */
[----:B------:R-:W-:Y:S01]  /*86e0*/  @!P4 IMAD.IADD R125, R125, 0x1, -R7 ;  /* 0x000000017d7dc824 */ /* 0x000fe200078e0a07 */
[C---:B------:R-:W-:Y:S01]  /*86f0*/  ISETP.GT.U32.AND P4, PT, R7.reuse, R127, PT ;  /* 0x0000007f0700720c */ /* 0x040fe20003f84070 */
[----:B------:R-:W-:Y:S02]  /*8700*/  IMAD R129, R7, R132, R131 ;  /* 0x0000008407817224 */ /* 0x000fe400078e0283 */
[----:B------:R-:W-:-:S02]  /*8710*/  @!P2 IMAD.MOV R125, RZ, RZ, -R125 ;  /* 0x000000ffff7da224 */ /* 0x000fc400078e0a7d */
[----:B------:R-:W-:Y:S01]  /*8720*/  IMAD.HI.U32 R130, R0, R133, RZ ;  /* 0x0000008500827227 */ /* 0x000fe200078e00ff */
[----:B------:R-:W-:-:S03]  /*8730*/  ISETP.GT.U32.AND P2, PT, R7, R129, PT ;  /* 0x000000810700720c */ /* 0x000fc60003f44070 */
[----:B------:R-:W-:Y:S02]  /*8740*/  IMAD.MOV R130, RZ, RZ, -R130 ;  /* 0x000000ffff827224 */ /* 0x000fe400078e0a82 */
[--C-:B------:R-:W-:Y:S02]  /*8750*/  @!P5 IMAD.IADD R128, R128, 0x1, -R7.reuse ;  /* 0x000000018080d824 */ /* 0x100fe400078e0a07 */
[----:B------:R-:W-:Y:S01]  /*8760*/  @!P0 IMAD.MOV R126, RZ, RZ, -R126 ;  /* 0x000000ffff7e8224 */ /* 0x000fe200078e0a7e */
[----:B------:R-:W-:Y:S01]  /*8770*/  ISETP.GE.AND P0, PT, R135, RZ, PT ;  /* 0x000000ff8700720c */ /* 0x000fe20003f06270 */
[----:B------:R-:W-:Y:S01]  /*8780*/  IMAD.HI.U32 R131, R0, R134, RZ ;  /* 0x0000008600837227 */ /* 0x000fe200078e00ff */
[----:B------:R-:W-:Y:S02]  /*8790*/  ISETP.GT.U32.AND P5, PT, R7, R128, PT ;  /* 0x000000800700720c */ /* 0x000fe40003fa4070 */
[----:B------:R-:W-:Y:S01]  /*87a0*/  IABS R135, R142 ;  /* 0x0000008e00877213 */ /* 0x000fe20000000000 */
[----:B------:R-:W-:-:S02]  /*87b0*/  @!P2 IMAD.IADD R129, R129, 0x1, -R7 ;  /* 0x000000018181a824 */ /* 0x000fc400078e0a07 */
[C---:B------:R-:W-:Y:S02]  /*87c0*/  IMAD R130, R7.reuse, R130, R133 ;  /* 0x0000008207827224 */ /* 0x040fe400078e0285 */
[----:B------:R-:W-:Y:S01]  /*87d0*/  IMAD.MOV R131, RZ, RZ, -R131 ;  /* 0x000000ffff837224 */ /* 0x000fe200078e0a83 */
[----:B------:R-:W-:Y:S01]  /*87e0*/  ISETP.GT.U32.AND P2, PT, R7, R129, PT ;  /* 0x000000810700720c */ /* 0x000fe20003f44070 */
[----:B------:R-:W-:-:S04]  /*87f0*/  IMAD.HI.U32 R132, R0, R135, RZ ;  /* 0x0000008700847227 */ /* 0x000fc800078e00ff */
[----:B------:R-:W-:Y:S01]  /*8800*/  @!P5 IMAD.IADD R128, R128, 0x1, -R7 ;  /* 0x000000018080d824 */ /* 0x000fe200078e0a07 */
[C---:B------:R-:W-:Y:S01]  /*8810*/  ISETP.GT.U32.AND P5, PT, R7.reuse, R130, PT ;  /* 0x000000820700720c */ /* 0x040fe20003fa4070 */
[----:B------:R-:W-:Y:S02]  /*8820*/  IMAD R131, R7, R131, R134 ;  /* 0x0000008307837224 */ /* 0x000fe400078e0286 */
[----:B------:R-:W-:Y:S02]  /*8830*/  IMAD.MOV R132, RZ, RZ, -R132 ;  /* 0x000000ffff847224 */ /* 0x000fe400078e0a84 */
[----:B------:R-:W-:-:S04]  /*8840*/  IMAD.HI.U32 R133, R0, R137, RZ ;  /* 0x0000008900857227 */ /* 0x000fc800078e00ff */
[----:B------:R-:W-:Y:S01]  /*8850*/  @!P2 IMAD.IADD R129, R129, 0x1, -R7 ;  /* 0x000000018181a824 */ /* 0x000fe200078e0a07 */
[C---:B------:R-:W-:Y:S01]  /*8860*/  ISETP.GT.U32.AND P2, PT, R7.reuse, R131, PT ;  /* 0x000000830700720c */ /* 0x040fe20003f44070 */
[----:B------:R-:W-:Y:S02]  /*8870*/  IMAD R132, R7, R132, R135 ;  /* 0x0000008407847224 */ /* 0x000fe400078e0287 */
[----:B------:R-:W-:Y:S02]  /*8880*/  @!P4 IMAD.IADD R127, R127, 0x1, -R7 ;  /* 0x000000017f7fc824 */ /* 0x000fe400078e0a07 */
[----:B------:R-:W-:Y:S02]  /*8890*/  IMAD.MOV R138, RZ, RZ, -R133 ;  /* 0x000000ffff8a7224 */ /* 0x000fe400078e0a85 */
[----:B------:R-:W-:Y:S01]  /*88a0*/  @!P5 IMAD.IADD R130, R130, 0x1, -R7 ;  /* 0x000000018282d824 */ /* 0x000fe200078e0a07 */
[C---:B------:R-:W-:Y:S01]  /*88b0*/  ISETP.GT.U32.AND P5, PT, R7.reuse, R132, PT ;  /* 0x000000840700720c */ /* 0x040fe20003fa4070 */
[C---:B------:R-:W-:Y:S01]  /*88c0*/  IMAD R133, R7.reuse, R138, R137 ;  /* 0x0000008a07857224 */ /* 0x040fe200078e0289 */
[----:B------:R-:W-:Y:S01]  /*88d0*/  ISETP.GT.U32.AND P4, PT, R7, R127, PT ;  /* 0x0000007f0700720c */ /* 0x000fe20003f84070 */
[----:B------:R-:W-:-:S04]  /*88e0*/  IMAD.HI.U32 R134, R0, R139, RZ ;  /* 0x0000008b00867227 */ /* 0x000fc800078e00ff */
[--C-:B------:R-:W-:Y:S01]  /*88f0*/  @!P2 IMAD.IADD R131, R131, 0x1, -R7.reuse ;  /* 0x000000018383a824 */ /* 0x100fe200078e0a07 */
[C---:B------:R-:W-:Y:S01]  /*8900*/  ISETP.GT.U32.AND P2, PT, R7.reuse, R133, PT ;  /* 0x000000850700720c */ /* 0x040fe20003f44070 */
[----:B------:R-:W-:Y:S02]  /*8910*/  IMAD.MOV R134, RZ, RZ, -R134 ;  /* 0x000000ffff867224 */ /* 0x000fe400078e0a86 */
[----:B------:R-:W-:Y:S02]  /*8920*/  @!P1 IMAD.MOV R128, RZ, RZ, -R128 ;  /* 0x000000ffff809224 */ /* 0x000fe400078e0a80 */
[--C-:B------:R-:W-:Y:S01]  /*8930*/  @!P5 IMAD.IADD R132, R132, 0x1, -R7.reuse ;  /* 0x000000018484d824 */ /* 0x100fe200078e0a07 */
[----:B------:R-:W-:Y:S01]  /*8940*/  ISETP.GT.U32.AND P5, PT, R7, R130, PT ;  /* 0x000000820700720c */ /* 0x000fe20003fa4070 */
[----:B------:R-:W-:Y:S01]  /*8950*/  @!P4 IMAD.IADD R127, R127, 0x1, -R7 ;  /* 0x000000017f7fc824 */ /* 0x000fe200078e0a07 */
[----:B------:R-:W-:Y:S01]  /*8960*/  ISETP.GE.AND P4, PT, R136, RZ, PT ;  /* 0x000000ff8800720c */ /* 0x000fe20003f86270 */
[C---:B------:R-:W-:Y:S01]  /*8970*/  IMAD R134, R7.reuse, R134, R139 ;  /* 0x0000008607867224 */ /* 0x040fe200078e028b */
[----:B------:R-:W-:Y:S01]  /*8980*/  ISETP.GT.U32.AND P1, PT, R7, R132, PT ;  /* 0x000000840700720c */ /* 0x000fe20003f24070 */
[----:B------:R-:W-:Y:S01]  /*8990*/  IMAD.HI.U32 R136, R0, R141, RZ ;  /* 0x0000008d00887227 */ /* 0x000fe200078e00ff */
[----:B------:R-:W-:-:S03]  /*89a0*/  IABS R139, R147 ;  /* 0x00000093008b7213 */ /* 0x000fc60000000000 */
[----:B------:R-:W-:Y:S01]  /*89b0*/  @!P3 IMAD.MOV R127, RZ, RZ, -R127 ;  /* 0x000000ffff7fb224 */ /* 0x000fe200078e0a7f */
[----:B------:R-:W-:Y:S01]  /*89c0*/  ISETP.GT.U32.AND P3, PT, R7, R131, PT ;  /* 0x000000830700720c */ /* 0x000fe20003f64070 */
[----:B------:R-:W-:Y:S02]  /*89d0*/  @!P2 IMAD.IADD R133, R133, 0x1, -R7 ;  /* 0x000000018585a824 */ /* 0x000fe400078e0a07 */
[----:B------:R-:W-:Y:S01]  /*89e0*/  @!P6 IMAD.MOV R129, RZ, RZ, -R129 ;  /* 0x000000ffff81e224 */ /* 0x000fe200078e0a81 */
[C---:B------:R-:W-:Y:S01]  /*89f0*/  ISETP.GT.U32.AND P6, PT, R7.reuse, R134, PT ;  /* 0x000000860700720c */ /* 0x040fe20003fc4070 */
[----:B------:R-:W-:Y:S01]  /*8a00*/  IMAD.HI.U32 R135, R0, R140, RZ ;  /* 0x0000008c00877227 */ /* 0x000fe200078e00ff */
[----:B------:R-:W-:-:S03]  /*8a10*/  ISETP.GT.U32.AND P2, PT, R7, R133, PT ;  /* 0x000000850700720c */ /* 0x000fc60003f44070 */
[----:B------:R-:W-:Y:S02]  /*8a20*/  IMAD.MOV R136, RZ, RZ, -R136 ;  /* 0x000000ffff887224 */ /* 0x000fe400078e0a88 */
[----:B------:R-:W-:Y:S02]  /*8a30*/  IMAD.MOV R135, RZ, RZ, -R135 ;  /* 0x000000ffff877224 */ /* 0x000fe400078e0a87 */
[C---:B------:R-:W-:Y:S01]  /*8a40*/  IMAD R136, R7.reuse, R136, R141 ;  /* 0x0000008807887224 */ /* 0x040fe200078e028d */
[----:B------:R-:W-:Y:S01]  /*8a50*/  IABS R141, R148 ;  /* 0x00000094008d7213 */ /* 0x000fe20000000000 */
[C---:B------:R-:W-:Y:S02]  /*8a60*/  IMAD R135, R7.reuse, R135, R140 ;  /* 0x0000008707877224 */ /* 0x040fe400078e028c */
[--C-:B------:R-:W-:Y:S01]  /*8a70*/  @!P1 IMAD.IADD R132, R132, 0x1, -R7.reuse ;  /* 0x0000000184849824 */ /* 0x100fe200078e0a07 */
[C---:B------:R-:W-:Y:S01]  /*8a80*/  ISETP.GT.U32.AND P1, PT, R7.reuse, R136, PT ;  /* 0x000000880700720c */ /* 0x040fe20003f24070 */
[--C-:B------:R-:W-:Y:S01]  /*8a90*/  @!P5 IMAD.IADD R130, R130, 0x1, -R7.reuse ;  /* 0x000000018282d824 */ /* 0x100fe200078e0a07 */
[----:B------:R-:W-:Y:S01]  /*8aa0*/  ISETP.GT.U32.AND P5, PT, R7, R135, PT ;  /* 0x000000870700720c */ /* 0x000fe20003fa4070 */
[--C-:B------:R-:W-:Y:S01]  /*8ab0*/  @!P3 IMAD.IADD R131, R131, 0x1, -R7.reuse ;  /* 0x000000018383b824 */ /* 0x100fe200078e0a07 */
[----:B------:R-:W-:Y:S01]  /*8ac0*/  ISETP.GE.AND P3, PT, R142, RZ, PT ;  /* 0x000000ff8e00720c */ /* 0x000fe20003f66270 */
[----:B------:R-:W-:Y:S01]  /*8ad0*/  @!P6 IMAD.IADD R134, R134, 0x1, -R7 ;  /* 0x000000018686e824 */ /* 0x000fe200078e0a07 */
[----:B------:R-:W-:Y:S01]  /*8ae0*/  ISETP.GE.AND P6, PT, R144, RZ, PT ;  /* 0x000000ff9000720c */ /* 0x000fe20003fc6270 */
[----:B------:R-:W-:Y:S01]  /*8af0*/  IMAD.HI.U32 R137, R0, R139, RZ ;  /* 0x0000008b00897227 */ /* 0x000fe200078e00ff */
[----:B------:R-:W-:-:S03]  /*8b00*/  LOP3.LUT R144, R247, 0xe0, RZ, 0xfc, !PT ;  /* 0x000000e0f7907812 */ /* 0x000fc600078efcff */
[----:B------:R-:W-:Y:S01]  /*8b10*/  @!P2 IMAD.IADD R133, R133, 0x1, -R7 ;  /* 0x000000018585a824 */ /* 0x000fe200078e0a07 */
[----:B------:R-:W-:Y:S01]  /*8b20*/  ISETP.GE.AND P2, PT, R143, RZ, PT ;  /* 0x000000ff8f00720c */ /* 0x000fe20003f46270 */
[----:B------:R-:W-:Y:S01]  /*8b30*/  @!P0 IMAD.MOV R130, RZ, RZ, -R130 ;  /* 0x000000ffff828224 */ /* 0x000fe200078e0a82 */
[----:B------:R-:W-:Y:S01]  /*8b40*/  ISETP.GT.U32.AND P0, PT, R7, R134, PT ;  /* 0x000000860700720c */ /* 0x000fe20003f04070 */
[----:B------:R-:W-:Y:S01]  /*8b50*/  IMAD.HI.U32 R138, R0, R141, RZ ;  /* 0x0000008d008a7227 */ /* 0x000fe200078e00ff */
[----:B------:R-:W-:-:S03]  /*8b60*/  IABS R143, R144 ;  /* 0x00000090008f7213 */ /* 0x000fc60000000000 */
[----:B------:R-:W-:Y:S02]  /*8b70*/  IMAD.MOV R140, RZ, RZ, -R137 ;  /* 0x000000ffff8c7224 */ /* 0x000fe400078e0a89 */
[----:B------:R-:W-:Y:S02]  /*8b80*/  IMAD.MOV R138, RZ, RZ, -R138 ;  /* 0x000000ffff8a7224 */ /* 0x000fe400078e0a8a */
[----:B------:R-:W-:Y:S01]  /*8b90*/  IMAD R137, R7, R140, R139 ;  /* 0x0000008c07897224 */ /* 0x000fe200078e028b */
[----:B------:R-:W-:Y:S01]  /*8ba0*/  LOP3.LUT R140, R247, 0xe2, RZ, 0xfc, !PT ;  /* 0x000000e2f78c7812 */ /* 0x000fe200078efcff */
[--C-:B------:R-:W-:Y:S02]  /*8bb0*/  @!P1 IMAD.IADD R136, R136, 0x1, -R7.reuse ;  /* 0x0000000188889824 */ /* 0x100fe400078e0a07 */
[----:B------:R-:W-:Y:S01]  /*8bc0*/  @!P5 IMAD.IADD R135, R135, 0x1, -R7 ;  /* 0x000000018787d824 */ /* 0x000fe200078e0a07 */
[----:B------:R-:W-:Y:S01]  /*8bd0*/  ISETP.GE.AND P5, PT, R145, RZ, PT ;  /* 0x000000ff9100720c */ /* 0x000fe20003fa6270 */
[C---:B------:R-:W-:Y:S01]  /*8be0*/  IMAD R138, R7.reuse, R138, R141 ;  /* 0x0000008a078a7224 */ /* 0x040fe200078e028d */
[C---:B------:R-:W-:Y:S01]  /*8bf0*/  ISETP.GT.U32.AND P1, PT, R7.reuse, R136, PT ;  /* 0x000000880700720c */ /* 0x040fe20003f24070 */
[----:B------:R-:W-:Y:S01]  /*8c00*/  @!P3 IMAD.MOV R132, RZ, RZ, -R132 ;  /* 0x000000ffff84b224 */ /* 0x000fe200078e0a84 */
[C---:B------:R-:W-:Y:S01]  /*8c10*/  ISETP.GT.U32.AND P3, PT, R7.reuse, R137, PT ;  /* 0x000000890700720c */ /* 0x040fe20003f64070 */
[----:B------:R-:W-:Y:S01]  /*8c20*/  @!P4 IMAD.MOV R131, RZ, RZ, -R131 ;  /* 0x000000ffff83c224 */ /* 0x000fe200078e0a83 */
[----:B------:R-:W-:Y:S01]  /*8c30*/  IABS R141, R140 ;  /* 0x0000008c008d7213 */ /* 0x000fe20000000000 */
[----:B------:R-:W-:Y:S01]  /*8c40*/  @!P2 IMAD.MOV R133, RZ, RZ, -R133 ;  /* 0x000000ffff85a224 */ /* 0x000fe200078e0a85 */
[C---:B------:R-:W-:Y:S01]  /*8c50*/  ISETP.GT.U32.AND P4, PT, R7.reuse, R135, PT ;  /* 0x000000870700720c */ /* 0x040fe20003f84070 */
[----:B------:R-:W-:Y:S01]  /*8c60*/  @!P0 IMAD.IADD R134, R134, 0x1, -R7 ;  /* 0x0000000186868824 */ /* 0x000fe200078e0a07 */
[----:B------:R-:W-:Y:S01]  /*8c70*/  ISETP.GE.AND P2, PT, R146, RZ, PT ;  /* 0x000000ff9200720c */ /* 0x000fe20003f46270 */
[----:B------:R-:W-:Y:S01]  /*8c80*/  IMAD.HI.U32 R139, R0, R141, RZ ;  /* 0x0000008d008b7227 */ /* 0x000fe200078e00ff */
[----:B------:R-:W-:-:S03]  /*8c90*/  ISETP.GT.U32.AND P0, PT, R7, R138, PT ;  /* 0x0000008a0700720c */ /* 0x000fc60003f04070 */
[----:B------:R-:W-:Y:S02]  /*8ca0*/  IMAD.MOV R142, RZ, RZ, -R139 ;  /* 0x000000ffff8e7224 */ /* 0x000fe400078e0a8b */
[--C-:B------:R-:W-:Y:S01]  /*8cb0*/  @!P1 IMAD.IADD R136, R136, 0x1, -R7.reuse ;  /* 0x0000000188889824 */ /* 0x100fe200078e0a07 */
[----:B------:R-:W-:Y:S01]  /*8cc0*/  ISETP.GE.AND P1, PT, R148, RZ, PT ;  /* 0x000000ff9400720c */ /* 0x000fe20003f26270 */
[----:B------:R-:W-:Y:S01]  /*8cd0*/  @!P3 IMAD.IADD R137, R137, 0x1, -R7 ;  /* 0x000000018989b824 */ /* 0x000fe200078e0a07 */
[----:B------:R-:W-:Y:S01]  /*8ce0*/  ISETP.GE.AND P3, PT, R140, RZ, PT ;  /* 0x000000ff8c00720c */ /* 0x000fe20003f66270 */
[----:B------:R-:W-:Y:S01]  /*8cf0*/  IMAD R139, R7, R142, R141 ;  /* 0x0000008e078b7224 */ /* 0x000fe200078e028d */
[----:B------:R-:W-:Y:S01]  /*8d00*/  LOP3.LUT R141, R247, 0xde, RZ, 0xfc, !PT ;  /* 0x000000def78d7812 */ /* 0x000fe200078efcff */
[--C-:B------:R-:W-:Y:S01]  /*8d10*/  @!P4 IMAD.IADD R135, R135, 0x1, -R7.reuse ;  /* 0x000000018787c824 */ /* 0x100fe200078e0a07 */
[----:B------:R-:W-:Y:S01]  /*8d20*/  ISETP.GE.AND P4, PT, R147, RZ, PT ;  /* 0x000000ff9300720c */ /* 0x000fe20003f86270 */
[----:B------:R-:W-:Y:S01]  /*8d30*/  @!P0 IMAD.IADD R138, R138, 0x1, -R7 ;  /* 0x000000018a8a8824 */ /* 0x000fe200078e0a07 */
[C---:B------:R-:W-:Y:S01]  /*8d40*/  ISETP.GT.U32.AND P0, PT, R7.reuse, R137, PT ;  /* 0x000000890700720c */ /* 0x040fe20003f04070 */
[----:B------:R-:W-:Y:S01]  /*8d50*/  @!P2 IMAD.MOV R136, RZ, RZ, -R136 ;  /* 0x000000ffff88a224 */ /* 0x000fe200078e0a88 */
[C---:B------:R-:W-:Y:S01]  /*8d60*/  ISETP.GT.U32.AND P2, PT, R7.reuse, R139, PT ;  /* 0x0000008b0700720c */ /* 0x040fe20003f44070 */
[----:B------:R-:W-:Y:S01]  /*8d70*/  @!P5 IMAD.MOV R135, RZ, RZ, -R135 ;  /* 0x000000ffff87d224 */ /* 0x000fe200078e0a87 */
[----:B------:R-:W-:Y:S01]  /*8d80*/  ISETP.GT.U32.AND P5, PT, R7, R138, PT ;  /* 0x0000008a0700720c */ /* 0x000fe20003fa4070 */
[----:B------:R-:W-:Y:S01]  /*8d90*/  IMAD.HI.U32 R140, R0, R143, RZ ;  /* 0x0000008f008c7227 */ /* 0x000fe200078e00ff */
[----:B------:R-:W-:-:S02]  /*8da0*/  LOP3.LUT R142, R247, 0xdc, RZ, 0xfc, !PT ;  /* 0x000000dcf78e7812 */ /* 0x000fc400078efcff */
[----:B------:R-:W-:Y:S01]  /*8db0*/  LOP3.LUT R147, R247, 0xda, RZ, 0xfc, !PT ;  /* 0x000000daf7937812 */ /* 0x000fe200078efcff */
[----:B------:R-:W-:Y:S01]  /*8dc0*/  IMAD.MOV R140, RZ, RZ, -R140 ;  /* 0x000000ffff8c7224 */ /* 0x000fe200078e0a8c */
[----:B------:R-:W-:Y:S01]  /*8dd0*/  IABS R145, R142 ;  /* 0x0000008e00917213 */ /* 0x000fe20000000000 */
[----:B------:R-:W-:Y:S01]  /*8de0*/  @!P6 IMAD.MOV R134, RZ, RZ, -R134 ;  /* 0x000000ffff86e224 */ /* 0x000fe200078e0a86 */
[----:B------:R-:W-:Y:S01]  /*8df0*/  ISETP.GE.AND P6, PT, R144, RZ, PT ;  /* 0x000000ff9000720c */ /* 0x000fe20003fc6270 */
[----:B------:R-:W-:Y:S01]  /*8e00*/  IMAD R140, R7, R140, R143 ;  /* 0x0000008c078c7224 */ /* 0x000fe200078e028f */
[----:B------:R-:W-:Y:S01]  /*8e10*/  IABS R144, R141 ;  /* 0x0000008d00907213 */ /* 0x000fe20000000000 */
[--C-:B------:R-:W-:Y:S01]  /*8e20*/  @!P0 IMAD.IADD R137, R137, 0x1, -R7.reuse ;  /* 0x0000000189898824 */ /* 0x100fe200078e0a07 */
[----:B------:R-:W-:Y:S01]  /*8e30*/  ISETP.GE.AND P0, PT, R141, RZ, PT ;  /* 0x000000ff8d00720c */ /* 0x000fe20003f06270 */
[--C-:B------:R-:W-:Y:S01]  /*8e40*/  @!P2 IMAD.IADD R139, R139, 0x1, -R7.reuse ;  /* 0x000000018b8ba824 */ /* 0x100fe200078e0a07 */
[----:B------:R-:W-:Y:S01]  /*8e50*/  IABS R146, R147 ;  /* 0x0000009300927213 */ /* 0x000fe20000000000 */
[----:B------:R-:W-:Y:S01]  /*8e60*/  @!P5 IMAD.IADD R138, R138, 0x1, -R7 ;  /* 0x000000018a8ad824 */ /* 0x000fe200078e0a07 */
[C---:B------:R-:W-:Y:S01]  /*8e70*/  ISETP.GT.U32.AND P5, PT, R7.reuse, R140, PT ;  /* 0x0000008c0700720c */ /* 0x040fe20003fa4070 */
[----:B------:R-:W-:Y:S01]  /*8e80*/  @!P4 IMAD.MOV R137, RZ, RZ, -R137 ;  /* 0x000000ffff89c224 */ /* 0x000fe200078e0a89 */
[----:B------:R-:W-:Y:S01]  /*8e90*/  ISETP.GT.U32.AND P4, PT, R7, R139, PT ;  /* 0x0000008b0700720c */ /* 0x000fe20003f84070 */
[----:B------:R-:W-:Y:S01]  /*8ea0*/  IMAD.HI.U32 R141, R0, R144, RZ ;  /* 0x00000090008d7227 */ /* 0x000fe200078e00ff */
[----:B------:R-:W-:-:S02]  /*8eb0*/  ISETP.GE.AND P2, PT, R142, RZ, PT ;  /* 0x000000ff8e00720c */ /* 0x000fc40003f46270 */
[----:B------:R-:W-:Y:S01]  /*8ec0*/  IABS R148, R151 ;  /* 0x0000009700947213 */ /* 0x000fe20000000000 */
[----:B------:R-:W-:Y:S02]  /*8ed0*/  IMAD.MOV R141, RZ, RZ, -R141 ;  /* 0x000000ffff8d7224 */ /* 0x000fe400078e0a8d */
[----:B------:R-:W-:-:S04]  /*8ee0*/  IMAD.HI.U32 R142, R0, R145, RZ ;  /* 0x00000091008e7227 */ /* 0x000fc800078e00ff */
[----:B------:R-:W-:Y:S02]  /*8ef0*/  IMAD R141, R7, R141, R144 ;  /* 0x0000008d078d7224 */ /* 0x000fe400078e0290 */
[--C-:B------:R-:W-:Y:S02]  /*8f00*/  @!P5 IMAD.IADD R140, R140, 0x1, -R7.reuse ;  /* 0x000000018c8cd824 */ /* 0x100fe400078e0a07 */
[----:B------:R-:W-:Y:S01]  /*8f10*/  @!P4 IMAD.IADD R139, R139, 0x1, -R7 ;  /* 0x000000018b8bc824 */ /* 0x000fe200078e0a07 */
[C---:B------:R-:W-:Y:S01]  /*8f20*/  ISETP.GT.U32.AND P4, PT, R7.reuse, R141, PT ;  /* 0x0000008d0700720c */ /* 0x040fe20003f84070 */
[----:B------:R-:W-:Y:S01]  /*8f30*/  IMAD.HI.U32 R143, R0, R146, RZ ;  /* 0x00000092008f7227 */ /* 0x000fe200078e00ff */
[----:B------:R-:W-:-:S03]  /*8f40*/  ISETP.GT.U32.AND P5, PT, R7, R140, PT ;  /* 0x0000008c0700720c */ /* 0x000fc60003fa4070 */
[----:B------:R-:W-:Y:S01]  /*8f50*/  @!P1 IMAD.MOV R138, RZ, RZ, -R138 ;  /* 0x000000ffff8a9224 */ /* 0x000fe200078e0a8a */
[----:B------:R-:W-:Y:S01]  /*8f60*/  ISETP.GE.AND P1, PT, R147, RZ, PT ;  /* 0x000000ff9300720c */ /* 0x000fe20003f26270 */
[----:B------:R-:W-:Y:S01]  /*8f70*/  IMAD.MOV R142, RZ, RZ, -R142 ;  /* 0x000000ffff8e7224 */ /* 0x000fe200078e0a8e */
[----:B------:R-:W-:Y:S01]  /*8f80*/  LOP3.LUT R147, R247, 0xd8, RZ, 0xfc, !PT ;  /* 0x000000d8f7937812 */ /* 0x000fe200078efcff */
[----:B------:R-:W-:Y:S02]  /*8f90*/  IMAD.MOV R143, RZ, RZ, -R143 ;  /* 0x000000ffff8f7224 */ /* 0x000fe400078e0a8f */
[C---:B------:R-:W-:Y:S01]  /*8fa0*/  IMAD R142, R7.reuse, R142, R145 ;  /* 0x0000008e078e7224 */ /* 0x040fe200078e0291 */
[----:B------:R-:W-:Y:S01]  /*8fb0*/  IABS R145, R147 ;  /* 0x0000009300917213 */ /* 0x000fe20000000000 */
[----:B------:R-:W-:Y:S02]  /*8fc0*/  IMAD R143, R7, R143, R146 ;  /* 0x0000008f078f7224 */ /* 0x000fe400078e0292 */
[----:B------:R-:W-:-:S02]  /*8fd0*/  @!P4 IMAD.IADD R141, R141, 0x1, -R7 ;  /* 0x000000018d8dc824 */ /* 0x000fc400078e0a07 */
[----:B------:R-:W-:Y:S01]  /*8fe0*/  @!P5 IMAD.IADD R140, R140, 0x1, -R7 ;  /* 0x000000018c8cd824 */ /* 0x000fe200078e0a07 */
[C---:B------:R-:W-:Y:S01]  /*8ff0*/  ISETP.GT.U32.AND P5, PT, R7.reuse, R142, PT ;  /* 0x0000008e0700720c */ /* 0x040fe20003fa4070 */
[----:B------:R-:W-:Y:S01]  /*9000*/  @!P3 IMAD.MOV R139, RZ, RZ, -R139 ;  /* 0x000000ffff8bb224 */ /* 0x000fe200078e0a8b */
[C---:B------:R-:W-:Y:S01]  /*9010*/  ISETP.GT.U32.AND P3, PT, R7.reuse, R141, PT ;  /* 0x0000008d0700720c */ /* 0x040fe20003f64070 */
[----:B------:R-:W-:Y:S01]  /*9020*/  IMAD.HI.U32 R144, R0, R145, RZ ;  /* 0x0000009100907227 */ /* 0x000fe200078e00ff */
[----:B------:R-:W-:-:S03]  /*9030*/  ISETP.GT.U32.AND P4, PT, R7, R143, PT ;  /* 0x0000008f0700720c */ /* 0x000fc60003f84070 */
[----:B------:R-:W-:Y:S02]  /*9040*/  IMAD.MOV R144, RZ, RZ, -R144 ;  /* 0x000000ffff907224 */ /* 0x000fe400078e0a90 */
[----:B------:R-:W-:-:S04]  /*9050*/  IMAD.HI.U32 R146, R0, R149, RZ ;  /* 0x0000009500927227 */ /* 0x000fc800078e00ff */
[----:B------:R-:W-:Y:S02]  /*9060*/  IMAD R144, R7, R144, R145 ;  /* 0x0000009007907224 */ /* 0x000fe400078e0291 */
[--C-:B------:R-:W-:Y:S02]  /*9070*/  @!P5 IMAD.IADD R142, R142, 0x1, -R7.reuse ;  /* 0x000000018e8ed824 */ /* 0x100fe400078e0a07 */
[--C-:B------:R-:W-:Y:S01]  /*9080*/  @!P3 IMAD.IADD R141, R141, 0x1, -R7.reuse ;  /* 0x000000018d8db824 */ /* 0x100fe200078e0a07 */
[----:B------:R-:W-:Y:S01]  /*9090*/  ISETP.GT.U32.AND P3, PT, R7, R144, PT ;  /* 0x000000900700720c */ /* 0x000fe20003f64070 */
[----:B------:R-:W-:Y:S01]  /*90a0*/  @!P4 IMAD.IADD R143, R143, 0x1, -R7 ;  /* 0x000000018f8fc824 */ /* 0x000fe200078e0a07 */
[C---:B------:R-:W-:Y:S01]  /*90b0*/  ISETP.GT.U32.AND P5, PT, R7.reuse, R142, PT ;  /* 0x0000008e0700720c */ /* 0x040fe20003fa4070 */
[----:B------:R-:W-:Y:S02]  /*90c0*/  IMAD.MOV R146, RZ, RZ, -R146 ;  /* 0x000000ffff927224 */ /* 0x000fe400078e0a92 */
[----:B------:R-:W-:Y:S01]  /*90d0*/  IMAD.HI.U32 R145, R0, R148, RZ ;  /* 0x0000009400917227 */ /* 0x000fe200078e00ff */
[----:B------:R-:W-:-:S03]  /*90e0*/  ISETP.GT.U32.AND P4, PT, R7, R143, PT ;  /* 0x0000008f0700720c */ /* 0x000fc60003f84070 */
[----:B------:R-:W-:Y:S02]  /*90f0*/  IMAD R146, R7, R146, R149 ;  /* 0x0000009207927224 */ /* 0x000fe400078e0295 */
[----:B------:R-:W-:Y:S02]  /*9100*/  @!P0 IMAD.MOV R141, RZ, RZ, -R141 ;  /* 0x000000ffff8d8224 */ /* 0x000fe400078e0a8d */
[--C-:B------:R-:W-:Y:S02]  /*9110*/  @!P3 IMAD.IADD R144, R144, 0x1, -R7.reuse ;  /* 0x000000019090b824 */ /* 0x100fe400078e0a07 */
[----:B------:R-:W-:Y:S01]  /*9120*/  @!P5 IMAD.IADD R142, R142, 0x1, -R7 ;  /* 0x000000018e8ed824 */ /* 0x000fe200078e0a07 */
[----:B------:R-:W-:Y:S01]  /*9130*/  ISETP.GE.AND P5, PT, R151, RZ, PT ;  /* 0x000000ff9700720c */ /* 0x000fe20003fa6270 */
[----:B------:R-:W-:Y:S01]  /*9140*/  IMAD.MOV R145, RZ, RZ, -R145 ;  /* 0x000000ffff917224 */ /* 0x000fe200078e0a91 */
[----:B------:R-:W-:Y:S01]  /*9150*/  ISETP.GT.U32.AND P0, PT, R7, R144, PT ;  /* 0x000000900700720c */ /* 0x000fe20003f04070 */
[----:B------:R-:W-:Y:S01]  /*9160*/  @!P4 IMAD.IADD R143, R143, 0x1, -R7 ;  /* 0x000000018f8fc824 */ /* 0x000fe200078e0a07 */
[----:B------:R-:W-:Y:S01]  /*9170*/  ISETP.GT.U32.AND P4, PT, R7, R146, PT ;  /* 0x000000920700720c */ /* 0x000fe20003f84070 */
[----:B------:R-:W-:Y:S01]  /*9180*/  @!P6 IMAD.MOV R140, RZ, RZ, -R140 ;  /* 0x000000ffff8ce224 */ /* 0x000fe200078e0a8c */
[----:B------:R-:W-:Y:S01]  /*9190*/  LOP3.LUT R151, R247, 0xd0, RZ, 0xfc, !PT ;  /* 0x000000d0f7977812 */ /* 0x000fe200078efcff */
[----:B------:R-:W-:Y:S01]  /*91a0*/  IMAD R145, R7, R145, R148 ;  /* 0x0000009107917224 */ /* 0x000fe200078e0294 */
[----:B------:R-:W-:Y:S01]  /*91b0*/  ISETP.GE.AND P6, PT, R147, RZ, PT ;  /* 0x000000ff9300720c */ /* 0x000fe20003fc6270 */
[----:B------:R-:W-:Y:S01]  /*91c0*/  IMAD.HI.U32 R147, R0, R150, RZ ;  /* 0x0000009600937227 */ /* 0x000fe200078e00ff */
[----:B------:R-:W-:-:S02]  /*91d0*/  IABS R149, R151 ;  /* 0x0000009700957213 */ /* 0x000fc40000000000 */
[----:B------:R-:W-:Y:S01]  /*91e0*/  ISETP.GT.U32.AND P3, PT, R7, R145, PT ;  /* 0x000000910700720c */ /* 0x000fe20003f64070 */
[----:B------:R-:W-:Y:S01]  /*91f0*/  @!P2 IMAD.MOV R142, RZ, RZ, -R142 ;  /* 0x000000ffff8ea224 */ /* 0x000fe200078e0a8e */
[----:B------:R-:W-:Y:S01]  /*9200*/  ISETP.GE.AND P2, PT, R152, RZ, PT ;  /* 0x000000ff9800720c */ /* 0x000fe20003f46270 */
[----:B------:R-:W-:Y:S01]  /*9210*/  IMAD.MOV R147, RZ, RZ, -R147 ;  /* 0x000000ffff937224 */ /* 0x000fe200078e0a93 */
[----:B------:R-:W-:Y:S01]  /*9220*/  LOP3.LUT R152, R247, 0xce, RZ, 0xfc, !PT ;  /* 0x000000cef7987812 */ /* 0x000fe200078efcff */
[----:B------:R-:W-:-:S04]  /*9230*/  IMAD.HI.U32 R148, R0, R149, RZ ;  /* 0x0000009500947227 */ /* 0x000fc800078e00ff */
[----:B------:R-:W-:Y:S01]  /*9240*/  IMAD R147, R7, R147, R150 ;  /* 0x0000009307937224 */ /* 0x000fe200078e0296 */
[----:B------:R-:W-:Y:S01]  /*9250*/  IABS R150, R152 ;  /* 0x0000009800967213 */ /* 0x000fe20000000000 */
[--C-:B------:R-:W-:Y:S01]  /*9260*/  @!P0 IMAD.IADD R144, R144, 0x1, -R7.reuse ;  /* 0x0000000190908824 */ /* 0x100fe200078e0a07 */
[----:B------:R-:W-:Y:S01]  /*9270*/  ISETP.GE.AND P0, PT, R153, RZ, PT ;  /* 0x000000ff9900720c */ /* 0x000fe20003f06270 */
[----:B------:R-:W-:Y:S01]  /*9280*/  @!P4 IMAD.IADD R146, R146, 0x1, -R7 ;  /* 0x000000019292c824 */ /* 0x000fe200078e0a07 */
[----:B------:R-:W-:Y:S01]  /*9290*/  IABS R153, R156 ;  /* 0x0000009c00997213 */ /* 0x000fe20000000000 */
[----:B------:R-:W-:Y:S02]  /*92a0*/  IMAD.MOV R148, RZ, RZ, -R148 ;  /* 0x000000ffff947224 */ /* 0x000fe400078e0a94 */
[----:B------:R-:W-:Y:S01]  /*92b0*/  @!P1 IMAD.MOV R143, RZ, RZ, -R143 ;  /* 0x000000ffff8f9224 */ /* 0x000fe200078e0a8f */
[C---:B------:R-:W-:Y:S01]  /*92c0*/  ISETP.GT.U32.AND P1, PT, R7.reuse, R147, PT ;  /* 0x000000930700720c */ /* 0x040fe20003f24070 */
[----:B------:R-:W-:Y:S01]  /*92d0*/  @!P6 IMAD.MOV R144, RZ, RZ, -R144 ;  /* 0x000000ffff90e224 */ /* 0x000fe200078e0a90 */
[C---:B------:R-:W-:Y:S01]  /*92e0*/  ISETP.GT.U32.AND P6, PT, R7.reuse, R146, PT ;  /* 0x000000920700720c */ /* 0x040fe20003fc4070 */
[----:B------:R-:W-:-:S02]  /*92f0*/  IMAD R148, R7, R148, R149 ;  /* 0x0000009407947224 */ /* 0x000fc400078e0295 */
[----:B------:R-:W-:-:S04]  /*9300*/  IMAD.HI.U32 R149, R0, R150, RZ ;  /* 0x0000009600957227 */ /* 0x000fc800078e00ff */
[----:B------:R-:W-:Y:S01]  /*9310*/  @!P3 IMAD.IADD R145, R145, 0x1, -R7 ;  /* 0x000000019191b824 */ /* 0x000fe200078e0a07 */
[----:B------:R-:W-:Y:S01]  /*9320*/  ISETP.GE.AND P3, PT, R151, RZ, PT ;  /* 0x000000ff9700720c */ /* 0x000fe20003f66270 */
[----:B------:R-:W-:Y:S02]  /*9330*/  IMAD.MOV R149, RZ, RZ, -R149 ;  /* 0x000000ffff957224 */ /* 0x000fe400078e0a95 */
[--C-:B------:R-:W-:Y:S01]  /*9340*/  @!P1 IMAD.IADD R147, R147, 0x1, -R7.reuse ;  /* 0x0000000193939824 */ /* 0x100fe200078e0a07 */
[C---:B------:R-:W-:Y:S01]  /*9350*/  ISETP.GT.U32.AND P4, PT, R7.reuse, R145, PT ;  /* 0x000000910700720c */ /* 0x040fe20003f84070 */
[C---:B------:R-:W-:Y:S02]  /*9360*/  IMAD R149, R7.reuse, R149, R150 ;  /* 0x0000009507957224 */ /* 0x040fe400078e0296 */
[----:B------:R-:W-:Y:S01]  /*9370*/  @!P6 IMAD.IADD R146, R146, 0x1, -R7 ;  /* 0x000000019292e824 */ /* 0x000fe200078e0a07 */
[C---:B------:R-:W-:Y:S01]  /*9380*/  ISETP.GT.U32.AND P1, PT, R7.reuse, R147, PT ;  /* 0x000000930700720c */ /* 0x040fe20003f24070 */
[----:B------:R-:W-:Y:S01]  /*9390*/  IMAD.HI.U32 R151, R0, R154, RZ ;  /* 0x0000009a00977227 */ /* 0x000fe200078e00ff */
[----:B------:R-:W-:-:S03]  /*93a0*/  ISETP.GT.U32.AND P6, PT, R7, R149, PT ;  /* 0x000000950700720c */ /* 0x000fc60003fc4070 */
[----:B------:R-:W-:-:S04]  /*93b0*/  IMAD.HI.U32 R150, R0, R153, RZ ;  /* 0x0000009900967227 */ /* 0x000fc800078e00ff */
[----:B------:R-:W-:Y:S01]  /*93c0*/  @!P4 IMAD.IADD R145, R145, 0x1, -R7 ;  /* 0x000000019191c824 */ /* 0x000fe200078e0a07 */
[----:B------:R-:W-:Y:S01]  /*93d0*/  ISETP.GT.U32.AND P4, PT, R7, R148, PT ;  /* 0x000000940700720c */ /* 0x000fe20003f84070 */
[----:B------:R-:W-:Y:S02]  /*93e0*/  IMAD.MOV R151, RZ, RZ, -R151 ;  /* 0x000000ffff977224 */ /* 0x000fe400078e0a97 */
[--C-:B------:R-:W-:Y:S01]  /*93f0*/  @!P1 IMAD.IADD R147, R147, 0x1, -R7.reuse ;  /* 0x0000000193939824 */ /* 0x100fe200078e0a07 */
[----:B------:R-:W-:Y:S01]  /*9400*/  ISETP.GE.AND P1, PT, R152, RZ, PT ;  /* 0x000000ff9800720c */ /* 0x000fe20003f26270 */
[----:B------:R-:W-:Y:S02]  /*9410*/  @!P6 IMAD.IADD R149, R149, 0x1, -R7 ;  /* 0x000000019595e824 */ /* 0x000fe400078e0a07 */
[----:B------:R-:W-:-:S03]  /*9420*/  IMAD.HI.U32 R152, R0, R155, RZ ;  /* 0x0000009b00987227 */ /* 0x000fc600078e00ff */
[C---:B------:R-:W-:Y:S01]  /*9430*/  ISETP.GT.U32.AND P6, PT, R7.reuse, R149, PT ;  /* 0x000000950700720c */ /* 0x040fe20003fc4070 */
[----:B------:R-:W-:Y:S02]  /*9440*/  IMAD.MOV R150, RZ, RZ, -R150 ;  /* 0x000000ffff967224 */ /* 0x000fe400078e0a96 */
[----:B------:R-:W-:Y:S01]  /*9450*/  @!P4 IMAD.IADD R148, R148, 0x1, -R7 ;  /* 0x000000019494c824 */ /* 0x000fe200078e0a07 */
[----:B------:R-:W-:Y:S01]  /*9460*/  ISETP.GE.AND P4, PT, R156, RZ, PT ;  /* 0x000000ff9c00720c */ /* 0x000fe20003f86270 */
[----:B------:R-:W-:Y:S02]  /*9470*/  IMAD.MOV R152, RZ, RZ, -R152 ;  /* 0x000000ffff987224 */ /* 0x000fe400078e0a98 */
[C---:B------:R-:W-:Y:S02]  /*9480*/  IMAD R151, R7.reuse, R151, R154 ;  /* 0x0000009707977224 */ /* 0x040fe400078e029a */
[----:B------:R-:W-:Y:S01]  /*9490*/  @!P5 IMAD.MOV R145, RZ, RZ, -R145 ;  /* 0x000000ffff91d224 */ /* 0x000fe200078e0a91 */
[C---:B------:R-:W-:Y:S01]  /*94a0*/  ISETP.GT.U32.AND P5, PT, R7.reuse, R148, PT ;  /* 0x000000940700720c */ /* 0x040fe20003fa4070 */
[----:B------:R-:W-:-:S02]  /*94b0*/  IMAD R150, R7, R150, R153 ;  /* 0x0000009607967224 */ /* 0x000fc400078e0299 */
[C---:B------:R-:W-:Y:S01]  /*94c0*/  IMAD R152, R7.reuse, R152, R155 ;  /* 0x0000009807987224 */ /* 0x040fe200078e029b */
[----:B------:R-:W-:Y:S01]  /*94d0*/  IABS R155, R160 ;  /* 0x000000a0009b7213 */ /* 0x000fe20000000000 */
[----:B------:R-:W-:Y:S01]  /*94e0*/  @!P0 IMAD.MOV R147, RZ, RZ, -R147 ;  /* 0x000000ffff938224 */ /* 0x000fe200078e0a93 */
[C---:B------:R-:W-:Y:S01]  /*94f0*/  ISETP.GT.U32.AND P0, PT, R7.reuse, R151, PT ;  /* 0x000000970700720c */ /* 0x040fe20003f04070 */
[----:B------:R-:W-:Y:S01]  /*9500*/  @!P2 IMAD.MOV R146, RZ, RZ, -R146 ;  /* 0x000000ffff92a224 */ /* 0x000fe200078e0a92 */
[----:B------:R-:W-:Y:S01]  /*9510*/  ISETP.GT.U32.AND P2, PT, R7, R150, PT ;  /* 0x000000960700720c */ /* 0x000fe20003f44070 */
[----:B------:R-:W-:Y:S01]  /*9520*/  @!P6 IMAD.IADD R149, R149, 0x1, -R7 ;  /* 0x000000019595e824 */ /* 0x000fe200078e0a07 */
[----:B------:R-:W-:Y:S01]  /*9530*/  ISETP.GT.U32.AND P6, PT, R7, R152, PT ;  /* 0x000000980700720c */ /* 0x000fe20003fc4070 */
[----:B------:R-:W-:-:S04]  /*9540*/  IMAD.HI.U32 R153, R0, R155, RZ ;  /* 0x0000009b00997227 */ /* 0x000fc800078e00ff */
[----:B------:R-:W-:Y:S01]  /*9550*/  @!P5 IMAD.IADD R148, R148, 0x1, -R7 ;  /* 0x000000019494d824 */ /* 0x000fe200078e0a07 */
[----:B------:R-:W-:Y:S01]  /*9560*/  ISETP.GE.AND P5, PT, R157, RZ, PT ;  /* 0x000000ff9d00720c */ /* 0x000fe20003fa6270 */
[----:B------:R-:W-:Y:S01]  /*9570*/  IMAD.MOV R156, RZ, RZ, -R153 ;  /* 0x000000ffff9c7224 */ /* 0x000fe200078e0a99 */
[----:B------:R-:W-:Y:S01]  /*9580*/  IABS R157, R161 ;  /* 0x000000a1009d7213 */ /* 0x000fe20000000000 */
[--C-:B------:R-:W-:Y:S02]  /*9590*/  @!P0 IMAD.IADD R151, R151, 0x1, -R7.reuse ;  /* 0x0000000197978824 */ /* 0x100fe400078e0a07 */
[--C-:B------:R-:W-:Y:S01]  /*95a0*/  @!P2 IMAD.IADD R150, R150, 0x1, -R7.reuse ;  /* 0x000000019696a824 */ /* 0x100fe200078e0a07 */
[----:B------:R-:W-:Y:S01]  /*95b0*/  ISETP.GE.AND P2, PT, R158, RZ, PT ;  /* 0x000000ff9e00720c */ /* 0x000fe20003f46270 */
[----:B------:R-:W-:Y:S01]  /*95c0*/  @!P6 IMAD.IADD R152, R152, 0x1, -R7 ;  /* 0x000000019898e824 */ /* 0x000fe200078e0a07 */
[C---:B------:R-:W-:Y:S01]  /*95d0*/  ISETP.GT.U32.AND P6, PT, R7.reuse, R151, PT ;  /* 0x000000970700720c */ /* 0x040fe20003fc4070 */
[----:B------:R-:W-:Y:S01]  /*95e0*/  IMAD.HI.U32 R154, R0, R157, RZ ;  /* 0x0000009d009a7227 */ /* 0x000fe200078e00ff */
[----:B------:R-:W-:-:S02]  /*95f0*/  ISETP.GT.U32.AND P0, PT, R7, R150, PT ;  /* 0x000000960700720c */ /* 0x000fc40003f04070 */
[----:B------:R-:W-:Y:S01]  /*9600*/  IABS R158, R162 ;  /* 0x000000a2009e7213 */ /* 0x000fe20000000000 */
[----:B------:R-:W-:Y:S02]  /*9610*/  IMAD.MOV R154, RZ, RZ, -R154 ;  /* 0x000000ffff9a7224 */ /* 0x000fe400078e0a9a */
[C---:B------:R-:W-:Y:S02]  /*9620*/  IMAD R153, R7.reuse, R156, R155 ;  /* 0x0000009c07997224 */ /* 0x040fe400078e029b */
[----:B------:R-:W-:Y:S01]  /*9630*/  IMAD R154, R7, R154, R157 ;  /* 0x0000009a079a7224 */ /* 0x000fe200078e029d */
[----:B------:R-:W-:Y:S01]  /*9640*/  IABS R157, R164 ;  /* 0x000000a4009d7213 */ /* 0x000fe20000000000 */
[----:B------:R-:W-:-:S04]  /*9650*/  IMAD.HI.U32 R155, R0, R158, RZ ;  /* 0x0000009e009b7227 */ /* 0x000fc800078e00ff */
[----:B------:R-:W-:Y:S01]  /*9660*/  @!P6 IMAD.IADD R151, R151, 0x1, -R7 ;  /* 0x000000019797e824 */ /* 0x000fe200078e0a07 */
[C---:B------:R-:W-:Y:S01]  /*9670*/  ISETP.GT.U32.AND P6, PT, R7.reuse, R154, PT ;  /* 0x0000009a0700720c */ /* 0x040fe20003fc4070 */
[----:B------:R-:W-:Y:S02]  /*9680*/  IMAD.MOV R155, RZ, RZ, -R155 ;  /* 0x000000ffff9b7224 */ /* 0x000fe400078e0a9b */
[----:B------:R-:W-:Y:S01]  /*9690*/  @!P0 IMAD.IADD R150, R150, 0x1, -R7 ;  /* 0x0000000196968824 */ /* 0x000fe200078e0a07 */
[C---:B------:R-:W-:Y:S01]  /*96a0*/  ISETP.GT.U32.AND P0, PT, R7.reuse, R153, PT ;  /* 0x000000990700720c */ /* 0x040fe20003f04070 */
[C---:B------:R-:W-:Y:S02]  /*96b0*/  IMAD R155, R7.reuse, R155, R158 ;  /* 0x0000009b079b7224 */ /* 0x040fe400078e029e */
[----:B------:R-:W-:Y:S01]  /*96c0*/  @!P3 IMAD.MOV R148, RZ, RZ, -R148 ;  /* 0x000000ffff94b224 */ /* 0x000fe200078e0a94 */
[C---:B------:R-:W-:Y:S01]  /*96d0*/  ISETP.GT.U32.AND P3, PT, R7.reuse, R152, PT ;  /* 0x000000980700720c */ /* 0x040fe20003f64070 */
[----:B------:R-:W-:Y:S01]  /*96e0*/  @!P4 IMAD.MOV R150, RZ, RZ, -R150 ;  /* 0x000000ffff96c224 */ /* 0x000fe200078e0a96 */
[----:B------:R-:W-:Y:S01]  /*96f0*/  ISETP.GT.U32.AND P4, PT, R7, R155, PT ;  /* 0x0000009b0700720c */ /* 0x000fe20003f84070 */
[----:B------:R-:W-:-:S04]  /*9700*/  IMAD.HI.U32 R156, R0, R159, RZ ;  /* 0x0000009f009c7227 */ /* 0x000fc800078e00ff */
[----:B------:R-:W-:Y:S02]  /*9710*/  @!P6 IMAD.IADD R154, R154, 0x1, -R7 ;  /* 0x000000019a9ae824 */ /* 0x000fe400078e0a07 */
[----:B------:R-:W-:Y:S02]  /*9720*/  @!P1 IMAD.MOV R149, RZ, RZ, -R149 ;  /* 0x000000ffff959224 */ /* 0x000fe400078e0a95 */
[----:B------:R-:W-:Y:S01]  /*9730*/  IMAD.MOV.U32 R158, RZ, RZ, R157 ;  /* 0x000000ffff9e7224 */ /* 0x000fe200078e009d */
[----:B------:R-:W-:Y:S01]  /*9740*/  ISETP.GT.U32.AND P1, PT, R7, R154, PT ;  /* 0x0000009a0700720c */ /* 0x000fe20003f24070 */
[--C-:B------:R-:W-:Y:S01]  /*9750*/  @!P3 IMAD.IADD R152, R152, 0x1, -R7.reuse ;  /* 0x000000019898b824 */ /* 0x100fe200078e0a07 */
[----:B------:R-:W-:Y:S01]  /*9760*/  ISETP.GE.AND P3, PT, R160, RZ, PT ;  /* 0x000000ffa000720c */ /* 0x000fe20003f66270 */
[--C-:B------:R-:W-:Y:S01]  /*9770*/  @!P0 IMAD.IADD R153, R153, 0x1, -R7.reuse ;  /* 0x0000000199998824 */ /* 0x100fe200078e0a07 */
[----:B------:R-:W-:Y:S01]  /*9780*/  ISETP.GE.AND P0, PT, R161, RZ, PT ;  /* 0x000000ffa100720c */ /* 0x000fe20003f06270 */
[----:B------:R-:W-:Y:S01]  /*9790*/  IMAD.MOV R156, RZ, RZ, -R156 ;  /* 0x000000ffff9c7224 */ /* 0x000fe200078e0a9c */
[----:B------:R-:W-:Y:S01]  /*97a0*/  LOP3.LUT R160, R247, 0xbc, RZ, 0xfc, !PT ;  /* 0x000000bcf7a07812 */ /* 0x000fe200078efcff */
[----:B------:R-:W-:Y:S01]  /*97b0*/  @!P4 IMAD.IADD R155, R155, 0x1, -R7 ;  /* 0x000000019b9bc824 */ /* 0x000fe200078e0a07 */
[----:B------:R-:W-:Y:S01]  /*97c0*/  ISETP.GT.U32.AND P6, PT, R7, R153, PT ;  /* 0x000000990700720c */ /* 0x000fe20003fc4070 */
[----:B------:R-:W-:-:S03]  /*97d0*/  IMAD.HI.U32 R157, R0, R158, RZ ;  /* 0x0000009e009d7227 */ /* 0x000fc600078e00ff */
[C---:B------:R-:W-:Y:S01]  /*97e0*/  ISETP.GT.U32.AND P4, PT, R7.reuse, R155, PT ;  /* 0x0000009b0700720c */ /* 0x040fe20003f84070 */
[C---:B------:R-:W-:Y:S01]  /*97f0*/  IMAD R156, R7.reuse, R156, R159 ;  /* 0x0000009c079c7224 */ /* 0x040fe200078e029f */
[----:B------:R-:W-:Y:S01]  /*9800*/  IABS R159, R160 ;  /* 0x000000a0009f7213 */ /* 0x000fe20000000000 */
[----:B------:R-:W-:Y:S02]  /*9810*/  IMAD.MOV R157, RZ, RZ, -R157 ;  /* 0x000000ffff9d7224 */ /* 0x000fe400078e0a9d */
[----:B------:R-:W-:Y:S01]  /*9820*/  @!P5 IMAD.MOV R151, RZ, RZ, -R151 ;  /* 0x000000ffff97d224 */ /* 0x000fe200078e0a97 */
[----:B------:R-:W-:Y:S01]  /*9830*/  ISETP.GE.AND P5, PT, R162, RZ, PT ;  /* 0x000000ffa200720c */ /* 0x000fe20003fa6270 */
[C---:B------:R-:W-:Y:S02]  /*9840*/  IMAD R157, R7.reuse, R157, R158 ;  /* 0x0000009d079d7224 */ /* 0x040fe400078e029e */
[----:B------:R-:W-:Y:S01]  /*9850*/  @!P1 IMAD.IADD R154, R154, 0x1, -R7 ;  /* 0x000000019a9a9824 */ /* 0x000fe200078e0a07 */
[----:B------:R-:W-:Y:S01]  /*9860*/  ISETP.GT.U32.AND P1, PT, R7, R156, PT ;  /* 0x0000009c0700720c */ /* 0x000fe20003f24070 */
[----:B------:R-:W-:-:S04]  /*9870*/  IMAD.HI.U32 R158, R0, R159, RZ ;  /* 0x0000009f009e7227 */ /* 0x000fc800078e00ff */
[----:B------:R-:W-:Y:S01]  /*9880*/  @!P0 IMAD.MOV R154, RZ, RZ, -R154 ;  /* 0x000000ffff9a8224 */ /* 0x000fe200078e0a9a */
[----:B------:R-:W-:Y:S01]  /*9890*/  ISETP.GT.U32.AND P0, PT, R7, R157, PT ;  /* 0x0000009d0700720c */ /* 0x000fe20003f04070 */
[----:B------:R-:W-:Y:S02]  /*98a0*/  IMAD.MOV R158, RZ, RZ, -R158 ;  /* 0x000000ffff9e7224 */ /* 0x000fe400078e0a9e */
[--C-:B------:R-:W-:Y:S01]  /*98b0*/  @!P6 IMAD.IADD R153, R153, 0x1, -R7.reuse ;  /* 0x000000019999e824 */ /* 0x100fe200078e0a07 */
[----:B------:R-:W-:Y:S01]  /*98c0*/  ISETP.GE.AND P6, PT, R164, RZ, PT ;  /* 0x000000ffa400720c */ /* 0x000fe20003fc6270 */
[----:B------:R-:W-:Y:S01]  /*98d0*/  @!P4 IMAD.IADD R155, R155, 0x1, -R7 ;  /* 0x000000019b9bc824 */ /* 0x000fe200078e0a07 */
[----:B------:R-:W-:Y:S01]  /*98e0*/  IABS R164, R166 ;  /* 0x000000a600a47213 */ /* 0x000fe20000000000 */
[C---:B------:R-:W-:Y:S02]  /*98f0*/  IMAD R158, R7.reuse, R158, R159 ;  /* 0x0000009e079e7224 */ /* 0x040fe400078e029f */
[----:B------:R-:W-:Y:S01]  /*9900*/  @!P3 IMAD.MOV R153, RZ, RZ, -R153 ;  /* 0x000000ffff99b224 */ /* 0x000fe200078e0a99 */
[----:B------:R-:W-:Y:S01]  /*9910*/  ISETP.GE.AND P3, PT, R160, RZ, PT ;  /* 0x000000ffa000720c */ /* 0x000fe20003f66270 */
[----:B------:R-:W-:Y:S01]  /*9920*/  @!P5 IMAD.MOV R155, RZ, RZ, -R155 ;  /* 0x000000ffff9bd224 */ /* 0x000fe200078e0a9b */
[----:B------:R-:W-:Y:S01]  /*9930*/  ISETP.GT.U32.AND P5, PT, R7, R158, PT ;  /* 0x0000009e0700720c */ /* 0x000fe20003fa4070 */
[--C-:B------:R-:W-:Y:S01]  /*9940*/  @!P0 IMAD.IADD R157, R157, 0x1, -R7.reuse ;  /* 0x000000019d9d8824 */ /* 0x100fe200078e0a07 */
[----:B------:R-:W-:Y:S01]  /*9950*/  LOP3.LUT R160, R247, 0xba, RZ, 0xfc, !PT ;  /* 0x000000baf7a07812 */ /* 0x000fe200078efcff */
[----:B------:R-:W-:-:S02]  /*9960*/  @!P1 IMAD.IADD R156, R156, 0x1, -R7 ;  /* 0x000000019c9c9824 */ /* 0x000fc400078e0a07 */
[----:B------:R-:W-:Y:S01]  /*9970*/  @!P2 IMAD.MOV R152, RZ, RZ, -R152 ;  /* 0x000000ffff98a224 */ /* 0x000fe200078e0a98 */
[----:B------:R-:W-:Y:S02]  /*9980*/  IABS R161, R160 ;  /* 0x000000a000a17213 */ /* 0x000fe40000000000 */
[----:B------:R-:W-:Y:S02]  /*9990*/  ISETP.GT.U32.AND P0, PT, R7, R157, PT ;  /* 0x0000009d0700720c */ /* 0x000fe40003f04070 */
[----:B------:R-:W-:Y:S01]  /*99a0*/  ISETP.GE.AND P2, PT, R163, RZ, PT ;  /* 0x000000ffa300720c */ /* 0x000fe20003f46270 */
[----:B------:R-:W-:Y:S01]  /*99b0*/  IMAD.HI.U32 R159, R0, R161, RZ ;  /* 0x000000a1009f7227 */ /* 0x000fe200078e00ff */
[----:B------:R-:W-:Y:S02]  /*99c0*/  ISETP.GT.U32.AND P1, PT, R7, R156, PT ;  /* 0x0000009c0700720c */ /* 0x000fe40003f24070 */
[----:B------:R-:W-:Y:S01]  /*99d0*/  IABS R163, R165 ;  /* 0x000000a500a37213 */ /* 0x000fe20000000000 */
[----:B------:R-:W-:Y:S01]  /*99e0*/  @!P5 IMAD.IADD R158, R158, 0x1, -R7 ;  /* 0x000000019e9ed824 */ /* 0x000fe200078e0a07 */
[----:B------:R-:W-:Y:S01]  /*99f0*/  ISETP.GE.AND P4, PT, R160, RZ, PT ;  /* 0x000000ffa000720c */ /* 0x000fe20003f86270 */
[----:B------:R-:W-:-:S02]  /*9a00*/  IMAD.MOV R162, RZ, RZ, -R159 ;  /* 0x000000ffffa27224 */ /* 0x000fc400078e0a9f */
[----:B------:R-:W-:Y:S01]  /*9a10*/  IMAD.HI.U32 R160, R0, R163, RZ ;  /* 0x000000a300a07227 */ /* 0x000fe200078e00ff */
[----:B------:R-:W-:-:S03]  /*9a20*/  ISETP.GT.U32.AND P5, PT, R7, R158, PT ;  /* 0x0000009e0700720c */ /* 0x000fc60003fa4070 */
[----:B------:R-:W-:Y:S02]  /*9a30*/  IMAD R159, R7, R162, R161 ;  /* 0x000000a2079f7224 */ /* 0x000fe400078e02a1 */
[----:B------:R-:W-:-:S04]  /*9a40*/  IMAD.HI.U32 R161, R0, R164, RZ ;  /* 0x000000a400a17227 */ /* 0x000fc800078e00ff */
[----:B------:R-:W-:Y:S01]  /*9a50*/  @!P0 IMAD.IADD R157, R157, 0x1, -R7 ;  /* 0x000000019d9d8824 */ /* 0x000fe200078e0a07 */
[C---:B------:R-:W-:Y:S01]  /*9a60*/  ISETP.GT.U32.AND P0, PT, R7.reuse, R159, PT ;  /* 0x0000009f0700720c */ /* 0x040fe20003f04070 */
[----:B------:R-:W-:Y:S02]  /*9a70*/  IMAD.MOV R161, RZ, RZ, -R161 ;  /* 0x000000ffffa17224 */ /* 0x000fe400078e0aa1 */
[--C-:B------:R-:W-:Y:S02]  /*9a80*/  @!P5 IMAD.IADD R158, R158, 0x1, -R7.reuse ;  /* 0x000000019e9ed824 */ /* 0x100fe400078e0a07 */
[C---:B------:R-:W-:Y:S02]  /*9a90*/  IMAD R161, R7.reuse, R161, R164 ;  /* 0x000000a107a17224 */ /* 0x040fe400078e02a4 */
[----:B------:R-:W-:Y:S02]  /*9aa0*/  IMAD.MOV R160, RZ, RZ, -R160 ;  /* 0x000000ffffa07224 */ /* 0x000fe400078e0aa0 */
[----:B------:R-:W-:Y:S01]  /*9ab0*/  @!P1 IMAD.IADD R156, R156, 0x1, -R7 ;  /* 0x000000019c9c9824 */ /* 0x000fe200078e0a07 */
[C---:B------:R-:W-:Y:S01]  /*9ac0*/  ISETP.GT.U32.AND P5, PT, R7.reuse, R161, PT ;  /* 0x000000a10700720c */ /* 0x040fe20003fa4070 */
[----:B------:R-:W-:Y:S01]  /*9ad0*/  IMAD R160, R7, R160, R163 ;  /* 0x000000a007a07224 */ /* 0x000fe200078e02a3 */
[----:B------:R-:W-:Y:S01]  /*9ae0*/  ISETP.GE.AND P1, PT, R165, RZ, PT ;  /* 0x000000ffa500720c */ /* 0x000fe20003f26270 */
[----:B------:R-:W-:Y:S01]  /*9af0*/  @!P0 IMAD.IADD R159, R159, 0x1, -R7 ;  /* 0x000000019f9f8824 */ /* 0x000fe200078e0a07 */
[----:B------:R-:W-:Y:S01]  /*9b00*/  IABS R165, R168 ;  /* 0x000000a800a57213 */ /* 0x000fe20000000000 */
[----:B------:R-:W-:Y:S01]  /*9b10*/  @!P2 IMAD.MOV R156, RZ, RZ, -R156 ;  /* 0x000000ffff9ca224 */ /* 0x000fe200078e0a9c */
[----:B------:R-:W-:Y:S01]  /*9b20*/  ISETP.GE.AND P2, PT, R166, RZ, PT ;  /* 0x000000ffa600720c */ /* 0x000fe20003f46270 */
[----:B------:R-:W-:Y:S01]  /*9b30*/  @!P6 IMAD.MOV R157, RZ, RZ, -R157 ;  /* 0x000000ffff9de224 */ /* 0x000fe200078e0a9d */
[----:B------:R-:W-:Y:S01]  /*9b40*/  ISETP.GT.U32.AND P6, PT, R7, R160, PT ;  /* 0x000000a00700720c */ /* 0x000fe20003fc4070 */
[----:B------:R-:W-:Y:S01]  /*9b50*/  IMAD.HI.U32 R164, R0, R167, RZ ;  /* 0x000000a700a47227 */ /* 0x000fe200078e00ff */
[----:B------:R-:W-:-:S02]  /*9b60*/  IABS R166, R169 ;  /* 0x000000a900a67213 */ /* 0x000fc40000000000 */
[----:B------:R-:W-:Y:S01]  /*9b70*/  ISETP.GT.U32.AND P0, PT, R7, R159, PT ;  /* 0x0000009f0700720c */ /* 0x000fe20003f04070 */
[----:B------:R-:W-:Y:S02]  /*9b80*/  @!P5 IMAD.IADD R161, R161, 0x1, -R7 ;  /* 0x00000001a1a1d824 */ /* 0x000fe400078e0a07 */
[----:B------:R-:W-:-:S03]  /*9b90*/  IMAD.HI.U32 R163, R0, R166, RZ ;  /* 0x000000a600a37227 */ /* 0x000fc600078e00ff */
[----:B------:R-:W-:Y:S01]  /*9ba0*/  ISETP.GT.U32.AND P5, PT, R7, R161, PT ;  /* 0x000000a10700720c */ /* 0x000fe20003fa4070 */
[----:B------:R-:W-:Y:S02]  /*9bb0*/  IMAD.MOV R163, RZ, RZ, -R163 ;  /* 0x000000ffffa37224 */ /* 0x000fe400078e0aa3 */
[--C-:B------:R-:W-:Y:S02]  /*9bc0*/  @!P6 IMAD.IADD R160, R160, 0x1, -R7.reuse ;  /* 0x00000001a0a0e824 */ /* 0x100fe400078e0a07 */
[----:B------:R-:W-:Y:S02]  /*9bd0*/  IMAD.MOV R164, RZ, RZ, -R164 ;  /* 0x000000ffffa47224 */ /* 0x000fe400078e0aa4 */
[----:B------:R-:W-:Y:S01]  /*9be0*/  @!P0 IMAD.IADD R159, R159, 0x1, -R7 ;  /* 0x000000019f9f8824 */ /* 0x000fe200078e0a07 */
[C---:B------:R-:W-:Y:S01]  /*9bf0*/  ISETP.GT.U32.AND P6, PT, R7.reuse, R160, PT ;  /* 0x000000a00700720c */ /* 0x040fe20003fc4070 */
[----:B------:R-:W-:Y:S01]  /*9c00*/  IMAD R163, R7, R163, R166 ;  /* 0x000000a307a37224 */ /* 0x000fe200078e02a6 */
[----:B------:R-:W-:Y:S01]  /*9c10*/  ISETP.GE.AND P0, PT, R169, RZ, PT ;  /* 0x000000ffa900720c */ /* 0x000fe20003f06270 */
[C---:B------:R-:W-:Y:S01]  /*9c20*/  IMAD R164, R7.reuse, R164, R167 ;  /* 0x000000a407a47224 */ /* 0x040fe200078e02a7 */
[----:B------:R-:W-:Y:S01]  /*9c30*/  IABS R169, R172 ;  /* 0x000000ac00a97213 */ /* 0x000fe20000000000 */
[----:B------:R-:W-:Y:S01]  /*9c40*/  @!P4 IMAD.MOV R159, RZ, RZ, -R159 ;  /* 0x000000ffff9fc224 */ /* 0x000fe200078e0a9f */
[----:B------:R-:W-:Y:S01]  /*9c50*/  ISETP.GT.U32.AND P4, PT, R7, R163, PT ;  /* 0x000000a30700720c */ /* 0x000fe20003f84070 */
[----:B------:R-:W-:-:S04]  /*9c60*/  IMAD.HI.U32 R162, R0, R165, RZ ;  /* 0x000000a500a27227 */ /* 0x000fc800078e00ff */
[--C-:B------:R-:W-:Y:S01]  /*9c70*/  @!P5 IMAD.IADD R161, R161, 0x1, -R7.reuse ;  /* 0x00000001a1a1d824 */ /* 0x100fe200078e0a07 */
[C---:B------:R-:W-:Y:S01]  /*9c80*/  ISETP.GT.U32.AND P5, PT, R7.reuse, R164, PT ;  /* 0x000000a40700720c */ /* 0x040fe20003fa4070 */
[----:B------:R-:W-:Y:S02]  /*9c90*/  IMAD.MOV R162, RZ, RZ, -R162 ;  /* 0x000000ffffa27224 */ /* 0x000fe400078e0aa2 */
[----:B------:R-:W-:Y:S02]  /*9ca0*/  @!P6 IMAD.IADD R160, R160, 0x1, -R7 ;  /* 0x00000001a0a0e824 */ /* 0x000fe400078e0a07 */
[----:B------:R-:W-:Y:S01]  /*9cb0*/  IMAD R162, R7, R162, R165 ;  /* 0x000000a207a27224 */ /* 0x000fe200078e02a5 */
[----:B------:R-:W-:Y:S01]  /*9cc0*/  LOP3.LUT R165, R247, 0xae, RZ, 0xfc, !PT ;  /* 0x000000aef7a57812 */ /* 0x000fe200078efcff */
[----:B------:R-:W-:Y:S02]  /*9cd0*/  @!P4 IMAD.IADD R163, R163, 0x1, -R7 ;  /* 0x00000001a3a3c824 */ /* 0x000fe400078e0a07 */
[----:B------:R-:W-:Y:S01]  /*9ce0*/  IMAD.HI.U32 R166, R0, R169, RZ ;  /* 0x000000a900a67227 */ /* 0x000fe200078e00ff */
[----:B------:R-:W-:-:S02]  /*9cf0*/  ISETP.GT.U32.AND P6, PT, R7, R162, PT ;  /* 0x000000a20700720c */ /* 0x000fc40003fc4070 */
[----:B------:R-:W-:Y:S01]  /*9d00*/  IABS R167, R165 ;  /* 0x000000a500a77213 */ /* 0x000fe20000000000 */
[----:B------:R-:W-:Y:S01]  /*9d10*/  @!P5 IMAD.IADD R164, R164, 0x1, -R7 ;  /* 0x00000001a4a4d824 */ /* 0x000fe200078e0a07 */
[C---:B------:R-:W-:Y:S01]  /*9d20*/  ISETP.GT.U32.AND P5, PT, R7.reuse, R163, PT ;  /* 0x000000a30700720c */ /* 0x040fe20003fa4070 */
[----:B------:R-:W-:Y:S02]  /*9d30*/  IMAD.MOV R166, RZ, RZ, -R166 ;  /* 0x000000ffffa67224 */ /* 0x000fe400078e0aa6 */
[----:B------:R-:W-:Y:S01]  /*9d40*/  @!P3 IMAD.MOV R158, RZ, RZ, -R158 ;  /* 0x000000ffff9eb224 */ /* 0x000fe200078e0a9e */
[----:B------:R-:W-:Y:S01]  /*9d50*/  ISETP.GE.AND P3, PT, R168, RZ, PT ;  /* 0x000000ffa800720c */ /* 0x000fe20003f66270 */
[----:B------:R-:W-:Y:S02]  /*9d60*/  IMAD R166, R7, R166, R169 ;  /* 0x000000a607a67224 */ /* 0x000fe400078e02a9 */
[----:B------:R-:W-:Y:S01]  /*9d70*/  @!P1 IMAD.MOV R160, RZ, RZ, -R160 ;  /* 0x000000ffffa09224 */ /* 0x000fe200078e0aa0 */
[----:B------:R-:W-:Y:S01]  /*9d80*/  ISETP.GE.AND P1, PT, R170, RZ, PT ;  /* 0x000000ffaa00720c */ /* 0x000fe20003f26270 */
[----:B------:R-:W-:Y:S01]  /*9d90*/  @!P6 IMAD.IADD R162, R162, 0x1, -R7 ;  /* 0x00000001a2a2e824 */ /* 0x000fe200078e0a07 */
[----:B------:R-:W-:Y:S01]  /*9da0*/  ISETP.GE.AND P6, PT, R165, RZ, PT ;  /* 0x000000ffa500720c */ /* 0x000fe20003fc6270 */
[----:B------:R-:W-:Y:S01]  /*9db0*/  IMAD.HI.U32 R165, R0, R167, RZ ;  /* 0x000000a700a57227 */ /* 0x000fe200078e00ff */
[----:B------:R-:W-:-:S02]  /*9dc0*/  IABS R170, R173 ;  /* 0x000000ad00aa7213 */ /* 0x000fc40000000000 */
[----:B------:R-:W-:Y:S01]  /*9dd0*/  ISETP.GT.U32.AND P4, PT, R7, R162, PT ;  /* 0x000000a20700720c */ /* 0x000fe20003f84070 */
        /* <DEDUP_REMOVED lines=9> */
[----:B------:R-:W-:Y:S02]  /*9e70*/  @!P5 IMAD.IADD R166, R166, 0x1, -R7 ;  /* 0x00000001a6a6d824 */ /* 0x000fe400078e0a07 */
[----:B------:R-:W-:-:S03]  /*9e80*/  IMAD.HI.U32 R168, R0, R171, RZ ;  /* 0x000000ab00a87227 */ /* 0x000fc600078e00ff */
[C---:B------:R-:W-:Y:S01]  /*9e90*/  ISETP.GT.U32.AND P5, PT, R7.reuse, R166, PT ;  /* 0x000000a60700720c */ /* 0x040fe20003fa4070 */
[----:B------:R-:W-:Y:S02]  /*9ea0*/  IMAD.MOV R167, RZ, RZ, -R167 ;  /* 0x000000ffffa77224 */ /* 0x000fe400078e0aa7 */
[----:B------:R-:W-:Y:S02]  /*9eb0*/  IMAD.MOV R168, RZ, RZ, -R168 ;  /* 0x000000ffffa87224 */ /* 0x000fe400078e0aa8 */
[----:B------:R-:W-:Y:S02]  /*9ec0*/  IMAD R167, R7, R167, R170 ;  /* 0x000000a707a77224 */ /* 0x000fe400078e02aa */
[----:B------:R-:W-:Y:S02]  /*9ed0*/  @!P4 IMAD.IADD R165, R165, 0x1, -R7 ;  /* 0x00000001a5a5c824 */ /* 0x000fe400078e0a07 */
[C---:B------:R-:W-:Y:S02]  /*9ee0*/  IMAD R168, R7.reuse, R168, R171 ;  /* 0x000000a807a87224 */ /* 0x040fe400078e02ab */
[----:B------:R-:W-:Y:S01]  /*9ef0*/  @!P2 IMAD.IADD R164, R164, 0x1, -R7 ;  /* 0x00000001a4a4a824 */ /* 0x000fe200078e0a07 */
[----:B------:R-:W-:Y:S01]  /*9f00*/  ISETP.GE.AND P2, PT, R172, RZ, PT ;  /* 0x000000ffac00720c */ /* 0x000fe20003f46270 */
[----:B------:R-:W-:Y:S01]  /*9f10*/  @!P0 IMAD.MOV R163, RZ, RZ, -R163 ;  /* 0x000000ffffa38224 */ /* 0x000fe200078e0aa3 */
[----:B------:R-:W-:Y:S01]  /*9f20*/  IABS R172, R175 ;  /* 0x000000af00ac7213 */ /* 0x000fe20000000000 */
[----:B------:R-:W-:Y:S01]  /*9f30*/  @!P5 IMAD.IADD R166, R166, 0x1, -R7 ;  /* 0x00000001a6a6d824 */ /* 0x000fe200078e0a07 */
[C---:B------:R-:W-:Y:S01]  /*9f40*/  ISETP.GT.U32.AND P4, PT, R7.reuse, R165, PT ;  /* 0x000000a50700720c */ /* 0x040fe20003f84070 */
[----:B------:R-:W-:Y:S01]  /*9f50*/  @!P1 IMAD.MOV R164, RZ, RZ, -R164 ;  /* 0x000000ffffa49224 */ /* 0x000fe200078e0aa4 */
[C---:B------:R-:W-:Y:S01]  /*9f60*/  ISETP.GT.U32.AND P0, PT, R7.reuse, R167, PT ;  /* 0x000000a70700720c */ /* 0x040fe20003f04070 */
[----:B------:R-:W-:Y:S01]  /*9f70*/  IMAD.HI.U32 R169, R0, R172, RZ ;  /* 0x000000ac00a97227 */ /* 0x000fe200078e00ff */
[----:B------:R-:W-:-:S02]  /*9f80*/  ISETP.GT.U32.AND P5, PT, R7, R168, PT ;  /* 0x000000a80700720c */ /* 0x000fc40003fa4070 */
[----:B------:R-:W-:Y:S01]  /*9f90*/  ISETP.GE.AND P1, PT, R174, RZ, PT ;  /* 0x000000ffae00720c */ /* 0x000fe20003f26270 */
[----:B------:R-:W-:Y:S01]  /*9fa0*/  IMAD.MOV R169, RZ, RZ, -R169 ;  /* 0x000000ffffa97224 */ /* 0x000fe200078e0aa9 */
[----:B------:R-:W-:Y:S01]  /*9fb0*/  LOP3.LUT R174, R247, 0xa4, RZ, 0xfc, !PT ;  /* 0x000000a4f7ae7812 */ /* 0x000fe200078efcff */
[----:B------:R-:W-:Y:S01]  /*9fc0*/  @!P3 IMAD.MOV R162, RZ, RZ, -R162 ;  /* 0x000000ffffa2b224 */ /* 0x000fe200078e0aa2 */
[----:B------:R-:W-:Y:S01]  /*9fd0*/  ISETP.GE.AND P3, PT, R173, RZ, PT ;  /* 0x000000ffad00720c */ /* 0x000fe20003f66270 */
[----:B------:R-:W-:Y:S01]  /*9fe0*/  IMAD R169, R7, R169, R172 ;  /* 0x000000a907a97224 */ /* 0x000fe200078e02ac */
[----:B------:R-:W-:Y:S01]  /*9ff0*/  IABS R172, R174 ;  /* 0x000000ae00ac7213 */ /* 0x000fe20000000000 */
[--C-:B------:R-:W-:Y:S01]  /*a000*/  @!P4 IMAD.IADD R165, R165, 0x1, -R7.reuse ;  /* 0x00000001a5a5c824 */ /* 0x100fe200078e0a07 */
[----:B------:R-:W-:Y:S01]  /*a010*/  IABS R173, R176 ;  /* 0x000000b000ad7213 */ /* 0x000fe20000000000 */
[--C-:B------:R-:W-:Y:S01]  /*a020*/  @!P0 IMAD.IADD R167, R167, 0x1, -R7.reuse ;  /* 0x00000001a7a78824 */ /* 0x100fe200078e0a07 */
[C---:B------:R-:W-:Y:S01]  /*a030*/  ISETP.GT.U32.AND P0, PT, R7.reuse, R169, PT ;  /* 0x000000a90700720c */ /* 0x040fe20003f04070 */
[----:B------:R-:W-:Y:S01]  /*a040*/  @!P5 IMAD.IADD R168, R168, 0x1, -R7 ;  /* 0x00000001a8a8d824 */ /* 0x000fe200078e0a07 */
[----:B------:R-:W-:Y:S01]  /*a050*/  ISETP.GE.AND P5, PT, R174, RZ, PT ;  /* 0x000000ffae00720c */ /* 0x000fe20003fa6270 */
[----:B------:R-:W-:Y:S01]  /*a060*/  @!P6 IMAD.MOV R165, RZ, RZ, -R165 ;  /* 0x000000ffffa5e224 */ /* 0x000fe200078e0aa5 */
[C---:B------:R-:W-:Y:S01]  /*a070*/  ISETP.GT.U32.AND P6, PT, R7.reuse, R167, PT ;  /* 0x000000a70700720c */ /* 0x040fe20003fc4070 */
[----:B------:R-:W-:Y:S01]  /*a080*/  @!P2 IMAD.MOV R166, RZ, RZ, -R166 ;  /* 0x000000ffffa6a224 */ /* 0x000fe200078e0aa6 */
[----:B------:R-:W-:Y:S01]  /*a090*/  ISETP.GT.U32.AND P2, PT, R7, R168, PT ;  /* 0x000000a80700720c */ /* 0x000fe20003f44070 */
[----:B------:R-:W-:Y:S01]  /*a0a0*/  IMAD.HI.U32 R170, R0, R172, RZ ;  /* 0x000000ac00aa7227 */ /* 0x000fe200078e00ff */
[----:B------:R-:W-:-:S02]  /*a0b0*/  ISETP.GE.AND P4, PT, R175, RZ, PT ;  /* 0x000000ffaf00720c */ /* 0x000fc40003f86270 */
[----:B------:R-:W-:Y:S01]  /*a0c0*/  IABS R175, R177 ;  /* 0x000000b100af7213 */ /* 0x000fe20000000000 */
[----:B------:R-:W-:-:S04]  /*a0d0*/  IMAD.HI.U32 R171, R0, R173, RZ ;  /* 0x000000ad00ab7227 */ /* 0x000fc800078e00ff */
[----:B------:R-:W-:Y:S02]  /*a0e0*/  IMAD.MOV R170, RZ, RZ, -R170 ;  /* 0x000000ffffaa7224 */ /* 0x000fe400078e0aaa */
[----:B------:R-:W-:Y:S02]  /*a0f0*/  IMAD.MOV R174, RZ, RZ, -R171 ;  /* 0x000000ffffae7224 */ /* 0x000fe400078e0aab */
[----:B------:R-:W-:Y:S02]  /*a100*/  IMAD R170, R7, R170, R172 ;  /* 0x000000aa07aa7224 */ /* 0x000fe400078e02ac */
[----:B------:R-:W-:Y:S01]  /*a110*/  @!P6 IMAD.IADD R167, R167, 0x1, -R7 ;  /* 0x00000001a7a7e824 */ /* 0x000fe200078e0a07 */
[----:B------:R-:W-:Y:S01]  /*a120*/  ISETP.GE.AND P6, PT, R176, RZ, PT ;  /* 0x000000ffb000720c */ /* 0x000fe20003fc6270 */
[----:B------:R-:W-:Y:S01]  /*a130*/  IMAD R171, R7, R174, R173 ;  /* 0x000000ae07ab7224 */ /* 0x000fe200078e02ad */
[----:B------:R-:W-:Y:S01]  /*a140*/  LOP3.LUT R173, R247, 0x9e, RZ, 0xfc, !PT ;  /* 0x0000009ef7ad7812 */ /* 0x000fe200078efcff */
[--C-:B------:R-:W-:Y:S01]  /*a150*/  @!P2 IMAD.IADD R168, R168, 0x1, -R7.reuse ;  /* 0x00000001a8a8a824 */ /* 0x100fe200078e0a07 */
[----:B------:R-:W-:Y:S01]  /*a160*/  ISETP.GT.U32.AND P2, PT, R7, R170, PT ;  /* 0x000000aa0700720c */ /* 0x000fe20003f44070 */
[----:B------:R-:W-:Y:S01]  /*a170*/  @!P0 IMAD.IADD R169, R169, 0x1, -R7 ;  /* 0x00000001a9a98824 */ /* 0x000fe200078e0a07 */
[----:B------:R-:W-:Y:S01]  /*a180*/  IABS R174, R173 ;  /* 0x000000ad00ae7213 */ /* 0x000fe20000000000 */
[----:B------:R-:W-:Y:S01]  /*a190*/  @!P3 IMAD.MOV R167, RZ, RZ, -R167 ;  /* 0x000000ffffa7b224 */ /* 0x000fe200078e0aa7 */
[C---:B------:R-:W-:Y:S01]  /*a1a0*/  ISETP.GT.U32.AND P3, PT, R7.reuse, R171, PT ;  /* 0x000000ab0700720c */ /* 0x040fe20003f64070 */
[----:B------:R-:W-:Y:S01]  /*a1b0*/  IMAD.HI.U32 R172, R0, R175, RZ ;  /* 0x000000af00ac7227 */ /* 0x000fe200078e00ff */
[----:B------:R-:W-:-:S02]  /*a1c0*/  ISETP.GT.U32.AND P0, PT, R7, R169, PT ;  /* 0x000000a90700720c */ /* 0x000fc40003f04070 */
[----:B------:R-:W-:Y:S01]  /*a1d0*/  IABS R176, R182 ;  /* 0x000000b600b07213 */ /* 0x000fe20000000000 */
[----:B------:R-:W-:Y:S02]  /*a1e0*/  IMAD.MOV R172, RZ, RZ, -R172 ;  /* 0x000000ffffac7224 */ /* 0x000fe400078e0aac */
[----:B------:R-:W-:Y:S01]  /*a1f0*/  @!P1 IMAD.MOV R168, RZ, RZ, -R168 ;  /* 0x000000ffffa89224 */ /* 0x000fe200078e0aa8 */
[----:B------:R-:W-:Y:S01]  /*a200*/  ISETP.GE.AND P1, PT, R177, RZ, PT ;  /* 0x000000ffb100720c */ /* 0x000fe20003f26270 */
[----:B------:R-:W-:Y:S01]  /*a210*/  @!P2 IMAD.IADD R170, R170, 0x1, -R7 ;  /* 0x00000001aaaaa824 */ /* 0x000fe200078e0a07 */
[----:B------:R-:W-:Y:S01]  /*a220*/  IABS R177, R183 ;  /* 0x000000b700b17213 */ /* 0x000fe20000000000 */
[----:B------:R-:W-:Y:S02]  /*a230*/  IMAD R172, R7, R172, R175 ;  /* 0x000000ac07ac7224 */ /* 0x000fe400078e02af */
[--C-:B------:R-:W-:Y:S01]  /*a240*/  @!P3 IMAD.IADD R171, R171, 0x1, -R7.reuse ;  /* 0x00000001ababb824 */ /* 0x100fe200078e0a07 */
[----:B------:R-:W-:Y:S01]  /*a250*/  ISETP.GT.U32.AND P2, PT, R7, R170, PT ;  /* 0x000000aa0700720c */ /* 0x000fe20003f44070 */
[----:B------:R-:W-:Y:S01]  /*a260*/  @!P0 IMAD.IADD R169, R169, 0x1, -R7 ;  /* 0x00000001a9a98824 */ /* 0x000fe200078e0a07 */
[----:B------:R-:W-:Y:S01]  /*a270*/  ISETP.GE.AND P0, PT, R173, RZ, PT ;  /* 0x000000ffad00720c */ /* 0x000fe20003f06270 */
[----:B------:R-:W-:Y:S01]  /*a280*/  IMAD.HI.U32 R173, R0, R174, RZ ;  /* 0x000000ae00ad7227 */ /* 0x000fe200078e00ff */
[----:B------:R-:W-:-:S03]  /*a290*/  ISETP.GT.U32.AND P3, PT, R7, R171, PT ;  /* 0x000000ab0700720c */ /* 0x000fc60003f64070 */
[----:B------:R-:W-:Y:S02]  /*a2a0*/  IMAD.MOV R173, RZ, RZ, -R173 ;  /* 0x000000ffffad7224 */ /* 0x000fe400078e0aad */
[----:B------:R-:W-:-:S04]  /*a2b0*/  IMAD.HI.U32 R175, R0, R177, RZ ;  /* 0x000000b100af7227 */ /* 0x000fc800078e00ff */
[C---:B------:R-:W-:Y:S02]  /*a2c0*/  IMAD R173, R7.reuse, R173, R174 ;  /* 0x000000ad07ad7224 */ /* 0x040fe400078e02ae */
[----:B------:R-:W-:Y:S01]  /*a2d0*/  @!P2 IMAD.IADD R170, R170, 0x1, -R7 ;  /* 0x00000001aaaaa824 */ /* 0x000fe200078e0a07 */
[----:B------:R-:W-:Y:S01]  /*a2e0*/  ISETP.GT.U32.AND P2, PT, R7, R172, PT ;  /* 0x000000ac0700720c */ /* 0x000fe20003f44070 */
[----:B------:R-:W-:-:S04]  /*a2f0*/  IMAD.HI.U32 R174, R0, R176, RZ ;  /* 0x000000b000ae7227 */ /* 0x000fc800078e00ff */
[----:B------:R-:W-:Y:S01]  /*a300*/  @!P3 IMAD.IADD R171, R171, 0x1, -R7 ;  /* 0x00000001ababb824 */ /* 0x000fe200078e0a07 */
[C---:B------:R-:W-:Y:S01]  /*a310*/  ISETP.GT.U32.AND P3, PT, R7.reuse, R173, PT ;  /* 0x000000ad0700720c */ /* 0x040fe20003f64070 */
[----:B------:R-:W-:Y:S02]  /*a320*/  IMAD.MOV R174, RZ, RZ, -R174 ;  /* 0x000000ffffae7224 */ /* 0x000fe400078e0aae */
[----:B------:R-:W-:Y:S02]  /*a330*/  IMAD.MOV R178, RZ, RZ, -R175 ;  /* 0x000000ffffb27224 */ /* 0x000fe400078e0aaf */
[C---:B------:R-:W-:Y:S02]  /*a340*/  IMAD R174, R7.reuse, R174, R176 ;  /* 0x000000ae07ae7224 */ /* 0x040fe400078e02b0 */
[C---:B------:R-:W-:Y:S02]  /*a350*/  IMAD R175, R7.reuse, R178, R177 ;  /* 0x000000b207af7224 */ /* 0x040fe400078e02b1 */
[----:B------:R-:W-:Y:S01]  /*a360*/  @!P2 IMAD.IADD R172, R172, 0x1, -R7 ;  /* 0x00000001acaca824 */ /* 0x000fe200078e0a07 */
[----:B------:R-:W-:Y:S01]  /*a370*/  ISETP.GT.U32.AND P2, PT, R7, R174, PT ;  /* 0x000000ae0700720c */ /* 0x000fe20003f44070 */
[----:B------:R-:W-:-:S04]  /*a380*/  IMAD.HI.U32 R178, R0, R181, RZ ;  /* 0x000000b500b27227 */ /* 0x000fc800078e00ff */
[----:B------:R-:W-:Y:S01]  /*a390*/  @!P3 IMAD.IADD R173, R173, 0x1, -R7 ;  /* 0x00000001adadb824 */ /* 0x000fe200078e0a07 */
[----:B------:R-:W-:Y:S01]  /*a3a0*/  ISETP.GT.U32.AND P3, PT, R7, R175, PT ;  /* 0x000000af0700720c */ /* 0x000fe20003f64070 */
[----:B------:R-:W-:Y:S02]  /*a3b0*/  IMAD.MOV R178, RZ, RZ, -R178 ;  /* 0x000000ffffb27224 */ /* 0x000fe400078e0ab2 */
[----:B------:R-:W-:-:S04]  /*a3c0*/  IMAD.HI.U32 R177, R0, R180, RZ ;  /* 0x000000b400b17227 */ /* 0x000fc800078e00ff */
[----:B------:R-:W-:Y:S01]  /*a3d0*/  @!P2 IMAD.IADD R174, R174, 0x1, -R7 ;  /* 0x00000001aeaea824 */ /* 0x000fe200078e0a07 */
[C---:B------:R-:W-:Y:S01]  /*a3e0*/  ISETP.GT.U32.AND P2, PT, R7.reuse, R172, PT ;  /* 0x000000ac0700720c */ /* 0x040fe20003f44070 */
[----:B------:R-:W-:Y:S01]  /*a3f0*/  IMAD R178, R7, R178, R181 ;  /* 0x000000b207b27224 */ /* 0x000fe200078e02b5 */
[----:B------:R-:W-:Y:S01]  /*a400*/  IABS R181, R188 ;  /* 0x000000bc00b57213 */ /* 0x000fe20000000000 */
[----:B------:R-:W-:-:S04]  /*a410*/  IMAD.HI.U32 R176, R0, R179, RZ ;  /* 0x000000b300b07227 */ /* 0x000fc800078e00ff */
[----:B------:R-:W-:Y:S01]  /*a420*/  @!P3 IMAD.IADD R175, R175, 0x1, -R7 ;  /* 0x00000001afafb824 */ /* 0x000fe200078e0a07 */
[C---:B------:R-:W-:Y:S01]  /*a430*/  ISETP.GT.U32.AND P3, PT, R7.reuse, R174, PT ;  /* 0x000000ae0700720c */ /* 0x040fe20003f64070 */
[----:B------:R-:W-:Y:S01]  /*a440*/  @!P4 IMAD.MOV R169, RZ, RZ, -R169 ;  /* 0x000000ffffa9c224 */ /* 0x000fe200078e0aa9 */
[C---:B------:R-:W-:Y:S01]  /*a450*/  ISETP.GT.U32.AND P4, PT, R7.reuse, R173, PT ;  /* 0x000000ad0700720c */ /* 0x040fe20003f84070 */
[----:B------:R-:W-:Y:S01]  /*a460*/  @!P5 IMAD.MOV R170, RZ, RZ, -R170 ;  /* 0x000000ffffaad224 */ /* 0x000fe200078e0aaa */
[C---:B------:R-:W-:Y:S01]  /*a470*/  ISETP.GT.U32.AND P5, PT, R7.reuse, R175, PT ;  /* 0x000000af0700720c */ /* 0x040fe20003fa4070 */
[----:B------:R-:W-:Y:S02]  /*a480*/  IMAD.MOV R177, RZ, RZ, -R177 ;  /* 0x000000ffffb17224 */ /* 0x000fe400078e0ab1 */
[----:B------:R-:W-:Y:S02]  /*a490*/  IMAD.MOV R176, RZ, RZ, -R176 ;  /* 0x000000ffffb07224 */ /* 0x000fe400078e0ab0 */
[C---:B------:R-:W-:Y:S01]  /*a4a0*/  IMAD R177, R7.reuse, R177, R180 ;  /* 0x000000b107b17224 */ /* 0x040fe200078e02b4 */
[----:B------:R-:W-:Y:S01]  /*a4b0*/  IABS R180, R187 ;  /* 0x000000bb00b47213 */ /* 0x000fe20000000000 */
[----:B------:R-:W-:-:S02]  /*a4c0*/  IMAD R176, R7, R176, R179 ;  /* 0x000000b007b07224 */ /* 0x000fc400078e02b3 */
[----:B------:R-:W-:Y:S01]  /*a4d0*/  @!P3 IMAD.IADD R174, R174, 0x1, -R7 ;  /* 0x00000001aeaeb824 */ /* 0x000fe200078e0a07 */
[C---:B------:R-:W-:Y:S01]  /*a4e0*/  ISETP.GT.U32.AND P3, PT, R7.reuse, R178, PT ;  /* 0x000000b20700720c */ /* 0x040fe20003f64070 */
[----:B------:R-:W-:Y:S01]  /*a4f0*/  @!P6 IMAD.MOV R171, RZ, RZ, -R171 ;  /* 0x000000ffffabe224 */ /* 0x000fe200078e0aab */
[----:B------:R-:W-:Y:S01]  /*a500*/  ISETP.GT.U32.AND P6, PT, R7, R176, PT ;  /* 0x000000b00700720c */ /* 0x000fe20003fc4070 */
[----:B------:R-:W-:-:S04]  /*a510*/  IMAD.HI.U32 R179, R0, R180, RZ ;  /* 0x000000b400b37227 */ /* 0x000fc800078e00ff */
[--C-:B------:R-:W-:Y:S01]  /*a520*/  @!P4 IMAD.IADD R173, R173, 0x1, -R7.reuse ;  /* 0x00000001adadc824 */ /* 0x100fe200078e0a07 */
[----:B------:R-:W-:Y:S01]  /*a530*/  ISETP.GE.AND P4, PT, R182, RZ, PT ;  /* 0x000000ffb600720c */ /* 0x000fe20003f86270 */
[----:B------:R-:W-:Y:S01]  /*a540*/  @!P5 IMAD.IADD R175, R175, 0x1, -R7 ;  /* 0x00000001afafd824 */ /* 0x000fe200078e0a07 */
[----:B------:R-:W-:Y:S01]  /*a550*/  ISETP.GE.AND P5, PT, R183, RZ, PT ;  /* 0x000000ffb700720c */ /* 0x000fe20003fa6270 */
[----:B------:R-:W-:Y:S01]  /*a560*/  IMAD.MOV R179, RZ, RZ, -R179 ;  /* 0x000000ffffb37224 */ /* 0x000fe200078e0ab3 */
[----:B------:R-:W-:Y:S01]  /*a570*/  LOP3.LUT R183, R247, 0x8e, RZ, 0xfc, !PT ;  /* 0x0000008ef7b77812 */ /* 0x000fe200078efcff */
[----:B------:R-:W-:Y:S02]  /*a580*/  @!P3 IMAD.IADD R178, R178, 0x1, -R7 ;  /* 0x00000001b2b2b824 */ /* 0x000fe400078e0a07 */
[----:B------:R-:W-:Y:S01]  /*a590*/  @!P0 IMAD.MOV R173, RZ, RZ, -R173 ;  /* 0x000000ffffad8224 */ /* 0x000fe200078e0aad */
[----:B------:R-:W-:Y:S01]  /*a5a0*/  IABS R182, R183 ;  /* 0x000000b700b67213 */ /* 0x000fe20000000000 */
[C---:B------:R-:W-:Y:S01]  /*a5b0*/  IMAD R179, R7.reuse, R179, R180 ;  /* 0x000000b307b37224 */ /* 0x040fe200078e02b4 */
[----:B------:R-:W-:Y:S01]  /*a5c0*/  ISETP.GT.U32.AND P0, PT, R7, R178, PT ;  /* 0x000000b20700720c */ /* 0x000fe20003f04070 */
[----:B------:R-:W-:-:S04]  /*a5d0*/  IMAD.HI.U32 R180, R0, R181, RZ ;  /* 0x000000b500b47227 */ /* 0x000fc800078e00ff */
[--C-:B------:R-:W-:Y:S01]  /*a5e0*/  @!P2 IMAD.IADD R172, R172, 0x1, -R7.reuse ;  /* 0x00000001acaca824 */ /* 0x100fe200078e0a07 */
[C---:B------:R-:W-:Y:S01]  /*a5f0*/  ISETP.GT.U32.AND P2, PT, R7.reuse, R177, PT ;  /* 0x000000b10700720c */ /* 0x040fe20003f44070 */
[----:B------:R-:W-:Y:S01]  /*a600*/  @!P6 IMAD.IADD R176, R176, 0x1, -R7 ;  /* 0x00000001b0b0e824 */ /* 0x000fe200078e0a07 */
[----:B------:R-:W-:Y:S01]  /*a610*/  ISETP.GE.AND P6, PT, R184, RZ, PT ;  /* 0x000000ffb800720c */ /* 0x000fe20003fc6270 */
[----:B------:R-:W-:Y:S02]  /*a620*/  IMAD.MOV R180, RZ, RZ, -R180 ;  /* 0x000000ffffb47224 */ /* 0x000fe400078e0ab4 */
[----:B------:R-:W-:Y:S01]  /*a630*/  @!P1 IMAD.MOV R172, RZ, RZ, -R172 ;  /* 0x000000ffffac9224 */ /* 0x000fe200078e0aac */
[C---:B------:R-:W-:Y:S01]  /*a640*/  ISETP.GT.U32.AND P1, PT, R7.reuse, R176, PT ;  /* 0x000000b00700720c */ /* 0x040fe20003f24070 */
[----:B------:R-:W-:Y:S01]  /*a650*/  @!P5 IMAD.MOV R175, RZ, RZ, -R175 ;  /* 0x000000ffffafd224 */ /* 0x000fe200078e0aaf */
[C---:B------:R-:W-:Y:S01]  /*a660*/  ISETP.GT.U32.AND P5, PT, R7.reuse, R179, PT ;  /* 0x000000b30700720c */ /* 0x040fe20003fa4070 */
[----:B------:R-:W-:-:S02]  /*a670*/  IMAD R180, R7, R180, R181 ;  /* 0x000000b407b47224 */ /* 0x000fc400078e02b5 */
[----:B------:R-:W-:Y:S02]  /*a680*/  @!P0 IMAD.IADD R178, R178, 0x1, -R7 ;  /* 0x00000001b2b28824 */ /* 0x000fe400078e0a07 */
[----:B------:R-:W-:Y:S01]  /*a690*/  IMAD.HI.U32 R181, R0, R182, RZ ;  /* 0x000000b600b57227 */ /* 0x000fe200078e00ff */
[----:B------:R-:W-:-:S03]  /*a6a0*/  ISETP.GT.U32.AND P0, PT, R7, R180, PT ;  /* 0x000000b40700720c */ /* 0x000fc60003f04070 */
[----:B------:R-:W-:Y:S02]  /*a6b0*/  IMAD.MOV R181, RZ, RZ, -R181 ;  /* 0x000000ffffb57224 */ /* 0x000fe400078e0ab5 */
[--C-:B------:R-:W-:Y:S01]  /*a6c0*/  @!P1 IMAD.IADD R176, R176, 0x1, -R7.reuse ;  /* 0x00000001b0b09824 */ /* 0x100fe200078e0a07 */
[----:B------:R-:W-:Y:S01]  /*a6d0*/  ISETP.GE.AND P1, PT, R187, RZ, PT ;  /* 0x000000ffbb00720c */ /* 0x000fe20003f26270 */
[--C-:B------:R-:W-:Y:S01]  /*a6e0*/  @!P5 IMAD.IADD R179, R179, 0x1, -R7.reuse ;  /* 0x00000001b3b3d824 */ /* 0x100fe200078e0a07 */
[----:B------:R-:W-:Y:S01]  /*a6f0*/  ISETP.GE.AND P5, PT, R183, RZ, PT ;  /* 0x000000ffb700720c */ /* 0x000fe20003fa6270 */
[----:B------:R-:W-:Y:S01]  /*a700*/  @!P6 IMAD.MOV R176, RZ, RZ, -R176 ;  /* 0x000000ffffb0e224 */ /* 0x000fe200078e0ab0 */
[----:B------:R-:W-:Y:S01]  /*a710*/  IABS R183, R189 ;  /* 0x000000bd00b77213 */ /* 0x000fe20000000000 */
[C---:B------:R-:W-:Y:S01]  /*a720*/  IMAD R181, R7.reuse, R181, R182 ;  /* 0x000000b507b57224 */ /* 0x040fe200078e02b6 */
[----:B------:R-:W-:Y:S01]  /*a730*/  ISETP.GT.U32.AND P6, PT, R7, R179, PT ;  /* 0x000000b30700720c */ /* 0x000fe20003fc4070 */
[----:B------:R-:W-:Y:S01]  /*a740*/  @!P0 IMAD.IADD R180, R180, 0x1, -R7 ;  /* 0x00000001b4b48824 */ /* 0x000fe200078e0a07 */
[----:B------:R-:W-:Y:S01]  /*a750*/  IABS R187, R191 ;  /* 0x000000bf00bb7213 */ /* 0x000fe20000000000 */
[----:B------:R-:W-:-:S03]  /*a760*/  IMAD.HI.U32 R182, R0, R183, RZ ;  /* 0x000000b700b67227 */ /* 0x000fc600078e00ff */
[----:B------:R-:W-:Y:S01]  /*a770*/  ISETP.GT.U32.AND P0, PT, R7, R180, PT ;  /* 0x000000b40700720c */ /* 0x000fe20003f04070 */
[--C-:B------:R-:W-:Y:S01]  /*a780*/  @!P2 IMAD.IADD R177, R177, 0x1, -R7.reuse ;  /* 0x00000001b1b1a824 */ /* 0x100fe200078e0a07 */
[----:B------:R-:W-:Y:S01]  /*a790*/  ISETP.GE.AND P2, PT, R185, RZ, PT ;  /* 0x000000ffb900720c */ /* 0x000fe20003f46270 */
[----:B------:R-:W-:Y:S02]  /*a7a0*/  IMAD.MOV R182, RZ, RZ, -R182 ;  /* 0x000000ffffb67224 */ /* 0x000fe400078e0ab6 */
[----:B------:R-:W-:Y:S01]  /*a7b0*/  @!P4 IMAD.MOV R174, RZ, RZ, -R174 ;  /* 0x000000ffffaec224 */ /* 0x000fe200078e0aae */
[----:B------:R-:W-:Y:S01]  /*a7c0*/  ISETP.GT.U32.AND P3, PT, R7, R177, PT ;  /* 0x000000b10700720c */ /* 0x000fe20003f64070 */
[----:B------:R-:W-:Y:S01]  /*a7d0*/  @!P6 IMAD.IADD R179, R179, 0x1, -R7 ;  /* 0x00000001b3b3e824 */ /* 0x000fe200078e0a07 */
[C---:B------:R-:W-:Y:S01]  /*a7e0*/  ISETP.GT.U32.AND P6, PT, R7.reuse, R181, PT ;  /* 0x000000b50700720c */ /* 0x040fe20003fc4070 */
[----:B------:R-:W-:Y:S01]  /*a7f0*/  IMAD R182, R7, R182, R183 ;  /* 0x000000b607b67224 */ /* 0x000fe200078e02b7 */
[----:B------:R-:W-:Y:S01]  /*a800*/  ISETP.GE.AND P4, PT, R186, RZ, PT ;  /* 0x000000ffba00720c */ /* 0x000fe20003f86270 */
[----:B------:R-:W-:Y:S01]  /*a810*/  IMAD.HI.U32 R184, R0, R187, RZ ;  /* 0x000000bb00b87227 */ /* 0x000fe200078e00ff */
[----:B------:R-:W-:-:S03]  /*a820*/  IABS R186, R190 ;  /* 0x000000be00ba7213 */ /* 0x000fc60000000000 */
[----:B------:R-:W-:Y:S01]  /*a830*/  @!P0 IMAD.IADD R180, R180, 0x1, -R7 ;  /* 0x00000001b4b48824 */ /* 0x000fe200078e0a07 */
[----:B------:R-:W-:Y:S01]  /*a840*/  ISETP.GT.U32.AND P0, PT, R7, R182, PT ;  /* 0x000000b60700720c */ /* 0x000fe20003f04070 */
[----:B------:R-:W-:-:S04]  /*a850*/  IMAD.HI.U32 R183, R0, R186, RZ ;  /* 0x000000ba00b77227 */ /* 0x000fc800078e00ff */
[--C-:B------:R-:W-:Y:S01]  /*a860*/  @!P3 IMAD.IADD R177, R177, 0x1, -R7.reuse ;  /* 0x00000001b1b1b824 */ /* 0x100fe200078e0a07 */
[----:B------:R-:W-:Y:S01]  /*a870*/  ISETP.GE.AND P3, PT, R188, RZ, PT ;  /* 0x000000ffbc00720c */ /* 0x000fe20003f66270 */
[----:B------:R-:W-:Y:S01]  /*a880*/  @!P6 IMAD.IADD R181, R181, 0x1, -R7 ;  /* 0x00000001b5b5e824 */ /* 0x000fe200078e0a07 */
[----:B------:R-:W-:Y:S01]  /*a890*/  IABS R188, R192 ;  /* 0x000000c000bc7213 */ /* 0x000fe20000000000 */
[----:B------:R-:W-:Y:S01]  /*a8a0*/  IMAD.MOV R183, RZ, RZ, -R183 ;  /* 0x000000ffffb77224 */ /* 0x000fe200078e0ab7 */
[----:B------:R-:W-:Y:S01]  /*a8b0*/  ISETP.GE.AND P6, PT, R189, RZ, PT ;  /* 0x000000ffbd00720c */ /* 0x000fe20003fc6270 */
[----:B------:R-:W-:Y:S02]  /*a8c0*/  IMAD.MOV R184, RZ, RZ, -R184 ;  /* 0x000000ffffb87224 */ /* 0x000fe400078e0ab8 */
[----:B------:R-:W-:Y:S01]  /*a8d0*/  @!P0 IMAD.IADD R182, R182, 0x1, -R7 ;  /* 0x00000001b6b68824 */ /* 0x000fe200078e0a07 */
[----:B------:R-:W-:Y:S01]  /*a8e0*/  ISETP.GT.U32.AND P0, PT, R7, R181, PT ;  /* 0x000000b50700720c */ /* 0x000fe20003f04070 */
[----:B------:R-:W-:-:S04]  /*a8f0*/  IMAD.HI.U32 R185, R0, R188, RZ ;  /* 0x000000bc00b97227 */ /* 0x000fc800078e00ff */
[----:B------:R-:W-:Y:S02]  /*a900*/  IMAD.MOV R185, RZ, RZ, -R185 ;  /* 0x000000ffffb97224 */ /* 0x000fe400078e0ab9 */
[C---:B------:R-:W-:Y:S01]  /*a910*/  IMAD R183, R7.reuse, R183, R186 ;  /* 0x000000b707b77224 */ /* 0x040fe200078e02ba */
[----:B------:R-:W-:Y:S01]  /*a920*/  IABS R186, R193 ;  /* 0x000000c100ba7213 */ /* 0x000fe20000000000 */
[C---:B------:R-:W-:Y:S02]  /*a930*/  IMAD R185, R7.reuse, R185, R188 ;  /* 0x000000b907b97224 */ /* 0x040fe400078e02bc */
[----:B------:R-:W-:Y:S02]  /*a940*/  IMAD R184, R7, R184, R187 ;  /* 0x000000b807b87224 */ /* 0x000fe400078e02bb */
[----:B------:R-:W-:Y:S01]  /*a950*/  @!P0 IMAD.IADD R181, R181, 0x1, -R7 ;  /* 0x00000001b5b58824 */ /* 0x000fe200078e0a07 */
[----:B------:R-:W-:Y:S01]  /*a960*/  ISETP.GT.U32.AND P0, PT, R7, R185, PT ;  /* 0x000000b90700720c */ /* 0x000fe20003f04070 */
[----:B------:R-:W-:-:S02]  /*a970*/  IMAD.MOV.U32 R187, RZ, RZ, R186 ;  /* 0x000000ffffbb7224 */ /* 0x000fc400078e00ba */
[----:B------:R-:W-:Y:S01]  /*a980*/  @!P2 IMAD.MOV R177, RZ, RZ, -R177 ;  /* 0x000000ffffb1a224 */ /* 0x000fe200078e0ab1 */
[C---:B------:R-:W-:Y:S01]  /*a990*/  ISETP.GT.U32.AND P2, PT, R7.reuse, R182, PT ;  /* 0x000000b60700720c */ /* 0x040fe20003f44070 */
[----:B------:R-:W-:Y:S01]  /*a9a0*/  @!P3 IMAD.MOV R180, RZ, RZ, -R180 ;  /* 0x000000ffffb4b224 */ /* 0x000fe200078e0ab4 */
[----:B------:R-:W-:Y:S01]  /*a9b0*/  ISETP.GE.AND P3, PT, R190, RZ, PT ;  /* 0x000000ffbe00720c */ /* 0x000fe20003f66270 */
[----:B------:R-:W-:Y:S01]  /*a9c0*/  @!P1 IMAD.MOV R179, RZ, RZ, -R179 ;  /* 0x000000ffffb39224 */ /* 0x000fe200078e0ab3 */
[----:B------:R-:W-:Y:S01]  /*a9d0*/  ISETP.GT.U32.AND P1, PT, R7, R184, PT ;  /* 0x000000b80700720c */ /* 0x000fe20003f24070 */
[----:B------:R-:W-:Y:S01]  /*a9e0*/  IMAD.HI.U32 R186, R0, R187, RZ ;  /* 0x000000bb00ba7227 */ /* 0x000fe200078e00ff */
[----:B------:R-:W-:-:S03]  /*a9f0*/  LOP3.LUT R190, R247, 0x82, RZ, 0xfc, !PT ;  /* 0x00000082f7be7812 */ /* 0x000fc600078efcff */
[----:B------:R-:W-:Y:S01]  /*aa00*/  @!P0 IMAD.IADD R185, R185, 0x1, -R7 ;  /* 0x00000001b9b98824 */ /* 0x000fe200078e0a07 */
[----:B------:R-:W-:Y:S01]  /*aa10*/  IABS R188, R190 ;  /* 0x000000be00bc7213 */ /* 0x000fe20000000000 */
[----:B------:R-:W-:Y:S02]  /*aa20*/  IMAD.MOV R186, RZ, RZ, -R186 ;  /* 0x000000ffffba7224 */ /* 0x000fe400078e0aba */
[----:B------:R-:W-:Y:S01]  /*aa30*/  @!P4 IMAD.MOV R178, RZ, RZ, -R178 ;  /* 0x000000ffffb2c224 */ /* 0x000fe200078e0ab2 */
[C---:B------:R-:W-:Y:S01]  /*aa40*/  ISETP.GT.U32.AND P4, PT, R7.reuse, R183, PT ;  /* 0x000000b70700720c */ /* 0x040fe20003f84070 */
[C---:B------:R-:W-:Y:S01]  /*aa50*/  IMAD R186, R7.reuse, R186, R187 ;  /* 0x000000ba07ba7224 */ /* 0x040fe200078e02bb */
[----:B------:R-:W-:Y:S01]  /*aa60*/  ISETP.GT.U32.AND P0, PT, R7, R185, PT ;  /* 0x000000b90700720c */ /* 0x000fe20003f04070 */
[----:B------:R-:W-:-:S04]  /*aa70*/  IMAD.HI.U32 R187, R0, R188, RZ ;  /* 0x000000bc00bb7227 */ /* 0x000fc800078e00ff */
[--C-:B------:R-:W-:Y:S01]  /*aa80*/  @!P2 IMAD.IADD R182, R182, 0x1, -R7.reuse ;  /* 0x00000001b6b6a824 */ /* 0x100fe200078e0a07 */
[----:B------:R-:W-:Y:S01]  /*aa90*/  ISETP.GE.AND P2, PT, R191, RZ, PT ;  /* 0x000000ffbf00720c */ /* 0x000fe20003f46270 */
[----:B------:R-:W-:Y:S01]  /*aaa0*/  @!P1 IMAD.IADD R184, R184, 0x1, -R7 ;  /* 0x00000001b8b89824 */ /* 0x000fe200078e0a07 */
[----:B------:R-:W-:Y:S01]  /*aab0*/  LOP3.LUT R191, R247, 0x80, RZ, 0xfc, !PT ;  /* 0x00000080f7bf7812 */ /* 0x000fe200078efcff */
[----:B------:R-:W-:Y:S02]  /*aac0*/  IMAD.MOV R187, RZ, RZ, -R187 ;  /* 0x000000ffffbb7224 */ /* 0x000fe400078e0abb */
[----:B------:R-:W-:Y:S01]  /*aad0*/  @!P5 IMAD.MOV R181, RZ, RZ, -R181 ;  /* 0x000000ffffb5d224 */ /* 0x000fe200078e0ab5 */
[C---:B------:R-:W-:Y:S01]  /*aae0*/  ISETP.GT.U32.AND P5, PT, R7.reuse, R184, PT ;  /* 0x000000b80700720c */ /* 0x040fe20003fa4070 */
[----:B------:R-:W-:Y:S01]  /*aaf0*/  @!P6 IMAD.MOV R182, RZ, RZ, -R182 ;  /* 0x000000ffffb6e224 */ /* 0x000fe200078e0ab6 */
[----:B------:R-:W-:Y:S01]  /*ab00*/  IABS R189, R191 ;  /* 0x000000bf00bd7213 */ /* 0x000fe20000000000 */
[C---:B------:R-:W-:Y:S01]  /*ab10*/  IMAD R187, R7.reuse, R187, R188 ;  /* 0x000000bb07bb7224 */ /* 0x040fe200078e02bc */
[----:B------:R-:W-:Y:S01]  /*ab20*/  ISETP.GT.U32.AND P6, PT, R7, R186, PT ;  /* 0x000000ba0700720c */ /* 0x000fe20003fc4070 */
        /* <DEDUP_REMOVED lines=11> */
[----:B------:R-:W-:Y:S01]  /*abe0*/  IABS R190, R194 ;  /* 0x000000c200be7213 */ /* 0x000fe20000000000 */
[----:B------:R-:W-:Y:S01]  /*abf0*/  IMAD R188, R7, R188, R189 ;  /* 0x000000bc07bc7224 */ /* 0x000fe200078e02bd */
[----:B------:R-:W-:Y:S01]  /*ac00*/  ISETP.GE.AND P6, PT, R191, RZ, PT ;  /* 0x000000ffbf00720c */ /* 0x000fe20003fc6270 */
[--C-:B------:R-:W-:Y:S01]  /*ac10*/  @!P0 IMAD.IADD R187, R187, 0x1, -R7.reuse ;  /* 0x00000001bbbb8824 */ /* 0x100fe200078e0a07 */
[C---:B------:R-:W-:Y:S01]  /*ac20*/  ISETP.GT.U32.AND P0, PT, R7.reuse, R186, PT ;  /* 0x000000ba0700720c */ /* 0x040fe20003f04070 */
[----:B------:R-:W-:Y:S01]  /*ac30*/  @!P2 IMAD.MOV R184, RZ, RZ, -R184 ;  /* 0x000000ffffb8a224 */ /* 0x000fe200078e0ab8 */
[----:B------:R-:W-:Y:S01]  /*ac40*/  ISETP.GT.U32.AND P2, PT, R7, R188, PT ;  /* 0x000000bc0700720c */ /* 0x000fe20003f44070 */
[----:B------:R-:W-:Y:S01]  /*ac50*/  @!P1 IMAD.IADD R183, R183, 0x1, -R7 ;  /* 0x00000001b7b79824 */ /* 0x000fe200078e0a07 */
[----:B------:R-:W-:Y:S01]  /*ac60*/  ISETP.GE.AND P1, PT, R193, RZ, PT ;  /* 0x000000ffc100720c */ /* 0x000fe20003f26270 */
[----:B------:R-:W-:Y:S01]  /*ac70*/  IMAD.HI.U32 R189, R0, R190, RZ ;  /* 0x000000be00bd7227 */ /* 0x000fe200078e00ff */
[----:B------:R-:W-:-:S03]  /*ac80*/  IABS R193, R196 ;  /* 0x000000c400c17213 */ /* 0x000fc60000000000 */
[----:B------:R-:W-:Y:S02]  /*ac90*/  IMAD.MOV R189, RZ, RZ, -R189 ;  /* 0x000000ffffbd7224 */ /* 0x000fe400078e0abd */
[----:B------:R-:W-:-:S04]  /*aca0*/  IMAD.HI.U32 R191, R0, R193, RZ ;  /* 0x000000c100bf7227 */ /* 0x000fc800078e00ff */
[--C-:B------:R-:W-:Y:S02]  /*acb0*/  @!P0 IMAD.IADD R186, R186, 0x1, -R7.reuse ;  /* 0x00000001baba8824 */ /* 0x100fe400078e0a07 */
[----:B------:R-:W-:Y:S01]  /*acc0*/  @!P2 IMAD.IADD R188, R188, 0x1, -R7 ;  /* 0x00000001bcbca824 */ /* 0x000fe200078e0a07 */
[----:B------:R-:W-:Y:S01]  /*acd0*/  ISETP.GE.AND P2, PT, R196, RZ, PT ;  /* 0x000000ffc400720c */ /* 0x000fe20003f46270 */
[C---:B------:R-:W-:Y:S01]  /*ace0*/  IMAD R189, R7.reuse, R189, R190 ;  /* 0x000000bd07bd7224 */ /* 0x040fe200078e02be */
[----:B------:R-:W-:Y:S01]  /*acf0*/  IABS R196, R199 ;  /* 0x000000c700c47213 */ /* 0x000fe20000000000 */
[----:B------:R-:W-:Y:S01]  /*ad00*/  @!P1 IMAD.MOV R186, RZ, RZ, -R186 ;  /* 0x000000ffffba9224 */ /* 0x000fe200078e0aba */
[C---:B------:R-:W-:Y:S01]  /*ad10*/  ISETP.GT.U32.AND P1, PT, R7.reuse, R188, PT ;  /* 0x000000bc0700720c */ /* 0x040fe20003f24070 */
[----:B------:R-:W-:Y:S01]  /*ad20*/  @!P4 IMAD.MOV R185, RZ, RZ, -R185 ;  /* 0x000000ffffb9c224 */ /* 0x000fe200078e0ab9 */
[----:B------:R-:W-:Y:S01]  /*ad30*/  ISETP.GE.AND P4, PT, R194, RZ, PT ;  /* 0x000000ffc200720c */ /* 0x000fe20003f86270 */
[----:B------:R-:W-:Y:S01]  /*ad40*/  IMAD.MOV R194, RZ, RZ, -R191 ;  /* 0x000000ffffc27224 */ /* 0x000fe200078e0abf */
[C---:B------:R-:W-:Y:S01]  /*ad50*/  ISETP.GT.U32.AND P0, PT, R7.reuse, R189, PT ;  /* 0x000000bd0700720c */ /* 0x040fe20003f04070 */
[----:B------:R-:W-:Y:S01]  /*ad60*/  @!P3 IMAD.MOV R183, RZ, RZ, -R183 ;  /* 0x000000ffffb7b224 */ /* 0x000fe200078e0ab7 */
[C---:B------:R-:W-:Y:S01]  /*ad70*/  ISETP.GT.U32.AND P3, PT, R7.reuse, R187, PT ;  /* 0x000000bb0700720c */ /* 0x040fe20003f64070 */
[----:B------:R-:W-:-:S02]  /*ad80*/  IMAD R191, R7, R194, R193 ;  /* 0x000000c207bf7224 */ /* 0x000fc400078e02c1 */
[----:B------:R-:W-:-:S04]  /*ad90*/  IMAD.HI.U32 R190, R0, R192, RZ ;  /* 0x000000c000be7227 */ /* 0x000fc800078e00ff */
[--C-:B------:R-:W-:Y:S01]  /*ada0*/  @!P1 IMAD.IADD R188, R188, 0x1, -R7.reuse ;  /* 0x00000001bcbc9824 */ /* 0x100fe200078e0a07 */
[----:B------:R-:W-:Y:S01]  /*adb0*/  ISETP.GT.U32.AND P1, PT, R7, R191, PT ;  /* 0x000000bf0700720c */ /* 0x000fe20003f24070 */
[----:B------:R-:W-:Y:S02]  /*adc0*/  IMAD.MOV R190, RZ, RZ, -R190 ;  /* 0x000000ffffbe7224 */ /* 0x000fe400078e0abe */
[--C-:B------:R-:W-:Y:S02]  /*add0*/  @!P0 IMAD.IADD R189, R189, 0x1, -R7.reuse ;  /* 0x00000001bdbd8824 */ /* 0x100fe400078e0a07 */
[----:B------:R-:W-:Y:S01]  /*ade0*/  @!P3 IMAD.IADD R187, R187, 0x1, -R7 ;  /* 0x00000001bbbbb824 */ /* 0x000fe200078e0a07 */
[----:B------:R-:W-:Y:S01]  /*adf0*/  ISETP.GE.AND P3, PT, R195, RZ, PT ;  /* 0x000000ffc300720c */ /* 0x000fe20003f66270 */
[C---:B------:R-:W-:Y:S01]  /*ae00*/  IMAD R190, R7.reuse, R190, R192 ;  /* 0x000000be07be7224 */ /* 0x040fe200078e02c0 */
[----:B------:R-:W-:Y:S01]  /*ae10*/  ISETP.GT.U32.AND P0, PT, R7, R189, PT ;  /* 0x000000bd0700720c */ /* 0x000fe20003f04070 */
[----:B------:R-:W-:Y:S01]  /*ae20*/  @!P5 IMAD.MOV R187, RZ, RZ, -R187 ;  /* 0x000000ffffbbd224 */ /* 0x000fe200078e0abb */
[----:B------:R-:W-:Y:S01]  /*ae30*/  LOP3.LUT R195, R247, 0x78, RZ, 0xfc, !PT ;  /* 0x00000078f7c37812 */ /* 0x000fe200078efcff */
[----:B------:R-:W-:Y:S01]  /*ae40*/  @!P6 IMAD.MOV R188, RZ, RZ, -R188 ;  /* 0x000000ffffbce224 */ /* 0x000fe200078e0abc */
[----:B------:R-:W-:Y:S01]  /*ae50*/  ISETP.GT.U32.AND P5, PT, R7, R190, PT ;  /* 0x000000be0700720c */ /* 0x000fe20003fa4070 */
[----:B------:R-:W-:Y:S01]  /*ae60*/  @!P1 IMAD.IADD R191, R191, 0x1, -R7 ;  /* 0x00000001bfbf9824 */ /* 0x000fe200078e0a07 */
[----:B------:R-:W-:Y:S01]  /*ae70*/  IABS R193, R195 ;  /* 0x000000c300c17213 */ /* 0x000fe20000000000 */
[----:B------:R-:W-:-:S03]  /*ae80*/  IMAD.HI.U32 R194, R0, R197, RZ ;  /* 0x000000c500c27227 */ /* 0x000fc600078e00ff */
[----:B------:R-:W-:Y:S01]  /*ae90*/  ISETP.GT.U32.AND P6, PT, R7, R191, PT ;  /* 0x000000bf0700720c */ /* 0x000fe20003fc4070 */
[----:B------:R-:W-:-:S04]  /*aea0*/  IMAD.HI.U32 R192, R0, R193, RZ ;  /* 0x000000c100c07227 */ /* 0x000fc800078e00ff */
[----:B------:R-:W-:Y:S01]  /*aeb0*/  @!P0 IMAD.IADD R189, R189, 0x1, -R7 ;  /* 0x00000001bdbd8824 */ /* 0x000fe200078e0a07 */
[----:B------:R-:W-:Y:S01]  /*aec0*/  ISETP.GE.AND P0, PT, R195, RZ, PT ;  /* 0x000000ffc300720c */ /* 0x000fe20003f06270 */
[----:B------:R-:W-:-:S04]  /*aed0*/  IMAD.HI.U32 R195, R0, R198, RZ ;  /* 0x000000c600c37227 */ /* 0x000fc800078e00ff */
[----:B------:R-:W-:Y:S02]  /*aee0*/  @!P5 IMAD.IADD R190, R190, 0x1, -R7 ;  /* 0x00000001bebed824 */ /* 0x000fe400078e0a07 */
[----:B------:R-:W-:Y:S02]  /*aef0*/  IMAD.MOV R192, RZ, RZ, -R192 ;  /* 0x000000ffffc07224 */ /* 0x000fe400078e0ac0 */
[----:B------:R-:W-:Y:S01]  /*af00*/  IMAD.MOV R195, RZ, RZ, -R195 ;  /* 0x000000ffffc37224 */ /* 0x000fe200078e0ac3 */
[C---:B------:R-:W-:Y:S01]  /*af10*/  ISETP.GT.U32.AND P1, PT, R7.reuse, R190, PT ;  /* 0x000000be0700720c */ /* 0x040fe20003f24070 */
[C---:B------:R-:W-:Y:S02]  /*af20*/  IMAD R192, R7.reuse, R192, R193 ;  /* 0x000000c007c07224 */ /* 0x040fe400078e02c1 */
[----:B------:R-:W-:Y:S02]  /*af30*/  IMAD R195, R7, R195, R198 ;  /* 0x000000c307c37224 */ /* 0x000fe400078e02c6 */
[----:B------:R-:W-:Y:S01]  /*af40*/  @!P6 IMAD.IADD R191, R191, 0x1, -R7 ;  /* 0x00000001bfbfe824 */ /* 0x000fe200078e0a07 */
[----:B------:R-:W-:Y:S01]  /*af50*/  ISETP.GT.U32.AND P5, PT, R7, R192, PT ;  /* 0x000000c00700720c */ /* 0x000fe20003fa4070 */
[----:B------:R-:W-:-:S04]  /*af60*/  IMAD.HI.U32 R193, R0, R196, RZ ;  /* 0x000000c400c17227 */ /* 0x000fc800078e00ff */
[----:B------:R-:W-:Y:S01]  /*af70*/  @!P2 IMAD.MOV R191, RZ, RZ, -R191 ;  /* 0x000000ffffbfa224 */ /* 0x000fe200078e0abf */
[C---:B------:R-:W-:Y:S01]  /*af80*/  ISETP.GT.U32.AND P2, PT, R7.reuse, R195, PT ;  /* 0x000000c30700720c */ /* 0x040fe20003f44070 */
[----:B------:R-:W-:Y:S02]  /*af90*/  IMAD.MOV R193, RZ, RZ, -R193 ;  /* 0x000000ffffc17224 */ /* 0x000fe400078e0ac1 */
[----:B------:R-:W-:Y:S02]  /*afa0*/  IMAD.MOV R194, RZ, RZ, -R194 ;  /* 0x000000ffffc27224 */ /* 0x000fe400078e0ac2 */
[C---:B------:R-:W-:Y:S02]  /*afb0*/  IMAD R193, R7.reuse, R193, R196 ;  /* 0x000000c107c17224 */ /* 0x040fe400078e02c4 */
[C---:B------:R-:W-:Y:S01]  /*afc0*/  IMAD R194, R7.reuse, R194, R197 ;  /* 0x000000c207c27224 */ /* 0x040fe200078e02c5 */
[----:B------:R-:W-:Y:S01]  /*afd0*/  IABS R197, R202 ;  /* 0x000000ca00c57213 */ /* 0x000fe20000000000 */
[----:B------:R-:W-:Y:S01]  /*afe0*/  @!P1 IMAD.IADD R190, R190, 0x1, -R7 ;  /* 0x00000001bebe9824 */ /* 0x000fe200078e0a07 */
[----:B------:R-:W-:Y:S01]  /*aff0*/  ISETP.GT.U32.AND P1, PT, R7, R193, PT ;  /* 0x000000c10700720c */ /* 0x000fe20003f24070 */
[----:B------:R-:W-:Y:S01]  /*b000*/  @!P4 IMAD.MOV R189, RZ, RZ, -R189 ;  /* 0x000000ffffbdc224 */ /* 0x000fe200078e0abd */
[----:B------:R-:W-:Y:S01]  /*b010*/  ISETP.GE.AND P4, PT, R199, RZ, PT ;  /* 0x000000ffc700720c */ /* 0x000fe20003f86270 */
[----:B------:R-:W-:Y:S01]  /*b020*/  IMAD.HI.U32 R196, R0, R197, RZ ;  /* 0x000000c500c47227 */ /* 0x000fe200078e00ff */
[----:B------:R-:W-:-:S02]  /*b030*/  IABS R199, R203 ;  /* 0x000000cb00c77213 */ /* 0x000fc40000000000 */
[----:B------:R-:W-:Y:S01]  /*b040*/  ISETP.GT.U32.AND P6, PT, R7, R194, PT ;  /* 0x000000c20700720c */ /* 0x000fe20003fc4070 */
[--C-:B------:R-:W-:Y:S02]  /*b050*/  @!P5 IMAD.IADD R192, R192, 0x1, -R7.reuse ;  /* 0x00000001c0c0d824 */ /* 0x100fe400078e0a07 */
[----:B------:R-:W-:Y:S02]  /*b060*/  @!P2 IMAD.IADD R195, R195, 0x1, -R7 ;  /* 0x00000001c3c3a824 */ /* 0x000fe400078e0a07 */
[----:B------:R-:W-:Y:S01]  /*b070*/  IMAD.MOV R196, RZ, RZ, -R196 ;  /* 0x000000ffffc47224 */ /* 0x000fe200078e0ac4 */
[C---:B------:R-:W-:Y:S01]  /*b080*/  ISETP.GT.U32.AND P5, PT, R7.reuse, R192, PT ;  /* 0x000000c00700720c */ /* 0x040fe20003fa4070 */
[----:B------:R-:W-:Y:S01]  /*b090*/  @!P3 IMAD.MOV R190, RZ, RZ, -R190 ;  /* 0x000000ffffbeb224 */ /* 0x000fe200078e0abe */
[C---:B------:R-:W-:Y:S01]  /*b0a0*/  ISETP.GT.U32.AND P2, PT, R7.reuse, R195, PT ;  /* 0x000000c30700720c */ /* 0x040fe20003f44070 */
[----:B------:R-:W-:Y:S01]  /*b0b0*/  IMAD R196, R7, R196, R197 ;  /* 0x000000c407c47224 */ /* 0x000fe200078e02c5 */
[----:B------:R-:W-:Y:S01]  /*b0c0*/  ISETP.GE.AND P3, PT, R200, RZ, PT ;  /* 0x000000ffc800720c */ /* 0x000fe20003f66270 */
[----:B------:R-:W-:-:S04]  /*b0d0*/  IMAD.HI.U32 R197, R0, R199, RZ ;  /* 0x000000c700c57227 */ /* 0x000fc800078e00ff */
[----:B------:R-:W-:Y:S02]  /*b0e0*/  @!P1 IMAD.IADD R193, R193, 0x1, -R7 ;  /* 0x00000001c1c19824 */ /* 0x000fe400078e0a07 */
[----:B------:R-:W-:Y:S02]  /*b0f0*/  IMAD.MOV R200, RZ, RZ, -R197 ;  /* 0x000000ffffc87224 */ /* 0x000fe400078e0ac5 */
[----:B------:R-:W-:Y:S01]  /*b100*/  @!P6 IMAD.IADD R194, R194, 0x1, -R7 ;  /* 0x00000001c2c2e824 */ /* 0x000fe200078e0a07 */
[C---:B------:R-:W-:Y:S01]  /*b110*/  ISETP.GT.U32.AND P1, PT, R7.reuse, R193, PT ;  /* 0x000000c10700720c */ /* 0x040fe20003f24070 */
[----:B------:R-:W-:Y:S02]  /*b120*/  IMAD R197, R7, R200, R199 ;  /* 0x000000c807c57224 */ /* 0x000fe400078e02c7 */
[--C-:B------:R-:W-:Y:S01]  /*b130*/  @!P5 IMAD.IADD R192, R192, 0x1, -R7.reuse ;  /* 0x00000001c0c0d824 */ /* 0x100fe200078e0a07 */
[----:B------:R-:W-:Y:S01]  /*b140*/  ISETP.GE.AND P5, PT, R201, RZ, PT ;  /* 0x000000ffc900720c */ /* 0x000fe20003fa6270 */
[----:B------:R-:W-:Y:S01]  /*b150*/  @!P2 IMAD.IADD R195, R195, 0x1, -R7 ;  /* 0x00000001c3c3a824 */ /* 0x000fe200078e0a07 */
[----:B------:R-:W-:Y:S01]  /*b160*/  ISETP.GT.U32.AND P2, PT, R7, R197, PT ;  /* 0x000000c50700720c */ /* 0x000fe20003f44070 */
[----:B------:R-:W-:Y:S01]  /*b170*/  @!P0 IMAD.MOV R192, RZ, RZ, -R192 ;  /* 0x000000ffffc08224 */ /* 0x000fe200078e0ac0 */
[----:B------:R-:W-:-:S02]  /*b180*/  IABS R201, R204 ;  /* 0x000000cc00c97213 */ /* 0x000fc40000000000 */
[C---:B------:R-:W-:Y:S02]  /*b190*/  ISETP.GT.U32.AND P6, PT, R7.reuse, R194, PT ;  /* 0x000000c20700720c */ /* 0x040fe40003fc4070 */
[----:B------:R-:W-:Y:S01]  /*b1a0*/  ISETP.GT.U32.AND P0, PT, R7, R196, PT ;  /* 0x000000c40700720c */ /* 0x000fe20003f04070 */
[----:B------:R-:W-:-:S04]  /*b1b0*/  IMAD.HI.U32 R198, R0, R201, RZ ;  /* 0x000000c900c67227 */ /* 0x000fc800078e00ff */
[--C-:B------:R-:W-:Y:S01]  /*b1c0*/  @!P1 IMAD.IADD R193, R193, 0x1, -R7.reuse ;  /* 0x00000001c1c19824 */ /* 0x100fe200078e0a07 */
[----:B------:R-:W-:Y:S01]  /*b1d0*/  ISETP.GE.AND P1, PT, R202, RZ, PT ;  /* 0x000000ffca00720c */ /* 0x000fe20003f26270 */
[----:B------:R-:W-:Y:S01]  /*b1e0*/  IMAD.MOV R198, RZ, RZ, -R198 ;  /* 0x000000ffffc67224 */ /* 0x000fe200078e0ac6 */
[----:B------:R-:W-:Y:S01]  /*b1f0*/  LOP3.LUT R202, R247, 0x6a, RZ, 0xfc, !PT ;  /* 0x0000006af7ca7812 */ /* 0x000fe200078efcff */
[--C-:B------:R-:W-:Y:S02]  /*b200*/  @!P2 IMAD.IADD R197, R197, 0x1, -R7.reuse ;  /* 0x00000001c5c5a824 */ /* 0x100fe400078e0a07 */
[----:B------:R-:W-:Y:S01]  /*b210*/  @!P6 IMAD.IADD R194, R194, 0x1, -R7 ;  /* 0x00000001c2c2e824 */ /* 0x000fe200078e0a07 */
[----:B------:R-:W-:Y:S01]  /*b220*/  IABS R200, R202 ;  /* 0x000000ca00c87213 */ /* 0x000fe20000000000 */
[C---:B------:R-:W-:Y:S01]  /*b230*/  IMAD R198, R7.reuse, R198, R201 ;  /* 0x000000c607c67224 */ /* 0x040fe200078e02c9 */
[----:B------:R-:W-:Y:S01]  /*b240*/  ISETP.GT.U32.AND P2, PT, R7, R197, PT ;  /* 0x000000c50700720c */ /* 0x000fe20003f44070 */
[----:B------:R-:W-:Y:S01]  /*b250*/  @!P3 IMAD.MOV R194, RZ, RZ, -R194 ;  /* 0x000000ffffc2b224 */ /* 0x000fe200078e0ac2 */
[----:B------:R-:W-:Y:S01]  /*b260*/  LOP3.LUT R201, R247, 0x68, RZ, 0xfc, !PT ;  /* 0x00000068f7c97812 */ /* 0x000fe200078efcff */
[----:B------:R-:W-:Y:S01]  /*b270*/  IMAD.HI.U32 R199, R0, R200, RZ ;  /* 0x000000c800c77227 */ /* 0x000fe200078e00ff */
[----:B------:R-:W-:-:S02]  /*b280*/  ISETP.GT.U32.AND P3, PT, R7, R198, PT ;  /* 0x000000c60700720c */ /* 0x000fc40003f64070 */
[----:B------:R-:W-:Y:S01]  /*b290*/  ISETP.GE.AND P6, PT, R203, RZ, PT ;  /* 0x000000ffcb00720c */ /* 0x000fe20003fc6270 */
[----:B------:R-:W-:Y:S01]  /*b2a0*/  IMAD.MOV R199, RZ, RZ, -R199 ;  /* 0x000000ffffc77224 */ /* 0x000fe200078e0ac7 */
[----:B------:R-:W-:Y:S01]  /*b2b0*/  IABS R203, R201 ;  /* 0x000000c900cb7213 */ /* 0x000fe20000000000 */
[--C-:B------:R-:W-:Y:S02]  /*b2c0*/  @!P0 IMAD.IADD R196, R196, 0x1, -R7.reuse ;  /* 0x00000001c4c48824 */ /* 0x100fe400078e0a07 */
[----:B------:R-:W-:Y:S02]  /*b2d0*/  IMAD R199, R7, R199, R200 ;  /* 0x000000c707c77224 */ /* 0x000fe400078e02c8 */
[----:B------:R-:W-:Y:S01]  /*b2e0*/  @!P2 IMAD.IADD R197, R197, 0x1, -R7 ;  /* 0x00000001c5c5a824 */ /* 0x000fe200078e0a07 */
[C---:B------:R-:W-:Y:S01]  /*b2f0*/  ISETP.GT.U32.AND P0, PT, R7.reuse, R196, PT ;  /* 0x000000c40700720c */ /* 0x040fe20003f04070 */
[----:B------:R-:W-:Y:S01]  /*b300*/  IMAD.HI.U32 R200, R0, R203, RZ ;  /* 0x000000cb00c87227 */ /* 0x000fe200078e00ff */
[----:B------:R-:W-:-:S03]  /*b310*/  ISETP.GT.U32.AND P2, PT, R7, R199, PT ;  /* 0x000000c70700720c */ /* 0x000fc60003f44070 */
[----:B------:R-:W-:Y:S02]  /*b320*/  @!P3 IMAD.IADD R198, R198, 0x1, -R7 ;  /* 0x00000001c6c6b824 */ /* 0x000fe400078e0a07 */
[----:B------:R-:W-:Y:S02]  /*b330*/  IMAD.MOV R200, RZ, RZ, -R200 ;  /* 0x000000ffffc87224 */ /* 0x000fe400078e0ac8 */
[----:B------:R-:W-:Y:S01]  /*b340*/  @!P4 IMAD.MOV R193, RZ, RZ, -R193 ;  /* 0x000000ffffc1c224 */ /* 0x000fe200078e0ac1 */
[C---:B------:R-:W-:Y:S01]  /*b350*/  ISETP.GT.U32.AND P3, PT, R7.reuse, R198, PT ;  /* 0x000000c60700720c */ /* 0x040fe20003f64070 */
[----:B------:R-:W-:Y:S01]  /*b360*/  IMAD R200, R7, R200, R203 ;  /* 0x000000c807c87224 */ /* 0x000fe200078e02cb */
[----:B------:R-:W-:Y:S01]  /*b370*/  ISETP.GE.AND P4, PT, R204, RZ, PT ;  /* 0x000000ffcc00720c */ /* 0x000fe20003f86270 */
[--C-:B------:R-:W-:Y:S01]  /*b380*/  @!P0 IMAD.IADD R196, R196, 0x1, -R7.reuse ;  /* 0x00000001c4c48824 */ /* 0x100fe200078e0a07 */
[----:B------:R-:W-:Y:S01]  /*b390*/  IABS R204, R205 ;  /* 0x000000cd00cc7213 */ /* 0x000fe20000000000 */
[----:B------:R-:W-:Y:S01]  /*b3a0*/  @!P2 IMAD.IADD R199, R199, 0x1, -R7 ;  /* 0x00000001c7c7a824 */ /* 0x000fe200078e0a07 */
[----:B------:R-:W-:Y:S01]  /*b3b0*/  ISETP.GE.AND P0, PT, R201, RZ, PT ;  /* 0x000000ffc900720c */ /* 0x000fe20003f06270 */
[----:B------:R-:W-:Y:S01]  /*b3c0*/  @!P5 IMAD.MOV R195, RZ, RZ, -R195 ;  /* 0x000000ffffc3d224 */ /* 0x000fe200078e0ac3 */
[----:B------:R-:W-:Y:S01]  /*b3d0*/  ISETP.GE.AND P5, PT, R202, RZ, PT ;  /* 0x000000ffca00720c */ /* 0x000fe20003fa6270 */
[----:B------:R-:W-:Y:S01]  /*b3e0*/  IMAD.HI.U32 R201, R0, R204, RZ ;  /* 0x000000cc00c97227 */ /* 0x000fe200078e00ff */
[----:B------:R-:W-:-:S02]  /*b3f0*/  ISETP.GT.U32.AND P2, PT, R7, R199, PT ;  /* 0x000000c70700720c */ /* 0x000fc40003f44070 */
[----:B------:R-:W-:Y:S01]  /*b400*/  LOP3.LUT R202, R247, 0x64, RZ, 0xfc, !PT ;  /* 0x00000064f7ca7812 */ /* 0x000fe200078efcff */
[----:B------:R-:W-:Y:S01]  /*b410*/  @!P3 IMAD.IADD R198, R198, 0x1, -R7 ;  /* 0x00000001c6c6b824 */ /* 0x000fe200078e0a07 */
[----:B------:R-:W-:Y:S01]  /*b420*/  ISETP.GT.U32.AND P3, PT, R7, R200, PT ;  /* 0x000000c80700720c */ /* 0x000fe20003f64070 */
[----:B------:R-:W-:Y:S01]  /*b430*/  IMAD.MOV R201, RZ, RZ, -R201 ;  /* 0x000000ffffc97224 */ /* 0x000fe200078e0ac9 */
[----:B------:R-:W-:Y:S01]  /*b440*/  LOP3.LUT R203, R247, 0x62, RZ, 0xfc, !PT ;  /* 0x00000062f7cb7812 */ /* 0x000fe200078efcff */
[----:B------:R-:W-:Y:S01]  /*b450*/  @!P6 IMAD.MOV R197, RZ, RZ, -R197 ;  /* 0x000000ffffc5e224 */ /* 0x000fe200078e0ac5 */
[----:B------:R-:W-:Y:S01]  /*b460*/  ISETP.GE.AND P6, PT, R202, RZ, PT ;  /* 0x000000ffca00720c */ /* 0x000fe20003fc6270 */
[----:B------:R-:W-:Y:S01]  /*b470*/  IMAD R201, R7, R201, R204 ;  /* 0x000000c907c97224 */ /* 0x000fe200078e02cc */
[----:B------:R-:W-:Y:S01]  /*b480*/  IABS R202, R202 ;  /* 0x000000ca00ca7213 */ /* 0x000fe20000000000 */
[----:B------:R-:W-:Y:S01]  /*b490*/  @!P4 IMAD.MOV R198, RZ, RZ, -R198 ;  /* 0x000000ffffc6c224 */ /* 0x000fe200078e0ac6 */
[----:B------:R-:W-:Y:S01]  /*b4a0*/  IABS R206, R203 ;  /* 0x000000cb00ce7213 */ /* 0x000fe20000000000 */
[--C-:B------:R-:W-:Y:S01]  /*b4b0*/  @!P2 IMAD.IADD R199, R199, 0x1, -R7.reuse ;  /* 0x00000001c7c7a824 */ /* 0x100fe200078e0a07 */
[----:B------:R-:W-:Y:S01]  /*b4c0*/  ISETP.GT.U32.AND P2, PT, R7, R201, PT ;  /* 0x000000c90700720c */ /* 0x000fe20003f44070 */
[----:B------:R-:W-:Y:S01]  /*b4d0*/  IMAD.MOV.U32 R204, RZ, RZ, R202 ;  /* 0x000000ffffcc7224 */ /* 0x000fe200078e00ca */
[----:B------:R-:W-:Y:S01]  /*b4e0*/  ISETP.GE.AND P4, PT, R203, RZ, PT ;  /* 0x000000ffcb00720c */ /* 0x000fe20003f86270 */
[----:B------:R-:W-:-:S02]  /*b4f0*/  @!P3 IMAD.IADD R200, R200, 0x1, -R7 ;  /* 0x00000001c8c8b824 */ /* 0x000fc400078e0a07 */
[----:B------:R-:W-:-:S03]  /*b500*/  IMAD.HI.U32 R202, R0, R204, RZ ;  /* 0x000000cc00ca7227 */ /* 0x000fc600078e00ff */
[----:B------:R-:W-:Y:S01]  /*b510*/  ISETP.GT.U32.AND P3, PT, R7, R200, PT ;  /* 0x000000c80700720c */ /* 0x000fe20003f64070 */
[----:B------:R-:W-:Y:S02]  /*b520*/  IMAD.MOV R202, RZ, RZ, -R202 ;  /* 0x000000ffffca7224 */ /* 0x000fe400078e0aca */
[----:B------:R-:W-:-:S04]  /*b530*/  IMAD.HI.U32 R203, R0, R206, RZ ;  /* 0x000000ce00cb7227 */ /* 0x000fc800078e00ff */
[----:B------:R-:W-:Y:S02]  /*b540*/  @!P2 IMAD.IADD R201, R201, 0x1, -R7 ;  /* 0x00000001c9c9a824 */ /* 0x000fe400078e0a07 */
[C---:B------:R-:W-:Y:S02]  /*b550*/  IMAD R202, R7.reuse, R202, R204 ;  /* 0x000000ca07ca7224 */ /* 0x040fe400078e02cc */
[----:B------:R-:W-:Y:S01]  /*b560*/  IMAD.HI.U32 R204, R0, R207, RZ ;  /* 0x000000cf00cc7227 */ /* 0x000fe200078e00ff */
[----:B------:R-:W-:-:S03]  /*b570*/  ISETP.GT.U32.AND P2, PT, R7, R201, PT ;  /* 0x000000c90700720c */ /* 0x000fc60003f44070 */
[----:B------:R-:W-:Y:S01]  /*b580*/  @!P3 IMAD.IADD R200, R200, 0x1, -R7 ;  /* 0x00000001c8c8b824 */ /* 0x000fe200078e0a07 */
[C---:B------:R-:W-:Y:S01]  /*b590*/  ISETP.GT.U32.AND P3, PT, R7.reuse, R202, PT ;  /* 0x000000ca0700720c */ /* 0x040fe20003f64070 */
[----:B------:R-:W-:Y:S02]  /*b5a0*/  IMAD.MOV R203, RZ, RZ, -R203 ;  /* 0x000000ffffcb7224 */ /* 0x000fe400078e0acb */
[----:B------:R-:W-:Y:S02]  /*b5b0*/  IMAD.MOV R204, RZ, RZ, -R204 ;  /* 0x000000ffffcc7224 */ /* 0x000fe400078e0acc */
[C---:B------:R-:W-:Y:S01]  /*b5c0*/  IMAD R203, R7.reuse, R203, R206 ;  /* 0x000000cb07cb7224 */ /* 0x040fe200078e02ce */
[----:B------:R-:W-:Y:S01]  /*b5d0*/  IABS R206, R210 ;  /* 0x000000d200ce7213 */ /* 0x000fe20000000000 */
[C---:B------:R-:W-:Y:S02]  /*b5e0*/  IMAD R204, R7.reuse, R204, R207 ;  /* 0x000000cc07cc7224 */ /* 0x040fe400078e02cf */
[----:B------:R-:W-:Y:S01]  /*b5f0*/  @!P5 IMAD.MOV R199, RZ, RZ, -R199 ;  /* 0x000000ffffc7d224 */ /* 0x000fe200078e0ac7 */
[----:B------:R-:W-:Y:S01]  /*b600*/  ISETP.GT.U32.AND P5, PT, R7, R203, PT ;  /* 0x000000cb0700720c */ /* 0x000fe20003fa4070 */
[--C-:B------:R-:W-:Y:S01]  /*b610*/  @!P2 IMAD.IADD R201, R201, 0x1, -R7.reuse ;  /* 0x00000001c9c9a824 */ /* 0x100fe200078e0a07 */
[----:B------:R-:W-:Y:S01]  /*b620*/  ISETP.GT.U32.AND P2, PT, R7, R204, PT ;  /* 0x000000cc0700720c */ /* 0x000fe20003f44070 */
[----:B------:R-:W-:-:S02]  /*b630*/  @!P3 IMAD.IADD R202, R202, 0x1, -R7 ;  /* 0x00000001cacab824 */ /* 0x000fc400078e0a07 */
[----:B------:R-:W-:Y:S01]  /*b640*/  @!P1 IMAD.MOV R196, RZ, RZ, -R196 ;  /* 0x000000ffffc49224 */ /* 0x000fe200078e0ac4 */
[----:B------:R-:W-:Y:S01]  /*b650*/  ISETP.GE.AND P1, PT, R205, RZ, PT ;  /* 0x000000ffcd00720c */ /* 0x000fe20003f26270 */
[----:B------:R-:W-:Y:S01]  /*b660*/  IMAD.HI.U32 R205, R0, R208, RZ ;  /* 0x000000d000cd7227 */ /* 0x000fe200078e00ff */
[----:B------:R-:W-:-:S03]  /*b670*/  ISETP.GT.U32.AND P3, PT, R7, R202, PT ;  /* 0x000000ca0700720c */ /* 0x000fc60003f64070 */
[----:B------:R-:W-:Y:S02]  /*b680*/  IMAD.MOV R205, RZ, RZ, -R205 ;  /* 0x000000ffffcd7224 */ /* 0x000fe400078e0acd */
[--C-:B------:R-:W-:Y:S01]  /*b690*/  @!P5 IMAD.IADD R203, R203, 0x1, -R7.reuse ;  /* 0x00000001cbcbd824 */ /* 0x100fe200078e0a07 */
[----:B------:R-:W-:Y:S01]  /*b6a0*/  ISETP.GE.AND P5, PT, R213, RZ, PT ;  /* 0x000000ffd500720c */ /* 0x000fe20003fa6270 */
[C---:B------:R-:W-:Y:S01]  /*b6b0*/  IMAD R205, R7.reuse, R205, R208 ;  /* 0x000000cd07cd7224 */ /* 0x040fe200078e02d0 */
[----:B------:R-:W-:Y:S01]  /*b6c0*/  IABS R213, R216 ;  /* 0x000000d800d57213 */ /* 0x000fe20000000000 */
[----:B------:R-:W-:Y:S01]  /*b6d0*/  @!P2 IMAD.IADD R204, R204, 0x1, -R7 ;  /* 0x00000001cccca824 */ /* 0x000fe200078e0a07 */
[----:B------:R-:W-:Y:S01]  /*b6e0*/  ISETP.GT.U32.AND P2, PT, R7, R203, PT ;  /* 0x000000cb0700720c */ /* 0x000fe20003f44070 */
[----:B------:R-:W-:Y:S02]  /*b6f0*/  IMAD.MOV.U32 R208, RZ, RZ, R206 ;  /* 0x000000ffffd07224 */ /* 0x000fe400078e00ce */
[----:B------:R-:W-:-:S04]  /*b700*/  IMAD.HI.U32 R206, R0, R209, RZ ;  /* 0x000000d100ce7227 */ /* 0x000fc800078e00ff */
[----:B------:R-:W-:Y:S01]  /*b710*/  @!P3 IMAD.IADD R202, R202, 0x1, -R7 ;  /* 0x00000001cacab824 */ /* 0x000fe200078e0a07 */
[----:B------:R-:W-:Y:S01]  /*b720*/  ISETP.GE.AND P3, PT, R211, RZ, PT ;  /* 0x000000ffd300720c */ /* 0x000fe20003f66270 */
[----:B------:R-:W-:Y:S01]  /*b730*/  IMAD.MOV R206, RZ, RZ, -R206 ;  /* 0x000000ffffce7224 */ /* 0x000fe200078e0ace */
[----:B------:R-:W-:Y:S01]  /*b740*/  LOP3.LUT R211, R247, 0x58, RZ, 0xfc, !PT ;  /* 0x00000058f7d37812 */ /* 0x000fe200078efcff */
[----:B------:R-:W-:-:S04]  /*b750*/  IMAD.HI.U32 R207, R0, R208, RZ ;  /* 0x000000d000cf7227 */ /* 0x000fc800078e00ff */
[----:B------:R-:W-:Y:S01]  /*b760*/  @!P1 IMAD.MOV R201, RZ, RZ, -R201 ;  /* 0x000000ffffc99224 */ /* 0x000fe200078e0ac9 */
[C---:B------:R-:W-:Y:S01]  /*b770*/  ISETP.GT.U32.AND P1, PT, R7.reuse, R205, PT ;  /* 0x000000cd0700720c */ /* 0x040fe20003f24070 */
[C---:B------:R-:W-:Y:S01]  /*b780*/  IMAD R206, R7.reuse, R206, R209 ;  /* 0x000000ce07ce7224 */ /* 0x040fe200078e02d1 */
[----:B------:R-:W-:Y:S01]  /*b790*/  IABS R209, R211 ;  /* 0x000000d300d17213 */ /* 0x000fe20000000000 */
[----:B------:R-:W-:Y:S02]  /*b7a0*/  IMAD.MOV R207, RZ, RZ, -R207 ;  /* 0x000000ffffcf7224 */ /* 0x000fe400078e0acf */
[----:B------:R-:W-:Y:S01]  /*b7b0*/  @!P6 IMAD.MOV R202, RZ, RZ, -R202 ;  /* 0x000000ffffcae224 */ /* 0x000fe200078e0aca */
[----:B------:R-:W-:Y:S01]  /*b7c0*/  ISETP.GT.U32.AND P6, PT, R7, R204, PT ;  /* 0x000000cc0700720c */ /* 0x000fe20003fc4070 */
[----:B------:R-:W-:Y:S01]  /*b7d0*/  @!P2 IMAD.IADD R203, R203, 0x1, -R7 ;  /* 0x00000001cbcba824 */ /* 0x000fe200078e0a07 */
[C---:B------:R-:W-:Y:S01]  /*b7e0*/  ISETP.GT.U32.AND P2, PT, R7.reuse, R206, PT ;  /* 0x000000ce0700720c */ /* 0x040fe20003f44070 */
[----:B------:R-:W-:-:S02]  /*b7f0*/  IMAD R207, R7, R207, R208 ;  /* 0x000000cf07cf7224 */ /* 0x000fc400078e02d0 */
[----:B------:R-:W-:-:S04]  /*b800*/  IMAD.HI.U32 R208, R0, R209, RZ ;  /* 0x000000d100d07227 */ /* 0x000fc800078e00ff */
[----:B------:R-:W-:Y:S02]  /*b810*/  IMAD.MOV R208, RZ, RZ, -R208 ;  /* 0x000000ffffd07224 */ /* 0x000fe400078e0ad0 */
[----:B------:R-:W-:Y:S02]  /*b820*/  @!P1 IMAD.IADD R205, R205, 0x1, -R7 ;  /* 0x00000001cdcd9824 */ /* 0x000fe400078e0a07 */
[C---:B------:R-:W-:Y:S02]  /*b830*/  IMAD R208, R7.reuse, R208, R209 ;  /* 0x000000d007d07224 */ /* 0x040fe400078e02d1 */
[--C-:B------:R-:W-:Y:S01]  /*b840*/  @!P6 IMAD.IADD R204, R204, 0x1, -R7.reuse ;  /* 0x00000001cccce824 */ /* 0x100fe200078e0a07 */
[C---:B------:R-:W-:Y:S01]  /*b850*/  ISETP.GT.U32.AND P1, PT, R7.reuse, R205, PT ;  /* 0x000000cd0700720c */ /* 0x040fe20003f24070 */
[----:B------:R-:W-:Y:S01]  /*b860*/  @!P2 IMAD.IADD R206, R206, 0x1, -R7 ;  /* 0x00000001cecea824 */ /* 0x000fe200078e0a07 */
[C---:B------:R-:W-:Y:S01]  /*b870*/  ISETP.GT.U32.AND P6, PT, R7.reuse, R207, PT ;  /* 0x000000cf0700720c */ /* 0x040fe20003fc4070 */
[----:B------:R-:W-:Y:S01]  /*b880*/  @!P0 IMAD.MOV R200, RZ, RZ, -R200 ;  /* 0x000000ffffc88224 */ /* 0x000fe200078e0ac8 */
[----:B------:R-:W-:Y:S01]  /*b890*/  ISETP.GT.U32.AND P2, PT, R7, R208, PT ;  /* 0x000000d00700720c */ /* 0x000fe20003f44070 */
[----:B------:R-:W-:Y:S01]  /*b8a0*/  @!P4 IMAD.MOV R203, RZ, RZ, -R203 ;  /* 0x000000ffffcbc224 */ /* 0x000fe200078e0acb */
[----:B------:R-:W-:-:S02]  /*b8b0*/  ISETP.GE.AND P0, PT, R212, RZ, PT ;  /* 0x000000ffd400720c */ /* 0x000fc40003f06270 */
[----:B------:R-:W-:-:S05]  /*b8c0*/  IABS R212, R218 ;  /* 0x000000da00d47213 */ /* 0x000fca0000000000 */
[--C-:B------:R-:W-:Y:S01]  /*b8d0*/  @!P1 IMAD.IADD R205, R205, 0x1, -R7.reuse ;  /* 0x00000001cdcd9824 */ /* 0x100fe200078e0a07 */
[----:B------:R-:W-:Y:S01]  /*b8e0*/  ISETP.GE.AND P1, PT, R210, RZ, PT ;  /* 0x000000ffd200720c */ /* 0x000fe20003f26270 */
[--C-:B------:R-:W-:Y:S01]  /*b8f0*/  @!P6 IMAD.IADD R207, R207, 0x1, -R7.reuse ;  /* 0x00000001cfcfe824 */ /* 0x100fe200078e0a07 */
[----:B------:R-:W-:Y:S01]  /*b900*/  ISETP.GE.AND P6, PT, R211, RZ, PT ;  /* 0x000000ffd300720c */ /* 0x000fe20003fc6270 */
[----:B------:R-:W-:Y:S01]  /*b910*/  @!P2 IMAD.IADD R208, R208, 0x1, -R7 ;  /* 0x00000001d0d0a824 */ /* 0x000fe200078e0a07 */
[----:B------:R-:W-:Y:S01]  /*b920*/  ISETP.GT.U32.AND P2, PT, R7, R206, PT ;  /* 0x000000ce0700720c */ /* 0x000fe20003f44070 */
[----:B------:R-:W-:-:S03]  /*b930*/  IMAD.HI.U32 R210, R0, R213, RZ ;  /* 0x000000d500d27227 */ /* 0x000fc600078e00ff */
[C---:B------:R-:W-:Y:S01]  /*b940*/  ISETP.GT.U32.AND P4, PT, R7.reuse, R208, PT ;  /* 0x000000d00700720c */ /* 0x040fe20003f84070 */
[----:B------:R-:W-:Y:S01]  /*b950*/  @!P0 IMAD.MOV R204, RZ, RZ, -R204 ;  /* 0x000000ffffcc8224 */ /* 0x000fe200078e0acc */
[----:B------:R-:W-:Y:S01]  /*b960*/  ISETP.GT.U32.AND P0, PT, R7, R207, PT ;  /* 0x000000cf0700720c */ /* 0x000fe20003f04070 */
[----:B------:R-:W-:Y:S02]  /*b970*/  IMAD.MOV R210, RZ, RZ, -R210 ;  /* 0x000000ffffd27224 */ /* 0x000fe400078e0ad2 */
[----:B------:R-:W-:-:S04]  /*b980*/  IMAD.HI.U32 R211, R0, R214, RZ ;  /* 0x000000d600d37227 */ /* 0x000fc800078e00ff */
[C---:B------:R-:W-:Y:S01]  /*b990*/  IMAD R210, R7.reuse, R210, R213 ;  /* 0x000000d207d27224 */ /* 0x040fe200078e02d5 */
[----:B------:R-:W-:Y:S01]  /*b9a0*/  IABS R213, R217 ;  /* 0x000000d900d57213 */ /* 0x000fe20000000000 */
[----:B------:R-:W-:Y:S02]  /*b9b0*/  IMAD.MOV R211, RZ, RZ, -R211 ;  /* 0x000000ffffd37224 */ /* 0x000fe400078e0ad3 */
[----:B------:R-:W-:Y:S01]  /*b9c0*/  @!P2 IMAD.IADD R206, R206, 0x1, -R7 ;  /* 0x00000001cecea824 */ /* 0x000fe200078e0a07 */
[C---:B------:R-:W-:Y:S01]  /*b9d0*/  ISETP.GT.U32.AND P2, PT, R7.reuse, R210, PT ;  /* 0x000000d20700720c */ /* 0x040fe20003f44070 */
[----:B------:R-:W-:Y:S01]  /*b9e0*/  IMAD R211, R7, R211, R214 ;  /* 0x000000d307d37224 */ /* 0x000fe200078e02d6 */
[----:B------:R-:W-:Y:S01]  /*b9f0*/  IABS R214, R219 ;  /* 0x000000db00d67213 */ /* 0x000fe20000000000 */
[----:B------:R-:W-:-:S04]  /*ba00*/  IMAD.HI.U32 R209, R0, R212, RZ ;  /* 0x000000d400d17227 */ /* 0x000fc800078e00ff */
[----:B------:R-:W-:Y:S01]  /*ba10*/  @!P0 IMAD.IADD R207, R207, 0x1, -R7 ;  /* 0x00000001cfcf8824 */ /* 0x000fe200078e0a07 */
[C---:B------:R-:W-:Y:S01]  /*ba20*/  ISETP.GT.U32.AND P0, PT, R7.reuse, R211, PT ;  /* 0x000000d30700720c */ /* 0x040fe20003f04070 */
[----:B------:R-:W-:Y:S02]  /*ba30*/  IMAD.MOV R209, RZ, RZ, -R209 ;  /* 0x000000ffffd17224 */ /* 0x000fe400078e0ad1 */
[----:B------:R-:W-:Y:S02]  /*ba40*/  @!P3 IMAD.MOV R205, RZ, RZ, -R205 ;  /* 0x000000ffffcdb224 */ /* 0x000fe400078e0acd */
[----:B------:R-:W-:Y:S02]  /*ba50*/  IMAD R209, R7, R209, R212 ;  /* 0x000000d107d17224 */ /* 0x000fe400078e02d4 */
[----:B------:R-:W-:-:S03]  /*ba60*/  IMAD.HI.U32 R212, R0, R213, RZ ;  /* 0x000000d500d47227 */ /* 0x000fc600078e00ff */
[----:B------:R-:W-:Y:S01]  /*ba70*/  ISETP.GT.U32.AND P3, PT, R7, R209, PT ;  /* 0x000000d10700720c */ /* 0x000fe20003f64070 */
[--C-:B------:R-:W-:Y:S02]  /*ba80*/  @!P2 IMAD.IADD R210, R210, 0x1, -R7.reuse ;  /* 0x00000001d2d2a824 */ /* 0x100fe400078e0a07 */
[----:B------:R-:W-:Y:S02]  /*ba90*/  IMAD.MOV R212, RZ, RZ, -R212 ;  /* 0x000000ffffd47224 */ /* 0x000fe400078e0ad4 */
[----:B------:R-:W-:Y:S01]  /*baa0*/  @!P0 IMAD.IADD R211, R211, 0x1, -R7 ;  /* 0x00000001d3d38824 */ /* 0x000fe200078e0a07 */
[C---:B------:R-:W-:Y:S01]  /*bab0*/  ISETP.GT.U32.AND P0, PT, R7.reuse, R210, PT ;  /* 0x000000d20700720c */ /* 0x040fe20003f04070 */
[----:B------:R-:W-:Y:S02]  /*bac0*/  IMAD R212, R7, R212, R213 ;  /* 0x000000d407d47224 */ /* 0x000fe400078e02d5 */
[----:B------:R-:W-:-:S04]  /*bad0*/  IMAD.HI.U32 R213, R0, R214, RZ ;  /* 0x000000d600d57227 */ /* 0x000fc800078e00ff */
[----:B------:R-:W-:Y:S02]  /*bae0*/  IMAD.MOV R213, RZ, RZ, -R213 ;  /* 0x000000ffffd57224 */ /* 0x000fe400078e0ad5 */
[--C-:B------:R-:W-:Y:S01]  /*baf0*/  @!P3 IMAD.IADD R209, R209, 0x1, -R7.reuse ;  /* 0x00000001d1d1b824 */ /* 0x100fe200078e0a07 */
[----:B------:R-:W-:Y:S01]  /*bb00*/  ISETP.GE.AND P3, PT, R216, RZ, PT ;  /* 0x000000ffd800720c */ /* 0x000fe20003f66270 */
[C---:B------:R-:W-:Y:S02]  /*bb10*/  IMAD R213, R7.reuse, R213, R214 ;  /* 0x000000d507d57224 */ /* 0x040fe400078e02d6 */
[--C-:B------:R-:W-:Y:S01]  /*bb20*/  @!P4 IMAD.IADD R208, R208, 0x1, -R7.reuse ;  /* 0x00000001d0d0c824 */ /* 0x100fe200078e0a07 */
[----:B------:R-:W-:Y:S01]  /*bb30*/  ISETP.GE.AND P4, PT, R218, RZ, PT ;  /* 0x000000ffda00720c */ /* 0x000fe20003f86270 */
[----:B------:R-:W-:Y:S01]  /*bb40*/  @!P0 IMAD.IADD R210, R210, 0x1, -R7 ;  /* 0x00000001d2d28824 */ /* 0x000fe200078e0a07 */
[C---:B------:R-:W-:Y:S01]  /*bb50*/  ISETP.GT.U32.AND P2, PT, R7.reuse, R209, PT ;  /* 0x000000d10700720c */ /* 0x040fe20003f44070 */
[----:B------:R-:W-:Y:S01]  /*bb60*/  @!P5 IMAD.MOV R206, RZ, RZ, -R206 ;  /* 0x000000ffffced224 */ /* 0x000fe200078e0ace */
[----:B------:R-:W-:Y:S01]  /*bb70*/  IABS R218, R220 ;  /* 0x000000dc00da7213 */ /* 0x000fe20000000000 */
[----:B------:R-:W-:Y:S01]  /*bb80*/  @!P1 IMAD.MOV R207, RZ, RZ, -R207 ;  /* 0x000000ffffcf9224 */ /* 0x000fe200078e0acf */
[C---:B------:R-:W-:Y:S01]  /*bb90*/  ISETP.GT.U32.AND P0, PT, R7.reuse, R213, PT ;  /* 0x000000d50700720c */ /* 0x040fe20003f04070 */
[----:B------:R-:W-:Y:S01]  /*bba0*/  @!P6 IMAD.MOV R208, RZ, RZ, -R208 ;  /* 0x000000ffffd0e224 */ /* 0x000fe200078e0ad0 */
[C---:B------:R-:W-:Y:S01]  /*bbb0*/  ISETP.GT.U32.AND P5, PT, R7.reuse, R211, PT ;  /* 0x000000d30700720c */ /* 0x040fe20003fa4070 */
[----:B------:R-:W-:Y:S01]  /*bbc0*/  IMAD.MOV.U32 R216, RZ, RZ, R218 ;  /* 0x000000ffffd87224 */ /* 0x000fe200078e00da */
[----:B------:R-:W-:Y:S01]  /*bbd0*/  ISETP.GT.U32.AND P1, PT, R7, R212, PT ;  /* 0x000000d40700720c */ /* 0x000fe20003f24070 */
[----:B------:R-:W-:Y:S01]  /*bbe0*/  @!P3 IMAD.MOV R210, RZ, RZ, -R210 ;  /* 0x000000ffffd2b224 */ /* 0x000fe200078e0ad2 */
[----:B------:R-:W-:Y:S01]  /*bbf0*/  ISETP.GE.AND P6, PT, R215, RZ, PT ;  /* 0x000000ffd700720c */ /* 0x000fe20003fc6270 */
[----:B------:R-:W-:Y:S01]  /*bc00*/  IMAD.HI.U32 R214, R0, R216, RZ ;  /* 0x000000d800d67227 */ /* 0x000fe200078e00ff */
[----:B------:R-:W-:-:S03]  /*bc10*/  ISETP.GE.AND P3, PT, R221, RZ, PT ;  /* 0x000000ffdd00720c */ /* 0x000fc60003f66270 */
[--C-:B------:R-:W-:Y:S01]  /*bc20*/  @!P2 IMAD.IADD R209, R209, 0x1, -R7.reuse ;  /* 0x00000001d1d1a824 */ /* 0x100fe200078e0a07 */
[----:B------:R-:W-:Y:S01]  /*bc30*/  ISETP.GE.AND P2, PT, R217, RZ, PT ;  /* 0x000000ffd900720c */ /* 0x000fe20003f46270 */
[----:B------:R-:W-:Y:S01]  /*bc40*/  IMAD.MOV R214, RZ, RZ, -R214 ;  /* 0x000000ffffd67224 */ /* 0x000fe200078e0ad6 */
[----:B------:R-:W-:Y:S01]  /*bc50*/  IABS R217, R221 ;  /* 0x000000dd00d97213 */ /* 0x000fe20000000000 */
[--C-:B------:R-:W-:Y:S02]  /*bc60*/  @!P0 IMAD.IADD R213, R213, 0x1, -R7.reuse ;  /* 0x00000001d5d58824 */ /* 0x100fe400078e0a07 */
[--C-:B------:R-:W-:Y:S01]  /*bc70*/  @!P5 IMAD.IADD R211, R211, 0x1, -R7.reuse ;  /* 0x00000001d3d3d824 */ /* 0x100fe200078e0a07 */
[----:B------:R-:W-:Y:S01]  /*bc80*/  ISETP.GE.AND P5, PT, R219, RZ, PT ;  /* 0x000000ffdb00720c */ /* 0x000fe20003fa6270 */
[C---:B------:R-:W-:Y:S01]  /*bc90*/  IMAD R214, R7.reuse, R214, R216 ;  /* 0x000000d607d67224 */ /* 0x040fe200078e02d8 */
[----:B------:R-:W-:Y:S01]  /*bca0*/  IABS R219, R222 ;  /* 0x000000de00db7213 */ /* 0x000fe20000000000 */
[----:B------:R-:W-:Y:S01]  /*bcb0*/  @!P1 IMAD.IADD R212, R212, 0x1, -R7 ;  /* 0x00000001d4d49824 */ /* 0x000fe200078e0a07 */
[----:B------:R-:W-:Y:S01]  /*bcc0*/  ISETP.GT.U32.AND P0, PT, R7, R213, PT ;  /* 0x000000d50700720c */ /* 0x000fe20003f04070 */
[----:B------:R-:W-:Y:S01]  /*bcd0*/  IMAD.HI.U32 R215, R0, R217, RZ ;  /* 0x000000d900d77227 */ /* 0x000fe200078e00ff */
[----:B------:R-:W-:-:S03]  /*bce0*/  ISETP.GE.AND P1, PT, R220, RZ, PT ;  /* 0x000000ffdc00720c */ /* 0x000fc60003f26270 */
[----:B------:R-:W-:Y:S01]  /*bcf0*/  @!P6 IMAD.MOV R211, RZ, RZ, -R211 ;  /* 0x000000ffffd3e224 */ /* 0x000fe200078e0ad3 */
[C---:B------:R-:W-:Y:S01]  /*bd00*/  ISETP.GT.U32.AND P6, PT, R7.reuse, R214, PT ;  /* 0x000000d60700720c */ /* 0x040fe20003fc4070 */
[----:B------:R-:W-:Y:S01]  /*bd10*/  @!P4 IMAD.MOV R209, RZ, RZ, -R209 ;  /* 0x000000ffffd1c224 */ /* 0x000fe200078e0ad1 */
[----:B------:R-:W-:Y:S01]  /*bd20*/  ISETP.GT.U32.AND P4, PT, R7, R212, PT ;  /* 0x000000d40700720c */ /* 0x000fe20003f84070 */
[----:B------:R-:W-:-:S04]  /*bd30*/  IMAD.HI.U32 R216, R0, R219, RZ ;  /* 0x000000db00d87227 */ /* 0x000fc800078e00ff */
[----:B------:R-:W-:Y:S02]  /*bd40*/  IMAD.MOV R218, RZ, RZ, -R215 ;  /* 0x000000ffffda7224 */ /* 0x000fe400078e0ad7 */
[----:B------:R-:W-:Y:S02]  /*bd50*/  IMAD.MOV R216, RZ, RZ, -R216 ;  /* 0x000000ffffd87224 */ /* 0x000fe400078e0ad8 */
[----:B------:R-:W-:Y:S01]  /*bd60*/  IMAD R215, R7, R218, R217 ;  /* 0x000000da07d77224 */ /* 0x000fe200078e02d9 */
[----:B------:R-:W-:Y:S01]  /*bd70*/  LOP3.LUT R217, R247, 0x46, RZ, 0xfc, !PT ;  /* 0x00000046f7d97812 */ /* 0x000fe200078efcff */
[----:B------:R-:W-:Y:S01]  /*bd80*/  @!P0 IMAD.IADD R213, R213, 0x1, -R7 ;  /* 0x00000001d5d58824 */ /* 0x000fe200078e0a07 */
[----:B------:R-:W-:Y:S01]  /*bd90*/  LOP3.LUT R218, R247, 0x44, RZ, 0xfc, !PT ;  /* 0x00000044f7da7812 */ /* 0x000fe200078efcff */
[C---:B------:R-:W-:Y:S01]  /*bda0*/  IMAD R216, R7.reuse, R216, R219 ;  /* 0x000000d807d87224 */ /* 0x040fe200078e02db */
[----:B------:R-:W-:Y:S01]  /*bdb0*/  IABS R220, R217 ;  /* 0x000000d900dc7213 */ /* 0x000fe20000000000 */
[----:B------:R-:W-:Y:S01]  /*bdc0*/  @!P6 IMAD.IADD R214, R214, 0x1, -R7 ;  /* 0x00000001d6d6e824 */ /* 0x000fe200078e0a07 */
[----:B------:R-:W-:Y:S01]  /*bdd0*/  ISETP.GT.U32.AND P0, PT, R7, R215, PT ;  /* 0x000000d70700720c */ /* 0x000fe20003f04070 */
[----:B------:R-:W-:Y:S01]  /*bde0*/  @!P5 IMAD.MOV R213, RZ, RZ, -R213 ;  /* 0x000000ffffd5d224 */ /* 0x000fe200078e0ad5 */
[----:B------:R-:W-:Y:S01]  /*bdf0*/  ISETP.GE.AND P6, PT, R217, RZ, PT ;  /* 0x000000ffd900720c */ /* 0x000fe20003fc6270 */
[----:B------:R-:W-:Y:S01]  /*be00*/  @!P4 IMAD.IADD R212, R212, 0x1, -R7 ;  /* 0x00000001d4d4c824 */ /* 0x000fe200078e0a07 */
[----:B------:R-:W-:Y:S01]  /*be10*/  ISETP.GT.U32.AND P5, PT, R7, R216, PT ;  /* 0x000000d80700720c */ /* 0x000fe20003fa4070 */
[----:B------:R-:W-:Y:S01]  /*be20*/  IMAD.HI.U32 R217, R0, R220, RZ ;  /* 0x000000dc00d97227 */ /* 0x000fe200078e00ff */
[----:B------:R-:W-:-:S02]  /*be30*/  IABS R221, R218 ;  /* 0x000000da00dd7213 */ /* 0x000fc40000000000 */
[----:B------:R-:W-:Y:S01]  /*be40*/  ISETP.GE.AND P4, PT, R222, RZ, PT ;  /* 0x000000ffde00720c */ /* 0x000fe20003f86270 */
[----:B------:R-:W-:Y:S01]  /*be50*/  @!P2 IMAD.MOV R212, RZ, RZ, -R212 ;  /* 0x000000ffffd4a224 */ /* 0x000fe200078e0ad4 */
[----:B------:R-:W-:Y:S01]  /*be60*/  ISETP.GT.U32.AND P2, PT, R7, R214, PT ;  /* 0x000000d60700720c */ /* 0x000fe20003f44070 */
[----:B------:R-:W-:Y:S01]  /*be70*/  IMAD.MOV R217, RZ, RZ, -R217 ;  /* 0x000000ffffd97224 */ /* 0x000fe200078e0ad9 */
[----:B------:R-:W-:Y:S01]  /*be80*/  IABS R222, R224 ;  /* 0x000000e000de7213 */ /* 0x000fe20000000000 */
[--C-:B------:R-:W-:Y:S02]  /*be90*/  @!P0 IMAD.IADD R215, R215, 0x1, -R7.reuse ;  /* 0x00000001d7d78824 */ /* 0x100fe400078e0a07 */
[C---:B------:R-:W-:Y:S02]  /*bea0*/  IMAD R217, R7.reuse, R217, R220 ;  /* 0x000000d907d97224 */ /* 0x040fe400078e02dc */
[----:B------:R-:W-:Y:S01]  /*beb0*/  @!P5 IMAD.IADD R216, R216, 0x1, -R7 ;  /* 0x00000001d8d8d824 */ /* 0x000fe200078e0a07 */
[C---:B------:R-:W-:Y:S01]  /*bec0*/  ISETP.GT.U32.AND P0, PT, R7.reuse, R215, PT ;  /* 0x000000d70700720c */ /* 0x040fe20003f04070 */
[----:B------:R-:W-:Y:S01]  /*bed0*/  IMAD.HI.U32 R219, R0, R222, RZ ;  /* 0x000000de00db7227 */ /* 0x000fe200078e00ff */
[----:B------:R-:W-:-:S03]  /*bee0*/  ISETP.GT.U32.AND P5, PT, R7, R217, PT ;  /* 0x000000d90700720c */ /* 0x000fc60003fa4070 */
[----:B------:R-:W-:Y:S01]  /*bef0*/  @!P2 IMAD.IADD R214, R214, 0x1, -R7 ;  /* 0x00000001d6d6a824 */ /* 0x000fe200078e0a07 */
[----:B------:R-:W-:Y:S01]  /*bf00*/  ISETP.GE.AND P2, PT, R218, RZ, PT ;  /* 0x000000ffda00720c */ /* 0x000fe20003f46270 */
[----:B------:R-:W-:-:S04]  /*bf10*/  IMAD.HI.U32 R218, R0, R221, RZ ;  /* 0x000000dd00da7227 */ /* 0x000fc800078e00ff */
[----:B------:R-:W-:Y:S02]  /*bf20*/  IMAD.MOV R218, RZ, RZ, -R218 ;  /* 0x000000ffffda7224 */ /* 0x000fe400078e0ada */
[--C-:B------:R-:W-:Y:S01]  /*bf30*/  @!P0 IMAD.IADD R215, R215, 0x1, -R7.reuse ;  /* 0x00000001d7d78824 */ /* 0x100fe200078e0a07 */
[----:B------:R-:W-:Y:S01]  /*bf40*/  ISETP.GE.AND P0, PT, R224, RZ, PT ;  /* 0x000000ffe000720c */ /* 0x000fe20003f06270 */
[----:B------:R-:W-:Y:S01]  /*bf50*/  @!P5 IMAD.IADD R217, R217, 0x1, -R7 ;  /* 0x00000001d9d9d824 */ /* 0x000fe200078e0a07 */
[C---:B------:R-:W-:Y:S01]  /*bf60*/  ISETP.GT.U32.AND P5, PT, R7.reuse, R216, PT ;  /* 0x000000d80700720c */ /* 0x040fe20003fa4070 */
[C---:B------:R-:W-:Y:S01]  /*bf70*/  IMAD R218, R7.reuse, R218, R221 ;  /* 0x000000da07da7224 */ /* 0x040fe200078e02dd */
[----:B------:R-:W-:Y:S01]  /*bf80*/  IABS R221, R233 ;  /* 0x000000e900dd7213 */ /* 0x000fe20000000000 */
[----:B------:R-:W-:Y:S01]  /*bf90*/  @!P1 IMAD.MOV R214, RZ, RZ, -R214 ;  /* 0x000000ffffd69224 */ /* 0x000fe200078e0ad6 */
[C---:B------:R-:W-:Y:S01]  /*bfa0*/  ISETP.GT.U32.AND P1, PT, R7.reuse, R217, PT ;  /* 0x000000d90700720c */ /* 0x040fe20003f24070 */
[----:B------:R-:W-:Y:S01]  /*bfb0*/  @!P3 IMAD.MOV R215, RZ, RZ, -R215 ;  /* 0x000000ffffd7b224 */ /* 0x000fe200078e0ad7 */
[----:B------:R-:W-:Y:S01]  /*bfc0*/  ISETP.GT.U32.AND P3, PT, R7, R218, PT ;  /* 0x000000da0700720c */ /* 0x000fe20003f64070 */
[----:B------:R-:W-:-:S04]  /*bfd0*/  IMAD.HI.U32 R220, R0, R223, RZ ;  /* 0x000000df00dc7227 */ /* 0x000fc800078e00ff */
[----:B------:R-:W-:Y:S02]  /*bfe0*/  IMAD.MOV R219, RZ, RZ, -R219 ;  /* 0x000000ffffdb7224 */ /* 0x000fe400078e0adb */
[----:B------:R-:W-:-:S04]  /*bff0*/  IMAD.HI.U32 R224, R0, R221, RZ ;  /* 0x000000dd00e07227 */ /* 0x000fc800078e00ff */
[----:B------:R-:W-:Y:S02]  /*c000*/  IMAD.MOV R220, RZ, RZ, -R220 ;  /* 0x000000ffffdc7224 */ /* 0x000fe400078e0adc */
[C---:B------:R-:W-:Y:S01]  /*c010*/  IMAD R219, R7.reuse, R219, R222 ;  /* 0x000000db07db7224 */ /* 0x040fe200078e02de */
[----:B------:R-:W-:Y:S01]  /*c020*/  IABS R222, R225 ;  /* 0x000000e100de7213 */ /* 0x000fe20000000000 */
[----:B------:R-:W-:Y:S02]  /*c030*/  IMAD.MOV R224, RZ, RZ, -R224 ;  /* 0x000000ffffe07224 */ /* 0x000fe400078e0ae0 */
[C---:B------:R-:W-:Y:S01]  /*c040*/  IMAD R220, R7.reuse, R220, R223 ;  /* 0x000000dc07dc7224 */ /* 0x040fe200078e02df */
[----:B------:R-:W-:Y:S01]  /*c050*/  IABS R223, R228 ;  /* 0x000000e400df7213 */ /* 0x000fe20000000000 */
[----:B------:R-:W-:Y:S01]  /*c060*/  @!P5 IMAD.IADD R216, R216, 0x1, -R7 ;  /* 0x00000001d8d8d824 */ /* 0x000fe200078e0a07 */
        /* <DEDUP_REMOVED lines=8> */
[----:B------:R-:W-:-:S04]  /*c0f0*/  IMAD.HI.U32 R227, R0, R223, RZ ;  /* 0x000000df00e37227 */ /* 0x000fc800078e00ff */
[--C-:B------:R-:W-:Y:S01]  /*c100*/  @!P5 IMAD.IADD R219, R219, 0x1, -R7.reuse ;  /* 0x00000001dbdbd824 */ /* 0x100fe200078e0a07 */
[----:B------:R-:W-:Y:S01]  /*c110*/  ISETP.GT.U32.AND P5, PT, R7, R218, PT ;  /* 0x000000da0700720c */ /* 0x000fe20003fa4070 */
[--C-:B------:R-:W-:Y:S02]  /*c120*/  @!P1 IMAD.IADD R220, R220, 0x1, -R7.reuse ;  /* 0x00000001dcdc9824 */ /* 0x100fe400078e0a07 */
[----:B------:R-:W-:Y:S01]  /*c130*/  @!P3 IMAD.IADD R221, R221, 0x1, -R7 ;  /* 0x00000001ddddb824 */ /* 0x000fe200078e0a07 */
[C---:B------:R-:W-:Y:S01]  /*c140*/  ISETP.GT.U32.AND P1, PT, R7.reuse, R219, PT ;  /* 0x000000db0700720c */ /* 0x040fe20003f24070 */
[----:B------:R-:W-:Y:S02]  /*c150*/  IMAD.MOV R226, RZ, RZ, -R226 ;  /* 0x000000ffffe27224 */ /* 0x000fe400078e0ae2 */
[----:B------:R-:W-:Y:S01]  /*c160*/  IMAD.MOV R230, RZ, RZ, -R227 ;  /* 0x000000ffffe67224 */ /* 0x000fe200078e0ae3 */
[C---:B------:R-:W-:Y:S01]  /*c170*/  ISETP.GT.U32.AND P3, PT, R7.reuse, R221, PT ;  /* 0x000000dd0700720c */ /* 0x040fe20003f64070 */
[----:B------:R-:W-:Y:S01]  /*c180*/  IMAD R222, R7, R226, R222 ;  /* 0x000000e207de7224 */ /* 0x000fe200078e02de */
[----:B------:R-:W-:Y:S01]  /*c190*/  IABS R226, R231 ;  /* 0x000000e700e27213 */ /* 0x000fe20000000000 */
[----:B------:R-:W-:Y:S01]  /*c1a0*/  IMAD.HI.U32 R236, R0, R224, RZ ;  /* 0x000000e000ec7227 */ /* 0x000fe200078e00ff */
[----:B------:R-:W-:-:S03]  /*c1b0*/  IABS R227, R232 ;  /* 0x000000e800e37213 */ /* 0x000fc60000000000 */
[----:B------:R-:W-:Y:S01]  /*c1c0*/  IMAD R223, R7, R230, R223 ;  /* 0x000000e607df7224 */ /* 0x000fe200078e02df */
[----:B------:R-:W-:Y:S01]  /*c1d0*/  LOP3.LUT R230, R247, 0x36, RZ, 0xfc, !PT ;  /* 0x00000036f7e67812 */ /* 0x000fe200078efcff */
[----:B------:R-:W-:Y:S01]  /*c1e0*/  @!P4 IMAD.MOV R216, RZ, RZ, -R216 ;  /* 0x000000ffffd8c224 */ /* 0x000fe200078e0ad8 */
[C---:B------:R-:W-:Y:S01]  /*c1f0*/  ISETP.GT.U32.AND P4, PT, R7.reuse, R220, PT ;  /* 0x000000dc0700720c */ /* 0x040fe20003f84070 */
[--C-:B------:R-:W-:Y:S01]  /*c200*/  @!P5 IMAD.IADD R218, R218, 0x1, -R7.reuse ;  /* 0x00000001dadad824 */ /* 0x100fe200078e0a07 */
[----:B------:R-:W-:Y:S01]  /*c210*/  ISETP.GT.U32.AND P5, PT, R7, R222, PT ;  /* 0x000000de0700720c */ /* 0x000fe20003fa4070 */
[----:B------:R-:W-:Y:S01]  /*c220*/  IMAD.MOV R236, RZ, RZ, -R236 ;  /* 0x000000ffffec7224 */ /* 0x000fe200078e0aec */
[----:B------:R-:W-:Y:S01]  /*c230*/  IABS R235, R230 ;  /* 0x000000e600eb7213 */ /* 0x000fe20000000000 */
[----:B------:R-:W-:Y:S01]  /*c240*/  @!P1 IMAD.IADD R219, R219, 0x1, -R7 ;  /* 0x00000001dbdb9824 */ /* 0x000fe200078e0a07 */
[C---:B------:R-:W-:Y:S01]  /*c250*/  ISETP.GT.U32.AND P1, PT, R7.reuse, R223, PT ;  /* 0x000000df0700720c */ /* 0x040fe20003f24070 */
[----:B------:R-:W-:-:S02]  /*c260*/  IMAD R224, R7, R236, R224 ;  /* 0x000000ec07e07224 */ /* 0x000fc400078e02e0 */
[----:B------:R-:W-:Y:S02]  /*c270*/  @!P3 IMAD.IADD R221, R221, 0x1, -R7 ;  /* 0x00000001ddddb824 */ /* 0x000fe400078e0a07 */
[----:B------:R-:W-:Y:S01]  /*c280*/  @!P6 IMAD.MOV R217, RZ, RZ, -R217 ;  /* 0x000000ffffd9e224 */ /* 0x000fe200078e0ad9 */
[----:B------:R-:W-:Y:S01]  /*c290*/  ISETP.GT.U32.AND P3, PT, R7, R224, PT ;  /* 0x000000e00700720c */ /* 0x000fe20003f64070 */
[--C-:B------:R-:W-:Y:S01]  /*c2a0*/  @!P4 IMAD.IADD R220, R220, 0x1, -R7.reuse ;  /* 0x00000001dcdcc824 */ /* 0x100fe200078e0a07 */
[----:B------:R-:W-:Y:S01]  /*c2b0*/  ISETP.GE.AND P4, PT, R234, RZ, PT ;  /* 0x000000ffea00720c */ /* 0x000fe20003f86270 */
[----:B------:R-:W-:Y:S01]  /*c2c0*/  @!P5 IMAD.IADD R222, R222, 0x1, -R7 ;  /* 0x00000001deded824 */ /* 0x000fe200078e0a07 */
[----:B------:R-:W-:Y:S01]  /*c2d0*/  ISETP.GE.AND P5, PT, R233, RZ, PT ;  /* 0x000000ffe900720c */ /* 0x000fe20003fa6270 */
[----:B------:R-:W-:-:S04]  /*c2e0*/  IMAD.HI.U32 R234, R0, R226, RZ ;  /* 0x000000e200ea7227 */ /* 0x000fc800078e00ff */
[--C-:B------:R-:W-:Y:S01]  /*c2f0*/  @!P1 IMAD.IADD R223, R223, 0x1, -R7.reuse ;  /* 0x00000001dfdf9824 */ /* 0x100fe200078e0a07 */
[----:B------:R-:W-:Y:S01]  /*c300*/  ISETP.GE.AND P1, PT, R225, RZ, PT ;  /* 0x000000ffe100720c */ /* 0x000fe20003f26270 */
[----:B------:R-:W-:Y:S02]  /*c310*/  IMAD.MOV R234, RZ, RZ, -R234 ;  /* 0x000000ffffea7224 */ /* 0x000fe400078e0aea */
[----:B------:R-:W-:Y:S01]  /*c320*/  @!P3 IMAD.IADD R224, R224, 0x1, -R7 ;  /* 0x00000001e0e0b824 */ /* 0x000fe200078e0a07 */
[C---:B------:R-:W-:Y:S01]  /*c330*/  ISETP.GT.U32.AND P6, PT, R7.reuse, R223, PT ;  /* 0x000000df0700720c */ /* 0x040fe20003fc4070 */
[----:B------:R-:W-:Y:S01]  /*c340*/  IMAD.HI.U32 R233, R0, R227, RZ ;  /* 0x000000e300e97227 */ /* 0x000fe200078e00ff */
[----:B------:R-:W-:-:S03]  /*c350*/  ISETP.GT.U32.AND P3, PT, R7, R222, PT ;  /* 0x000000de0700720c */ /* 0x000fc60003f64070 */
[----:B------:R-:W-:Y:S02]  /*c360*/  IMAD R226, R7, R234, R226 ;  /* 0x000000ea07e27224 */ /* 0x000fe400078e02e2 */
[----:B------:R-:W-:-:S04]  /*c370*/  IMAD.HI.U32 R236, R0, R235, RZ ;  /* 0x000000eb00ec7227 */ /* 0x000fc800078e00ff */
[----:B------:R-:W-:Y:S02]  /*c380*/  IMAD.MOV R233, RZ, RZ, -R233 ;  /* 0x000000ffffe97224 */ /* 0x000fe400078e0ae9 */
[----:B------:R-:W-:Y:S01]  /*c390*/  @!P2 IMAD.MOV R218, RZ, RZ, -R218 ;  /* 0x000000ffffdaa224 */ /* 0x000fe200078e0ada */
[C---:B------:R-:W-:Y:S01]  /*c3a0*/  ISETP.GT.U32.AND P2, PT, R7.reuse, R224, PT ;  /* 0x000000e00700720c */ /* 0x040fe20003f44070 */
[----:B------:R-:W-:Y:S01]  /*c3b0*/  @!P5 IMAD.MOV R221, RZ, RZ, -R221 ;  /* 0x000000ffffddd224 */ /* 0x000fe200078e0add */
[C---:B------:R-:W-:Y:S01]  /*c3c0*/  ISETP.GT.U32.AND P5, PT, R7.reuse, R226, PT ;  /* 0x000000e20700720c */ /* 0x040fe20003fa4070 */
[----:B------:R-:W-:Y:S02]  /*c3d0*/  IMAD.MOV R236, RZ, RZ, -R236 ;  /* 0x000000ffffec7224 */ /* 0x000fe400078e0aec */
[----:B------:R-:W-:Y:S01]  /*c3e0*/  @!P4 IMAD.MOV R220, RZ, RZ, -R220 ;  /* 0x000000ffffdcc224 */ /* 0x000fe200078e0adc */
[----:B------:R-:W-:Y:S01]  /*c3f0*/  ISETP.GE.AND P4, PT, R228, RZ, PT ;  /* 0x000000ffe400720c */ /* 0x000fe20003f86270 */
[----:B------:R-:W-:Y:S01]  /*c400*/  IMAD R227, R7, R233, R227 ;  /* 0x000000e907e37224 */ /* 0x000fe200078e02e3 */
[----:B------:R-:W-:Y:S01]  /*c410*/  LOP3.LUT R228, R247, 0x30, RZ, 0xfc, !PT ;  /* 0x00000030f7e47812 */ /* 0x000fe200078efcff */
[----:B------:R-:W-:-:S02]  /*c420*/  IMAD R225, R7, R236, R235 ;  /* 0x000000ec07e17224 */ /* 0x000fc400078e02eb */
[----:B------:R-:W-:Y:S01]  /*c430*/  @!P6 IMAD.IADD R223, R223, 0x1, -R7 ;  /* 0x00000001dfdfe824 */ /* 0x000fe200078e0a07 */
[C---:B------:R-:W-:Y:S01]  /*c440*/  ISETP.GT.U32.AND P6, PT, R7.reuse, R227, PT ;  /* 0x000000e30700720c */ /* 0x040fe20003fc4070 */
[----:B------:R-:W-:Y:S01]  /*c450*/  @!P0 IMAD.MOV R219, RZ, RZ, -R219 ;  /* 0x000000ffffdb8224 */ /* 0x000fe200078e0adb */
[----:B------:R-:W-:Y:S01]  /*c460*/  ISETP.GT.U32.AND P0, PT, R7, R225, PT ;  /* 0x000000e10700720c */ /* 0x000fe20003f04070 */
[--C-:B------:R-:W-:Y:S01]  /*c470*/  @!P3 IMAD.IADD R222, R222, 0x1, -R7.reuse ;  /* 0x00000001dedeb824 */ /* 0x100fe200078e0a07 */
[----:B------:R-:W-:Y:S01]  /*c480*/  ISETP.GE.AND P3, PT, R229, RZ, PT ;  /* 0x000000ffe500720c */ /* 0x000fe20003f66270 */
[--C-:B------:R-:W-:Y:S01]  /*c490*/  @!P2 IMAD.IADD R224, R224, 0x1, -R7.reuse ;  /* 0x00000001e0e0a824 */ /* 0x100fe200078e0a07 */
[----:B------:R-:W-:Y:S01]  /*c4a0*/  IABS R229, R228 ;  /* 0x000000e400e57213 */ /* 0x000fe20000000000 */
[----:B------:R-:W-:Y:S01]  /*c4b0*/  @!P5 IMAD.IADD R226, R226, 0x1, -R7 ;  /* 0x00000001e2e2d824 */ /* 0x000fe200078e0a07 */
[----:B------:R-:W-:Y:S01]  /*c4c0*/  ISETP.GE.AND P2, PT, R230, RZ, PT ;  /* 0x000000ffe600720c */ /* 0x000fe20003f46270 */
[----:B------:R-:W-:Y:S01]  /*c4d0*/  @!P4 IMAD.MOV R223, RZ, RZ, -R223 ;  /* 0x000000ffffdfc224 */ /* 0x000fe200078e0adf */
[----:B------:R-:W-:Y:S01]  /*c4e0*/  ISETP.GE.AND P5, PT, R232, RZ, PT ;  /* 0x000000ffe800720c */ /* 0x000fe20003fa6270 */
[----:B------:R-:W-:Y:S01]  /*c4f0*/  IMAD.MOV.U32 R230, RZ, RZ, R229 ;  /* 0x000000ffffe67224 */ /* 0x000fe200078e00e5 */
[----:B------:R-:W-:Y:S01]  /*c500*/  ISETP.GT.U32.AND P4, PT, R7, R226, PT ;  /* 0x000000e20700720c */ /* 0x000fe20003f84070 */
[----:B------:R-:W-:Y:S01]  /*c510*/  @!P6 IMAD.IADD R227, R227, 0x1, -R7 ;  /* 0x00000001e3e3e824 */ /* 0x000fe200078e0a07 */
[----:B------:R-:W-:Y:S01]  /*c520*/  LOP3.LUT R229, R247, 0x2c, RZ, 0xfc, !PT ;  /* 0x0000002cf7e57812 */ /* 0x000fe200078efcff */
[----:B------:R-:W-:-:S03]  /*c530*/  IMAD.HI.U32 R232, R0, R230, RZ ;  /* 0x000000e600e87227 */ /* 0x000fc600078e00ff */
[----:B------:R-:W-:Y:S01]  /*c540*/  ISETP.GT.U32.AND P6, PT, R7, R227, PT ;  /* 0x000000e30700720c */ /* 0x000fe20003fc4070 */
[--C-:B------:R-:W-:Y:S01]  /*c550*/  @!P0 IMAD.IADD R225, R225, 0x1, -R7.reuse ;  /* 0x00000001e1e18824 */ /* 0x100fe200078e0a07 */
[----:B------:R-:W-:Y:S01]  /*c560*/  ISETP.GE.AND P0, PT, R231, RZ, PT ;  /* 0x000000ffe700720c */ /* 0x000fe20003f06270 */
[----:B------:R-:W-:Y:S01]  /*c570*/  IMAD.MOV R232, RZ, RZ, -R232 ;  /* 0x000000ffffe87224 */ /* 0x000fe200078e0ae8 */
[----:B------:R-:W-:Y:S01]  /*c580*/  LOP3.LUT R231, R247, 0x2e, RZ, 0xfc, !PT ;  /* 0x0000002ef7e77812 */ /* 0x000fe200078efcff */
[----:B------:R-:W-:Y:S01]  /*c590*/  @!P3 IMAD.MOV R224, RZ, RZ, -R224 ;  /* 0x000000ffffe0b224 */ /* 0x000fe200078e0ae0 */
[----:B------:R-:W-:Y:S01]  /*c5a0*/  ISETP.GE.AND P3, PT, R228, RZ, PT ;  /* 0x000000ffe400720c */ /* 0x000fe20003f66270 */
[C---:B------:R-:W-:Y:S01]  /*c5b0*/  IMAD R228, R7.reuse, R232, R230 ;  /* 0x000000e807e47224 */ /* 0x040fe200078e02e6 */
[----:B------:R-:W-:Y:S01]  /*c5c0*/  IABS R233, R231 ;  /* 0x000000e700e97213 */ /* 0x000fe20000000000 */
[----:B------:R-:W-:Y:S01]  /*c5d0*/  @!P4 IMAD.IADD R226, R226, 0x1, -R7 ;  /* 0x00000001e2e2c824 */ /* 0x000fe200078e0a07 */
[----:B------:R-:W-:Y:S01]  /*c5e0*/  IABS R230, R229 ;  /* 0x000000e500e67213 */ /* 0x000fe20000000000 */
[----:B------:R-:W-:Y:S01]  /*c5f0*/  @!P1 IMAD.MOV R222, RZ, RZ, -R222 ;  /* 0x000000ffffde9224 */ /* 0x000fe200078e0ade */
[C---:B------:R-:W-:Y:S01]  /*c600*/  ISETP.GT.U32.AND P4, PT, R7.reuse, R228, PT ;  /* 0x000000e40700720c */ /* 0x040fe20003f84070 */
[----:B------:R-:W-:Y:S01]  /*c610*/  IMAD.HI.U32 R232, R0, R233, RZ ;  /* 0x000000e900e87227 */ /* 0x000fe200078e00ff */
[----:B------:R-:W-:-:S03]  /*c620*/  ISETP.GT.U32.AND P1, PT, R7, R225, PT ;  /* 0x000000e10700720c */ /* 0x000fc60003f24070 */
[----:B------:R-:W-:Y:S01]  /*c630*/  IMAD.MOV R234, RZ, RZ, -R232 ;  /* 0x000000ffffea7224 */ /* 0x000fe200078e0ae8 */
[----:B------:R-:W-:Y:S01]  /*c640*/  LOP3.LUT R232, R247, 0x28, RZ, 0xfc, !PT ;  /* 0x00000028f7e87812 */ /* 0x000fe200078efcff */
[----:B------:R-:W-:Y:S01]  /*c650*/  @!P6 IMAD.IADD R227, R227, 0x1, -R7 ;  /* 0x00000001e3e3e824 */ /* 0x000fe200078e0a07 */
[----:B------:R-:W-:Y:S01]  /*c660*/  ISETP.GE.AND P6, PT, R229, RZ, PT ;  /* 0x000000ffe500720c */ /* 0x000fe20003fc6270 */
[C---:B------:R-:W-:Y:S01]  /*c670*/  IMAD R229, R7.reuse, R234, R233 ;  /* 0x000000ea07e57224 */ /* 0x040fe200078e02e9 */
[----:B------:R-:W-:Y:S01]  /*c680*/  IABS R234, R232 ;  /* 0x000000e800ea7213 */ /* 0x000fe20000000000 */
[----:B------:R-:W-:Y:S01]  /*c690*/  @!P5 IMAD.MOV R227, RZ, RZ, -R227 ;  /* 0x000000ffffe3d224 */ /* 0x000fe200078e0ae3 */
[----:B------:R-:W-:Y:S01]  /*c6a0*/  IABS R233, R247 ;  /* 0x000000f700e97213 */ /* 0x000fe20000000000 */
[--C-:B------:R-:W-:Y:S01]  /*c6b0*/  @!P4 IMAD.IADD R228, R228, 0x1, -R7.reuse ;  /* 0x00000001e4e4c824 */ /* 0x100fe200078e0a07 */
[----:B------:R-:W-:Y:S01]  /*c6c0*/  ISETP.GT.U32.AND P4, PT, R7, R229, PT ;  /* 0x000000e50700720c */ /* 0x000fe20003f84070 */
[----:B------:R-:W-:Y:S01]  /*c6d0*/  @!P1 IMAD.IADD R225, R225, 0x1, -R7 ;  /* 0x00000001e1e19824 */ /* 0x000fe200078e0a07 */
[----:B------:R-:W-:Y:S01]  /*c6e0*/  ISETP.GE.AND P1, PT, R231, RZ, PT ;  /* 0x000000ffe700720c */ /* 0x000fe20003f26270 */
[----:B------:R-:W-:Y:S01]  /*c6f0*/  IMAD.HI.U32 R235, R0, R230, RZ ;  /* 0x000000e600eb7227 */ /* 0x000fe200078e00ff */
[----:B------:R-:W-:-:S03]  /*c700*/  LOP3.LUT R231, R247, 0x2a, RZ, 0xfc, !PT ;  /* 0x0000002af7e77812 */ /* 0x000fc600078efcff */
[----:B------:R-:W-:Y:S01]  /*c710*/  @!P2 IMAD.MOV R225, RZ, RZ, -R225 ;  /* 0x000000ffffe1a224 */ /* 0x000fe200078e0ae1 */
[----:B------:R-:W-:Y:S01]  /*c720*/  IABS R237, R231 ;  /* 0x000000e700ed7213 */ /* 0x000fe20000000000 */
[----:B------:R-:W-:Y:S01]  /*c730*/  IMAD.MOV R235, RZ, RZ, -R235 ;  /* 0x000000ffffeb7224 */ /* 0x000fe200078e0aeb */
[----:B------:R-:W-:Y:S01]  /*c740*/  ISETP.GE.AND P5, PT, R231, RZ, PT ;  /* 0x000000ffe700720c */ /* 0x000fe20003fa6270 */
[----:B------:R-:W-:Y:S02]  /*c750*/  @!P0 IMAD.MOV R226, RZ, RZ, -R226 ;  /* 0x000000ffffe28224 */ /* 0x000fe400078e0ae2 */
[----:B------:R-:W-:Y:S01]  /*c760*/  @!P4 IMAD.IADD R229, R229, 0x1, -R7 ;  /* 0x00000001e5e5c824 */ /* 0x000fe200078e0a07 */
[----:B------:R-:W-:Y:S01]  /*c770*/  ISETP.GT.U32.AND P4, PT, R7, R228, PT ;  /* 0x000000e40700720c */ /* 0x000fe20003f84070 */
[----:B------:R-:W-:-:S03]  /*c780*/  IMAD.HI.U32 R238, R0, R237, RZ ;  /* 0x000000ed00ee7227 */ /* 0x000fc600078e00ff */
[C---:B------:R-:W-:Y:S01]  /*c790*/  ISETP.GT.U32.AND P2, PT, R7.reuse, R229, PT ;  /* 0x000000e50700720c */ /* 0x040fe20003f44070 */
[----:B------:R-:W-:Y:S02]  /*c7a0*/  IMAD.MOV R238, RZ, RZ, -R238 ;  /* 0x000000ffffee7224 */ /* 0x000fe400078e0aee */
[C---:B------:R-:W-:Y:S02]  /*c7b0*/  IMAD R230, R7.reuse, R235, R230 ;  /* 0x000000eb07e67224 */ /* 0x040fe400078e02e6 */
[C---:B------:R-:W-:Y:S01]  /*c7c0*/  IMAD R231, R7.reuse, R238, R237 ;  /* 0x000000ee07e77224 */ /* 0x040fe200078e02ed */
[----:B------:R-:W-:Y:S01]  /*c7d0*/  IABS R238, R250 ;  /* 0x000000fa00ee7213 */ /* 0x000fe20000000000 */
[----:B------:R-:W-:Y:S01]  /*c7e0*/  IMAD.HI.U32 R235, R0, R234, RZ ;  /* 0x000000ea00eb7227 */ /* 0x000fe200078e00ff */
[----:B------:R-:W-:-:S03]  /*c7f0*/  ISETP.GT.U32.AND P0, PT, R7, R230, PT ;  /* 0x000000e60700720c */ /* 0x000fc60003f04070 */
[----:B------:R-:W-:Y:S01]  /*c800*/  @!P4 IMAD.IADD R228, R228, 0x1, -R7 ;  /* 0x00000001e4e4c824 */ /* 0x000fe200078e0a07 */
[----:B------:R-:W-:Y:S01]  /*c810*/  ISETP.GT.U32.AND P4, PT, R7, R231, PT ;  /* 0x000000e70700720c */ /* 0x000fe20003f84070 */
[----:B------:R-:W-:Y:S02]  /*c820*/  IMAD.MOV R237, RZ, RZ, -R235 ;  /* 0x000000ffffed7224 */ /* 0x000fe400078e0aeb */
[----:B------:R-:W-:Y:S02]  /*c830*/  @!P3 IMAD.MOV R228, RZ, RZ, -R228 ;  /* 0x000000ffffe4b224 */ /* 0x000fe400078e0ae4 */
[--C-:B------:R-:W-:Y:S01]  /*c840*/  @!P2 IMAD.IADD R229, R229, 0x1, -R7.reuse ;  /* 0x00000001e5e5a824 */ /* 0x100fe200078e0a07 */
[----:B------:R-:W-:Y:S01]  /*c850*/  ISETP.GE.AND P2, PT, R232, RZ, PT ;  /* 0x000000ffe800720c */ /* 0x000fe20003f46270 */
[----:B------:R-:W-:Y:S01]  /*c860*/  IMAD R232, R7, R237, R234 ;  /* 0x000000ed07e87224 */ /* 0x000fe200078e02ea */
[----:B------:R-:W-:Y:S01]  /*c870*/  LOP3.LUT R234, R247, 0x24, RZ, 0xfc, !PT ;  /* 0x00000024f7ea7812 */ /* 0x000fe200078efcff */
[----:B------:R-:W-:-:S02]  /*c880*/  @!P0 IMAD.IADD R230, R230, 0x1, -R7 ;  /* 0x00000001e6e68824 */ /* 0x000fc400078e0a07 */
[----:B------:R-:W-:-:S03]  /*c890*/  IMAD.HI.U32 R236, R0, R249, RZ ;  /* 0x000000f900ec7227 */ /* 0x000fc600078e00ff */
[----:B------:R-:W-:Y:S01]  /*c8a0*/  ISETP.GT.U32.AND P0, PT, R7, R230, PT ;  /* 0x000000e60700720c */ /* 0x000fe20003f04070 */
[----:B------:R-:W-:Y:S01]  /*c8b0*/  @!P4 IMAD.IADD R231, R231, 0x1, -R7 ;  /* 0x00000001e7e7c824 */ /* 0x000fe200078e0a07 */
[----:B------:R-:W-:Y:S01]  /*c8c0*/  ISETP.GE.AND P4, PT, R234, RZ, PT ;  /* 0x000000ffea00720c */ /* 0x000fe20003f86270 */
[----:B------:R-:W-:Y:S01]  /*c8d0*/  IMAD.HI.U32 R239, R0, R233, RZ ;  /* 0x000000e900ef7227 */ /* 0x000fe200078e00ff */
[----:B------:R-:W-:Y:S02]  /*c8e0*/  IABS R234, R234 ;  /* 0x000000ea00ea7213 */ /* 0x000fe40000000000 */
[C---:B------:R-:W-:Y:S01]  /*c8f0*/  ISETP.GT.U32.AND P3, PT, R7.reuse, R231, PT ;  /* 0x000000e70700720c */ /* 0x040fe20003f64070 */
[----:B------:R-:W-:Y:S02]  /*c900*/  IMAD.MOV R236, RZ, RZ, -R236 ;  /* 0x000000ffffec7224 */ /* 0x000fe400078e0aec */
[----:B------:R-:W-:Y:S02]  /*c910*/  IMAD.MOV R235, RZ, RZ, -R239 ;  /* 0x000000ffffeb7224 */ /* 0x000fe400078e0aef */
[----:B------:R-:W-:Y:S01]  /*c920*/  IMAD R249, R7, R236, R249 ;  /* 0x000000ec07f97224 */ /* 0x000fe200078e02f9 */
[----:B------:R-:W-:Y:S01]  /*c930*/  LOP3.LUT R236, R247, 0x22, RZ, 0xfc, !PT ;  /* 0x00000022f7ec7812 */ /* 0x000fe200078efcff */
[----:B------:R-:W-:Y:S01]  /*c940*/  IMAD R233, R7, R235, R233 ;  /* 0x000000eb07e97224 */ /* 0x000fe200078e02e9 */
[----:B------:R-:W-:Y:S01]  /*c950*/  LOP3.LUT R235, R247, 0x20, RZ, 0xfc, !PT ;  /* 0x00000020f7eb7812 */ /* 0x000fe200078efcff */
[----:B------:R-:W-:Y:S01]  /*c960*/  @!P1 IMAD.MOV R229, RZ, RZ, -R229 ;  /* 0x000000ffffe59224 */ /* 0x000fe200078e0ae5 */
[----:B------:R-:W-:Y:S01]  /*c970*/  ISETP.GE.AND P1, PT, R236, RZ, PT ;  /* 0x000000ffec00720c */ /* 0x000fe20003f26270 */
[----:B------:R-:W-:Y:S01]  /*c980*/  IMAD.HI.U32 R239, R0, R234, RZ ;  /* 0x000000ea00ef7227 */ /* 0x000fe200078e00ff */
[----:B------:R-:W-:-:S02]  /*c990*/  IABS R236, R236 ;  /* 0x000000ec00ec7213 */ /* 0x000fc40000000000 */
[----:B------:R-:W-:Y:S01]  /*c9a0*/  IABS R237, R235 ;  /* 0x000000eb00ed7213 */ /* 0x000fe20000000000 */
[--C-:B------:R-:W-:Y:S01]  /*c9b0*/  @!P3 IMAD.IADD R231, R231, 0x1, -R7.reuse ;  /* 0x00000001e7e7b824 */ /* 0x100fe200078e0a07 */
[----:B------:R-:W-:Y:S01]  /*c9c0*/  ISETP.GT.U32.AND P3, PT, R7, R232, PT ;  /* 0x000000e80700720c */ /* 0x000fe20003f64070 */
[----:B------:R-:W-:Y:S01]  /*c9d0*/  @!P0 IMAD.IADD R230, R230, 0x1, -R7 ;  /* 0x00000001e6e68824 */ /* 0x000fe200078e0a07 */
[----:B------:R-:W-:Y:S01]  /*c9e0*/  ISETP.GE.AND P0, PT, R235, RZ, PT ;  /* 0x000000ffeb00720c */ /* 0x000fe20003f06270 */
[----:B------:R-:W-:Y:S01]  /*c9f0*/  @!P5 IMAD.MOV R231, RZ, RZ, -R231 ;  /* 0x000000ffffe7d224 */ /* 0x000fe200078e0ae7 */
[C---:B------:R-:W-:Y:S01]  /*ca00*/  ISETP.GT.U32.AND P5, PT, R7.reuse, R233, PT ;  /* 0x000000e90700720c */ /* 0x040fe20003fa4070 */
[----:B------:R-:W-:Y:S02]  /*ca10*/  IMAD.MOV.U32 R235, RZ, RZ, R236 ;  /* 0x000000ffffeb7224 */ /* 0x000fe400078e00ec */
[----:B------:R-:W-:Y:S02]  /*ca20*/  IMAD.MOV R239, RZ, RZ, -R239 ;  /* 0x000000ffffef7224 */ /* 0x000fe400078e0aef */
[----:B------:R-:W-:Y:S01]  /*ca30*/  @!P6 IMAD.MOV R230, RZ, RZ, -R230 ;  /* 0x000000ffffe6e224 */ /* 0x000fe200078e0ae6 */
[----:B------:R-:W-:Y:S01]  /*ca40*/  ISETP.GT.U32.AND P6, PT, R7, R249, PT ;  /* 0x000000f90700720c */ /* 0x000fe20003fc4070 */
[----:B------:R-:W-:-:S04]  /*ca50*/  IMAD.HI.U32 R240, R0, R235, RZ ;  /* 0x000000eb00f07227 */ /* 0x000fc800078e00ff */
[--C-:B------:R-:W-:Y:S02]  /*ca60*/  @!P3 IMAD.IADD R232, R232, 0x1, -R7.reuse ;  /* 0x00000001e8e8b824 */ /* 0x100fe400078e0a07 */
[----:B------:R-:W-:Y:S02]  /*ca70*/  IMAD R234, R7, R239, R234 ;  /* 0x000000ef07ea7224 */ /* 0x000fe400078e02ea */
[----:B------:R-:W-:Y:S01]  /*ca80*/  @!P5 IMAD.IADD R233, R233, 0x1, -R7 ;  /* 0x00000001e9e9d824 */ /* 0x000fe200078e0a07 */
[C---:B------:R-:W-:Y:S01]  /*ca90*/  ISETP.GT.U32.AND P3, PT, R7.reuse, R232, PT ;  /* 0x000000e80700720c */ /* 0x040fe20003f64070 */
[----:B------:R-:W-:Y:S02]  /*caa0*/  IMAD.MOV R240, RZ, RZ, -R240 ;  /* 0x000000fffff07224 */ /* 0x000fe400078e0af0 */
[----:B------:R-:W-:Y:S01]  /*cab0*/  IMAD.MOV.U32 R236, RZ, RZ, R237 ;  /* 0x000000ffffec7224 */ /* 0x000fe200078e00ed */
[----:B------:R-:W-:Y:S01]  /*cac0*/  ISETP.GT.U32.AND P5, PT, R7, R233, PT ;  /* 0x000000e90700720c */ /* 0x000fe20003fa4070 */
[----:B------:R-:W-:-:S02]  /*cad0*/  IMAD.MOV.U32 R237, RZ, RZ, R238 ;  /* 0x000000ffffed7224 */ /* 0x000fc400078e00ee */
[----:B------:R-:W-:Y:S02]  /*cae0*/  IMAD.MOV.U32 R238, RZ, RZ, R241 ;  /* 0x000000ffffee7224 */ /* 0x000fe400078e00f1 */
[----:B------:R-:W-:Y:S02]  /*caf0*/  IMAD R235, R7, R240, R235 ;  /* 0x000000f007eb7224 */ /* 0x000fe400078e02eb */
[----:B------:R-:W-:-:S04]  /*cb00*/  IMAD.HI.U32 R241, R0, R236, RZ ;  /* 0x000000ec00f17227 */ /* 0x000fc800078e00ff */
[--C-:B------:R-:W-:Y:S01]  /*cb10*/  @!P3 IMAD.IADD R232, R232, 0x1, -R7.reuse ;  /* 0x00000001e8e8b824 */ /* 0x100fe200078e0a07 */
[----:B------:R-:W-:Y:S01]  /*cb20*/  ISETP.GT.U32.AND P3, PT, R7, R234, PT ;  /* 0x000000ea0700720c */ /* 0x000fe20003f64070 */
[----:B------:R-:W-:Y:S01]  /*cb30*/  @!P6 IMAD.IADD R249, R249, 0x1, -R7 ;  /* 0x00000001f9f9e824 */ /* 0x000fe200078e0a07 */
[----:B------:R-:W-:Y:S01]  /*cb40*/  ISETP.GT.U32.AND P6, PT, R7, R235, PT ;  /* 0x000000eb0700720c */ /* 0x000fe20003fc4070 */
[----:B------:R-:W-:Y:S02]  /*cb50*/  IMAD.MOV R239, RZ, RZ, -R241 ;  /* 0x000000ffffef7224 */ /* 0x000fe400078e0af1 */
[----:B------:R-:W-:-:S04]  /*cb60*/  IMAD.HI.U32 R243, R0, R237, RZ ;  /* 0x000000ed00f37227 */ /* 0x000fc800078e00ff */
[----:B------:R-:W-:Y:S01]  /*cb70*/  IMAD R236, R7, R239, R236 ;  /* 0x000000ef07ec7224 */ /* 0x000fe200078e02ec */
[----:B------:R-:W-:Y:S01]  /*cb80*/  IABS R239, R5 ;  /* 0x0000000500ef7213 */ /* 0x000fe20000000000 */
[--C-:B------:R-:W-:Y:S02]  /*cb90*/  @!P5 IMAD.IADD R233, R233, 0x1, -R7.reuse ;  /* 0x00000001e9e9d824 */ /* 0x100fe400078e0a07 */
[----:B------:R-:W-:Y:S01]  /*cba0*/  @!P3 IMAD.IADD R234, R234, 0x1, -R7 ;  /* 0x00000001eaeab824 */ /* 0x000fe200078e0a07 */
[C---:B------:R-:W-:Y:S01]  /*cbb0*/  ISETP.GT.U32.AND P5, PT, R7.reuse, R236, PT ;  /* 0x000000ec0700720c */ /* 0x040fe20003fa4070 */
[----:B------:R-:W-:Y:S02]  /*cbc0*/  IMAD.MOV R241, RZ, RZ, -R243 ;  /* 0x000000fffff17224 */ /* 0x000fe400078e0af3 */
[----:B------:R-:W-:Y:S01]  /*cbd0*/  IMAD.HI.U32 R243, R0, R239, RZ ;  /* 0x000000ef00f37227 */ /* 0x000fe200078e00ff */
[----:B------:R-:W-:-:S03]  /*cbe0*/  ISETP.GT.U32.AND P3, PT, R7, R234, PT ;  /* 0x000000ea0700720c */ /* 0x000fc60003f64070 */
[----:B------:R-:W-:Y:S02]  /*cbf0*/  @!P6 IMAD.IADD R235, R235, 0x1, -R7 ;  /* 0x00000001ebebe824 */ /* 0x000fe400078e0a07 */
[----:B------:R-:W-:Y:S02]  /*cc00*/  IMAD.MOV R243, RZ, RZ, -R243 ;  /* 0x000000fffff37224 */ /* 0x000fe400078e0af3 */
[----:B------:R-:W-:Y:S01]  /*cc10*/  IMAD.HI.U32 R242, R0, R238, RZ ;  /* 0x000000ee00f27227 */ /* 0x000fe200078e00ff */
[----:B------:R-:W-:-:S03]  /*cc20*/  ISETP.GT.U32.AND P6, PT, R7, R235, PT ;  /* 0x000000eb0700720c */ /* 0x000fc60003fc4070 */
[C---:B------:R-:W-:Y:S02]  /*cc30*/  IMAD R239, R7.reuse, R243, R239 ;  /* 0x000000f307ef7224 */ /* 0x040fe400078e02ef */
[C---:B------:R-:W-:Y:S01]  /*cc40*/  IMAD R237, R7.reuse, R241, R237 ;  /* 0x000000f107ed7224 */ /* 0x040fe200078e02ed */
[----:B------:R-:W-:Y:S01]  /*cc50*/  IABS R241, R13 ;  /* 0x0000000d00f17213 */ /* 0x000fe20000000000 */
[--C-:B------:R-:W-:Y:S01]  /*cc60*/  @!P5 IMAD.IADD R236, R236, 0x1, -R7.reuse ;  /* 0x00000001ececd824 */ /* 0x100fe200078e0a07 */
[C---:B------:R-:W-:Y:S01]  /*cc70*/  ISETP.GT.U32.AND P5, PT, R7.reuse, R239, PT ;  /* 0x000000ef0700720c */ /* 0x040fe20003fa4070 */
[----:B------:R-:W-:Y:S01]  /*cc80*/  IMAD.MOV R240, RZ, RZ, -R242 ;  /* 0x000000fffff07224 */ /* 0x000fe200078e0af2 */
[----:B------:R-:W-:Y:S01]  /*cc90*/  IABS R242, R12 ;  /* 0x0000000c00f27213 */ /* 0x000fe20000000000 */
[----:B------:R-:W-:Y:S01]  /*cca0*/  @!P3 IMAD.IADD R234, R234, 0x1, -R7 ;  /* 0x00000001eaeab824 */ /* 0x000fe200078e0a07 */
[C---:B------:R-:W-:Y:S01]  /*ccb0*/  ISETP.GT.U32.AND P3, PT, R7.reuse, R237, PT ;  /* 0x000000ed0700720c */ /* 0x040fe20003f64070 */
[----:B------:R-:W-:Y:S01]  /*ccc0*/  @!P2 IMAD.MOV R232, RZ, RZ, -R232 ;  /* 0x000000ffffe8a224 */ /* 0x000fe200078e0ae8 */
[C---:B------:R-:W-:Y:S01]  /*ccd0*/  ISETP.GT.U32.AND P2, PT, R7.reuse, R236, PT ;  /* 0x000000ec0700720c */ /* 0x040fe20003f44070 */
[----:B------:R-:W-:Y:S01]  /*cce0*/  IMAD R238, R7, R240, R238 ;  /* 0x000000f007ee7224 */ /* 0x000fe200078e02ee */
[----:B------:R-:W-:Y:S01]  /*ccf0*/  IABS R240, R252 ;  /* 0x000000fc00f07213 */ /* 0x000fe20000000000 */
[----:B------:R-:W-:-:S04]  /*cd00*/  IMAD.HI.U32 R244, R0, R241, RZ ;  /* 0x000000f100f47227 */ /* 0x000fc800078e00ff */
[----:B------:R-:W-:-:S04]  /*cd10*/  IMAD.HI.U32 R243, R0, R242, RZ ;  /* 0x000000f200f37227 */ /* 0x000fc800078e00ff */
[----:B------:R-:W-:Y:S01]  /*cd20*/  @!P6 IMAD.IADD R235, R235, 0x1, -R7 ;  /* 0x00000001ebebe824 */ /* 0x000fe200078e0a07 */
[----:B------:R-:W-:Y:S01]  /*cd30*/  ISETP.GT.U32.AND P6, PT, R7, R238, PT ;  /* 0x000000ee0700720c */ /* 0x000fe20003fc4070 */
[----:B------:R-:W-:Y:S02]  /*cd40*/  IMAD.MOV R244, RZ, RZ, -R244 ;  /* 0x000000fffff47224 */ /* 0x000fe400078e0af4 */
[----:B------:R-:W-:-:S04]  /*cd50*/  IMAD.HI.U32 R245, R0, R240, RZ ;  /* 0x000000f000f57227 */ /* 0x000fc800078e00ff */
[----:B------:R-:W-:Y:S02]  /*cd60*/  IMAD.MOV R243, RZ, RZ, -R243 ;  /* 0x000000fffff37224 */ /* 0x000fe400078e0af3 */
[----:B------:R-:W-:Y:S01]  /*cd70*/  IMAD R241, R7, R244, R241 ;  /* 0x000000f407f17224 */ /* 0x000fe200078e02f1 */
[----:B------:R-:W-:Y:S01]  /*cd80*/  IABS R244, R10 ;  /* 0x0000000a00f47213 */ /* 0x000fe20000000000 */
[----:B------:R-:W-:Y:S02]  /*cd90*/  @!P5 IMAD.IADD R239, R239, 0x1, -R7 ;  /* 0x00000001efefd824 */ /* 0x000fe400078e0a07 */
[----:B------:R-:W-:Y:S02]  /*cda0*/  IMAD.MOV R245, RZ, RZ, -R245 ;  /* 0x000000fffff57224 */ /* 0x000fe400078e0af5 */
[----:B------:R-:W-:Y:S01]  /*cdb0*/  IMAD R242, R7, R243, R242 ;  /* 0x000000f307f27224 */ /* 0x000fe200078e02f2 */
[----:B------:R-:W-:Y:S01]  /*cdc0*/  IABS R243, R11 ;  /* 0x0000000b00f37213 */ /* 0x000fe20000000000 */
[--C-:B------:R-:W-:Y:S01]  /*cdd0*/  @!P3 IMAD.IADD R237, R237, 0x1, -R7.reuse ;  /* 0x00000001ededb824 */ /* 0x100fe200078e0a07 */
[----:B------:R-:W-:Y:S01]  /*cde0*/  ISETP.GE.AND P3, PT, R247, RZ, PT ;  /* 0x000000fff700720c */ /* 0x000fe20003f66270 */
[----:B------:R-:W-:Y:S01]  /*cdf0*/  @!P2 IMAD.IADD R236, R236, 0x1, -R7 ;  /* 0x00000001ececa824 */ /* 0x000fe200078e0a07 */
[C---:B------:R-:W-:Y:S01]  /*ce00*/  ISETP.GT.U32.AND P5, PT, R7.reuse, R239, PT ;  /* 0x000000ef0700720c */ /* 0x040fe20003fa4070 */
[C---:B------:R-:W-:Y:S01]  /*ce10*/  IMAD R240, R7.reuse, R245, R240 ;  /* 0x000000f507f07224 */ /* 0x040fe200078e02f0 */
[----:B------:R-:W-:Y:S01]  /*ce20*/  ISETP.GT.U32.AND P2, PT, R7, R241, PT ;  /* 0x000000f10700720c */ /* 0x000fe20003f44070 */
[----:B------:R-:W-:-:S04]  /*ce30*/  IMAD.HI.U32 R248, R0, R244, RZ ;  /* 0x000000f400f87227 */ /* 0x000fc800078e00ff */
[----:B------:R-:W-:-:S04]  /*ce40*/  IMAD.HI.U32 R245, R0, R243, RZ ;  /* 0x000000f300f57227 */ /* 0x000fc800078e00ff */
[----:B------:R-:W-:Y:S01]  /*ce50*/  @!P6 IMAD.IADD R238, R238, 0x1, -R7 ;  /* 0x00000001eeeee824 */ /* 0x000fe200078e0a07 */
[C---:B------:R-:W-:Y:S01]  /*ce60*/  ISETP.GT.U32.AND P6, PT, R7.reuse, R240, PT ;  /* 0x000000f00700720c */ /* 0x040fe20003fc4070 */
[----:B------:R-:W-:Y:S02]  /*ce70*/  IMAD.MOV R248, RZ, RZ, -R248 ;  /* 0x000000fffff87224 */ /* 0x000fe400078e0af8 */
[----:B------:R-:W-:Y:S02]  /*ce80*/  IMAD.MOV R245, RZ, RZ, -R245 ;  /* 0x000000fffff57224 */ /* 0x000fe400078e0af5 */
[C---:B------:R-:W-:Y:S02]  /*ce90*/  IMAD R244, R7.reuse, R248, R244 ;  /* 0x000000f807f47224 */ /* 0x040fe400078e02f4 */
[----:B------:R-:W-:Y:S01]  /*cea0*/  @!P3 IMAD.MOV R233, RZ, RZ, -R233 ;  /* 0x000000ffffe9b224 */ /* 0x000fe200078e0ae9 */
[C---:B------:R-:W-:Y:S01]  /*ceb0*/  ISETP.GT.U32.AND P3, PT, R7.reuse, R237, PT ;  /* 0x000000ed0700720c */ /* 0x040fe20003f64070 */
[----:B------:R-:W-:-:S02]  /*cec0*/  IMAD R243, R7, R245, R243 ;  /* 0x000000f507f37224 */ /* 0x000fc400078e02f3 */
[----:B------:R-:W-:Y:S02]  /*ced0*/  IMAD.MOV.U32 R245, RZ, RZ, R246 ;  /* 0x000000fffff57224 */ /* 0x000fe400078e00f6 */
[--C-:B------:R-:W-:Y:S01]  /*cee0*/  @!P5 IMAD.IADD R239, R239, 0x1, -R7.reuse ;  /* 0x00000001efefd824 */ /* 0x100fe200078e0a07 */
[----:B------:R-:W-:Y:S01]  /*cef0*/  ISETP.GE.AND P5, PT, R250, RZ, PT ;  /* 0x000000fffa00720c */ /* 0x000fe20003fa6270 */
[----:B------:R-:W-:Y:S01]  /*cf00*/  @!P2 IMAD.IADD R241, R241, 0x1, -R7 ;  /* 0x00000001f1f1a824 */ /* 0x000fe200078e0a07 */
[----:B------:R-:W-:Y:S01]  /*cf10*/  ISETP.GT.U32.AND P2, PT, R7, R244, PT ;  /* 0x000000f40700720c */ /* 0x000fe20003f44070 */
[----:B------:R-:W-:-:S04]  /*cf20*/  IMAD.HI.U32 R250, R0, R245, RZ ;  /* 0x000000f500fa7227 */ /* 0x000fc800078e00ff */
[--C-:B------:R-:W-:Y:S02]  /*cf30*/  @!P6 IMAD.IADD R240, R240, 0x1, -R7.reuse ;  /* 0x00000001f0f0e824 */ /* 0x100fe400078e0a07 */
[----:B------:R-:W-:Y:S01]  /*cf40*/  @!P4 IMAD.MOV R234, RZ, RZ, -R234 ;  /* 0x000000ffffeac224 */ /* 0x000fe200078e0aea */
[C---:B------:R-:W-:Y:S01]  /*cf50*/  ISETP.GT.U32.AND P4, PT, R7.reuse, R238, PT ;  /* 0x000000ee0700720c */ /* 0x040fe20003f84070 */
[----:B------:R-:W-:Y:S01]  /*cf60*/  IMAD.MOV R248, RZ, RZ, -R250 ;  /* 0x000000fffff87224 */ /* 0x000fe200078e0afa */
[----:B------:R-:W-:Y:S01]  /*cf70*/  ISETP.GT.U32.AND P6, PT, R7, R240, PT ;  /* 0x000000f00700720c */ /* 0x000fe20003fc4070 */
[----:B------:R-:W-:Y:S01]  /*cf80*/  @!P3 IMAD.IADD R237, R237, 0x1, -R7 ;  /* 0x00000001ededb824 */ /* 0x000fe200078e0a07 */
[C---:B------:R-:W-:Y:S01]  /*cf90*/  ISETP.GT.U32.AND P3, PT, R7.reuse, R242, PT ;  /* 0x000000f20700720c */ /* 0x040fe20003f64070 */
[----:B------:R-:W-:Y:S02]  /*cfa0*/  IMAD R245, R7, R248, R245 ;  /* 0x000000f807f57224 */ /* 0x000fe400078e02f5 */
[----:B------:R-:W-:-:S02]  /*cfb0*/  IMAD.MOV.U32 R246, RZ, RZ, R251 ;  /* 0x000000fffff67224 */ /* 0x000fc400078e00fb */
[----:B------:R-:W-:Y:S01]  /*cfc0*/  @!P2 IMAD.IADD R244, R244, 0x1, -R7 ;  /* 0x00000001f4f4a824 */ /* 0x000fe200078e0a07 */
[----:B------:R-:W-:Y:S01]  /*cfd0*/  ISETP.GT.U32.AND P2, PT, R7, R245, PT ;  /* 0x000000f50700720c */ /* 0x000fe20003f44070 */
[----:B------:R-:W-:-:S04]  /*cfe0*/  IMAD.HI.U32 R251, R0, R246, RZ ;  /* 0x000000f600fb7227 */ /* 0x000fc800078e00ff */
[----:B------:R-:W-:Y:S01]  /*cff0*/  @!P4 IMAD.IADD R238, R238, 0x1, -R7 ;  /* 0x00000001eeeec824 */ /* 0x000fe200078e0a07 */
[C---:B------:R-:W-:Y:S01]  /*d000*/  ISETP.GT.U32.AND P4, PT, R7.reuse, R243, PT ;  /* 0x000000f30700720c */ /* 0x040fe20003f84070 */
[----:B------:R-:W-:Y:S01]  /*d010*/  IMAD.MOV R250, RZ, RZ, -R251 ;  /* 0x000000fffffa7224 */ /* 0x000fe200078e0afb */
[----:B------:R-:W-:Y:S01]  /*d020*/  IABS R251, R3 ;  /* 0x0000000300fb7213 */ /* 0x000fe20000000000 */
[--C-:B------:R-:W-:Y:S01]  /*d030*/  @!P6 IMAD.IADD R240, R240, 0x1, -R7.reuse ;  /* 0x00000001f0f0e824 */ /* 0x100fe200078e0a07 */
[----:B------:R-:W-:Y:S01]  /*d040*/  ISETP.GE.AND P6, PT, R4, RZ, PT ;  /* 0x000000ff0400720c */ /* 0x000fe20003fc6270 */
[----:B------:R-:W-:Y:S01]  /*d050*/  IMAD R246, R7, R250, R246 ;  /* 0x000000fa07f67224 */ /* 0x000fe200078e02f6 */
[----:B------:R-:W-:Y:S01]  /*d060*/  LOP3.LUT R4, R247, 0x8, RZ, 0xfc, !PT ;  /* 0x00000008f7047812 */ /* 0x000fe200078efcff */
[--C-:B------:R-:W-:Y:S01]  /*d070*/  @!P3 IMAD.IADD R242, R242, 0x1, -R7.reuse ;  /* 0x00000001f2f2b824 */ /* 0x100fe200078e0a07 */
[----:B------:R-:W-:Y:S01]  /*d080*/  ISETP.GE.AND P3, PT, R5, RZ, PT ;  /* 0x000000ff0500720c */ /* 0x000fe20003f66270 */
[----:B------:R-:W-:Y:S01]  /*d090*/  @!P2 IMAD.IADD R245, R245, 0x1, -R7 ;  /* 0x00000001f5f5a824 */ /* 0x000fe200078e0a07 */
[----:B------:R-:W-:Y:S01]  /*d0a0*/  LOP3.LUT R5, R247, 0xa, RZ, 0xfc, !PT ;  /* 0x0000000af7057812 */ /* 0x000fe200078efcff */
[----:B------:R-:W-:Y:S01]  /*d0b0*/  @!P1 IMAD.MOV R235, RZ, RZ, -R235 ;  /* 0x000000ffffeb9224 */ /* 0x000fe200078e0aeb */
[----:B------:R-:W-:Y:S01]  /*d0c0*/  IABS R248, R4 ;  /* 0x0000000400f87213 */ /* 0x000fe20000000000 */
[----:B------:R-:W-:Y:S01]  /*d0d0*/  @!P4 IMAD.IADD R243, R243, 0x1, -R7 ;  /* 0x00000001f3f3c824 */ /* 0x000fe200078e0a07 */
[C---:B------:R-:W-:Y:S01]  /*d0e0*/  ISETP.GT.U32.AND P2, PT, R7.reuse, R246, PT ;  /* 0x000000f60700720c */ /* 0x040fe20003f44070 */
[----:B------:R-:W-:Y:S01]  /*d0f0*/  @!P0 IMAD.MOV R236, RZ, RZ, -R236 ;  /* 0x000000ffffec8224 */ /* 0x000fe200078e0aec */
[----:B------:R-:W-:Y:S01]  /*d100*/  IABS R247, R5 ;  /* 0x0000000500f77213 */ /* 0x000fe20000000000 */
[----:B------:R-:W-:Y:S01]  /*d110*/  IMAD.HI.U32 R16, R0, R248, RZ ;  /* 0x000000f800107227 */ /* 0x000fe200078e00ff */
[----:B------:R-:W-:-:S02]  /*d120*/  ISETP.GT.U32.AND P1, PT, R7, R241, PT ;  /* 0x000000f10700720c */ /* 0x000fc40003f24070 */
[----:B------:R-:W-:Y:S01]  /*d130*/  ISETP.GE.AND P4, PT, R252, RZ, PT ;  /* 0x000000fffc00720c */ /* 0x000fe20003f86270 */
[----:B------:R-:W-:Y:S01]  /*d140*/  IMAD.HI.U32 R252, R0, R247, RZ ;  /* 0x000000f700fc7227 */ /* 0x000fe200078e00ff */
[----:B------:R-:W-:-:S03]  /*d150*/  IABS R250, R2 ;  /* 0x0000000200fa7213 */ /* 0x000fc60000000000 */
[----:B------:R-:W-:Y:S02]  /*d160*/  IMAD.MOV R16, RZ, RZ, -R16 ;  /* 0x000000ffff107224 */ /* 0x000fe400078e0a10 */
[----:B------:R-:W-:Y:S02]  /*d170*/  IMAD.MOV R17, RZ, RZ, -R252 ;  /* 0x000000ffff117224 */ /* 0x000fe400078e0afc */
[C---:B------:R-:W-:Y:S02]  /*d180*/  IMAD R248, R7.reuse, R16, R248 ;  /* 0x0000001007f87224 */ /* 0x040fe400078e02f8 */
[----:B------:R-:W-:Y:S01]  /*d190*/  @!P2 IMAD.IADD R246, R246, 0x1, -R7 ;  /* 0x00000001f6f6a824 */ /* 0x000fe200078e0a07 */
[C---:B------:R-:W-:Y:S01]  /*d1a0*/  ISETP.GT.U32.AND P2, PT, R7.reuse, R243, PT ;  /* 0x000000f30700720c */ /* 0x040fe20003f44070 */
[----:B------:R-:W-:Y:S01]  /*d1b0*/  IMAD.HI.U32 R14, R0, R250, RZ ;  /* 0x000000fa000e7227 */ /* 0x000fe200078e00ff */
[----:B------:R-:W-:-:S03]  /*d1c0*/  ISETP.GT.U32.AND P0, PT, R7, R242, PT ;  /* 0x000000f20700720c */ /* 0x000fc60003f04070 */
[----:B------:R-:W-:Y:S02]  /*d1d0*/  IMAD R247, R7, R17, R247 ;  /* 0x0000001107f77224 */ /* 0x000fe400078e02f7 */
[----:B------:R-:W-:-:S04]  /*d1e0*/  IMAD.HI.U32 R15, R0, R251, RZ ;  /* 0x000000fb000f7227 */ /* 0x000fc800078e00ff */
[----:B------:R-:W-:Y:S01]  /*d1f0*/  @!P1 IMAD.IADD R241, R241, 0x1, -R7 ;  /* 0x00000001f1f19824 */ /* 0x000fe200078e0a07 */
[C---:B------:R-:W-:Y:S01]  /*d200*/  ISETP.GT.U32.AND P1, PT, R7.reuse, R248, PT ;  /* 0x000000f80700720c */ /* 0x040fe20003f24070 */
[----:B------:R-:W-:Y:S02]  /*d210*/  IMAD.MOV.U32 R252, RZ, RZ, R18 ;  /* 0x000000fffffc7224 */ /* 0x000fe400078e0012 */
[----:B------:R-:W-:Y:S01]  /*d220*/  IMAD.MOV R14, RZ, RZ, -R14 ;  /* 0x000000ffff0e7224 */ /* 0x000fe200078e0a0e */
[----:B------:R-:W3:Y:S01]  /*d230*/  LDL.LU R18, [R1+0x1bf8] ;  /* 0x001bf80001127983 */ /* 0x000ee20000300800 */
[----:B------:R-:W-:Y:S01]  /*d240*/  @!P4 IMAD.MOV R240, RZ, RZ, -R240 ;  /* 0x000000fffff0c224 */ /* 0x000fe200078e0af0 */
[C---:B------:R-:W-:Y:S01]  /*d250*/  ISETP.GT.U32.AND P4, PT, R7.reuse, R247, PT ;  /* 0x000000f70700720c */ /* 0x040fe20003f84070 */
[----:B------:R-:W-:Y:S01]  /*d260*/  IMAD.MOV R15, RZ, RZ, -R15 ;  /* 0x000000ffff0f7224 */ /* 0x000fe200078e0a0f */
[----:B------:R-:W4:Y:S01]  /*d270*/  LDL.LU R17, [R1+0x1bf4] ;  /* 0x001bf40001117983 */ /* 0x000f220000300800 */
[----:B------:R-:W-:Y:S01]  /*d280*/  @!P5 IMAD.MOV R237, RZ, RZ, -R237 ;  /* 0x000000ffffedd224 */ /* 0x000fe200078e0aed */
[C---:B------:R-:W-:Y:S01]  /*d290*/  ISETP.GT.U32.AND P5, PT, R7.reuse, R244, PT ;  /* 0x000000f40700720c */ /* 0x040fe20003fa4070 */
[----:B------:R-:W-:Y:S01]  /*d2a0*/  IMAD.HI.U32 R0, R0, R252, RZ ;  /* 0x000000fc00007227 */ /* 0x000fe200078e00ff */
[----:B------:R-:W2:Y:S03]  /*d2b0*/  LDL.LU R16, [R1+0x1bf0] ;  /* 0x001bf00001107983 */ /* 0x000ea60000300800 */
[----:B------:R-:W-:-:S02]  /*d2c0*/  IMAD R250, R7, R14, R250 ;  /* 0x0000000e07fa7224 */ /* 0x000fc400078e02fa */
[C---:B------:R-:W-:Y:S02]  /*d2d0*/  IMAD R251, R7.reuse, R15, R251 ;  /* 0x0000000f07fb7224 */ /* 0x040fe400078e02fb */
[----:B------:R-:W-:Y:S01]  /*d2e0*/  @!P3 IMAD.MOV R239, RZ, RZ, -R239 ;  /* 0x000000ffffefb224 */ /* 0x000fe200078e0aef */
[----:B------:R-:W-:Y:S01]  /*d2f0*/  ISETP.GT.U32.AND P3, PT, R7, R245, PT ;  /* 0x000000f50700720c */ /* 0x000fe20003f64070 */
[----:B------:R-:W-:Y:S01]  /*d300*/  IMAD.MOV R0, RZ, RZ, -R0 ;  /* 0x000000ffff007224 */ /* 0x000fe200078e0a00 */
[----:B------:R-:W3:Y:S01]  /*d310*/  LDL.LU R15, [R1+0x1bec] ;  /* 0x001bec00010f7983 */ /* 0x000ee20000300800 */
[--C-:B------:R-:W-:Y:S01]  /*d320*/  @!P2 IMAD.IADD R243, R243, 0x1, -R7.reuse ;  /* 0x00000001f3f3a824 */ /* 0x100fe200078e0a07 */
[C---:B------:R-:W-:Y:S01]  /*d330*/  ISETP.GT.U32.AND P2, PT, R7.reuse, R250, PT ;  /* 0x000000fa0700720c */ /* 0x040fe20003f44070 */
[--C-:B------:R-:W-:Y:S01]  /*d340*/  @!P0 IMAD.IADD R242, R242, 0x1, -R7.reuse ;  /* 0x00000001f2f28824 */ /* 0x100fe200078e0a07 */
[C---:B------:R-:W-:Y:S01]  /*d350*/  ISETP.GT.U32.AND P0, PT, R7.reuse, R251, PT ;  /* 0x000000fb0700720c */ /* 0x040fe20003f04070 */
[----:B------:R-:W-:Y:S01]  /*d360*/  IMAD R0, R7, R0, R252 ;  /* 0x0000000007007224 */ /* 0x000fe200078e02fc */
[----:B------:R-:W4:Y:S01]  /*d370*/  LDL.LU R14, [R1+0x1be8] ;  /* 0x001be800010e7983 */ /* 0x000f220000300800 */
[--C-:B------:R-:W-:Y:S01]  /*d380*/  @!P1 IMAD.IADD R248, R248, 0x1, -R7.reuse ;  /* 0x00000001f8f89824 */ /* 0x100fe200078e0a07 */
[----:B------:R-:W-:Y:S01]  /*d390*/  ISETP.GE.AND P1, PT, R10, RZ, PT ;  /* 0x000000ff0a00720c */ /* 0x000fe20003f26270 */
[--C-:B------:R-:W-:Y:S01]  /*d3a0*/  @!P4 IMAD.IADD R247, R247, 0x1, -R7.reuse ;  /* 0x00000001f7f7c824 */ /* 0x100fe200078e0a07 */
[----:B------:R-:W-:Y:S01]  /*d3b0*/  ISETP.GE.AND P4, PT, R11, RZ, PT ;  /* 0x000000ff0b00720c */ /* 0x000fe20003f86270 */
[--C-:B------:R-:W-:Y:S01]  /*d3c0*/  @!P5 IMAD.IADD R244, R244, 0x1, -R7.reuse ;  /* 0x00000001f4f4d824 */ /* 0x100fe200078e0a07 */
[C---:B------:R-:W-:Y:S01]  /*d3d0*/  ISETP.GT.U32.AND P5, PT, R7.reuse, R0, PT ;  /* 0x000000000700720c */ /* 0x040fe20003fa4070 */
[----:B------:R-:W-:Y:S01]  /*d3e0*/  @!P6 IMAD.MOV R238, RZ, RZ, -R238 ;  /* 0x000000ffffeee224 */ /* 0x000fe200078e0aee */
[----:B------:R-:W-:Y:S01]  /*d3f0*/  ISETP.GT.U32.AND P6, PT, R7, R246, PT ;  /* 0x000000f60700720c */ /* 0x000fe20003fc4070 */
[--C-:B------:R-:W-:Y:S01]  /*d400*/  @!P3 IMAD.IADD R245, R245, 0x1, -R7.reuse ;  /* 0x00000001f5f5b824 */ /* 0x100fe200078e0a07 */
[----:B------:R-:W-:Y:S01]  /*d410*/  ISETP.GE.AND P3, PT, R13, RZ, PT ;  /* 0x000000ff0d00720c */ /* 0x000fe20003f66270 */
[--C-:B------:R-:W-:Y:S01]  /*d420*/  @!P2 IMAD.IADD R250, R250, 0x1, -R7.reuse ;  /* 0x00000001fafaa824 */ /* 0x100fe200078e0a07 */
[----:B------:R-:W2:Y:S01]  /*d430*/  LDL.LU R13, [R1+0x1be4] ;  /* 0x001be400010d7983 */ /* 0x000ea20000300800 */
[----:B------:R-:W-:-:S02]  /*d440*/  @!P0 IMAD.IADD R251, R251, 0x1, -R7 ;  /* 0x00000001fbfb8824 */ /* 0x000fc400078e0a07 */
        /* <DEDUP_REMOVED lines=9> */
[----:B------:R-:W3:Y:S01]  /*d4e0*/  LDL.LU R12, [R1+0x1be0] ;  /* 0x001be000010c7983 */ /* 0x000ee20000300800 */
[----:B------:R-:W-:-:S02]  /*d4f0*/  ISETP.GE.AND P2, PT, R49, RZ, PT ;  /* 0x000000ff3100720c */ /* 0x000fc40003f46270 */
[----:B------:R-:W-:Y:S01]  /*d500*/  ISETP.GE.AND P0, PT, R9, RZ, PT ;  /* 0x000000ff0900720c */ /* 0x000fe20003f06270 */
[----:B------:R-:W4:Y:S01]  /*d510*/  LDL.LU R11, [R1+0x1bdc] ;  /* 0x001bdc00010b7983 */ /* 0x000f220000300800 */
[----:B------:R-:W-:-:S03]  /*d520*/  ISETP.GT.U32.AND P3, PT, R7, R247, PT ;  /* 0x000000f70700720c */ /* 0x000fc60003f64070 */
[----:B------:R-:W2:Y:S04]  /*d530*/  LDL.LU R10, [R1+0x1bd8] ;  /* 0x001bd800010a7983 */ /* 0x000ea80000300800 */
[----:B------:R-:W3:Y:S01]  /*d540*/  LDL.LU R9, [R1+0x1bd4] ;  /* 0x001bd40001097983 */ /* 0x000ee20000300800 */
[----:B------:R-:W-:-:S03]  /*d550*/  @!P1 IMAD.IADD R250, R250, 0x1, -R7 ;  /* 0x00000001fafa9824 */ /* 0x000fc600078e0a07 */
[----:B------:R-:W4:Y:S01]  /*d560*/  LDL.LU R49, [R1+0x1bd0] ;  /* 0x001bd00001317983 */ /* 0x000f220000300800 */
[----:B------:R-:W-:Y:S01]  /*d570*/  ISETP.GE.AND P1, PT, R2, RZ, PT ;  /* 0x000000ff0200720c */ /* 0x000fe20003f26270 */
[--C-:B------:R-:W-:Y:S01]  /*d580*/  @!P4 IMAD.IADD R251, R251, 0x1, -R7.reuse ;  /* 0x00000001fbfbc824 */ /* 0x100fe200078e0a07 */
[----:B------:R-:W-:Y:S01]  /*d590*/  ISETP.GE.AND P4, PT, R3, RZ, PT ;  /* 0x000000ff0300720c */ /* 0x000fe20003f86270 */
[----:B------:R-:W2:Y:S01]  /*d5a0*/  LDL.LU R2, [R1+0x2c] ;  /* 0x00002c0001027983 */ /* 0x000ea20000300800 */
[--C-:B------:R-:W-:Y:S01]  /*d5b0*/  @!P5 IMAD.IADD R248, R248, 0x1, -R7.reuse ;  /* 0x00000001f8f8d824 */ /* 0x100fe200078e0a07 */
[----:B------:R-:W-:Y:S01]  /*d5c0*/  ISETP.GE.AND P5, PT, R4, RZ, PT ;  /* 0x000000ff0400720c */ /* 0x000fe20003fa6270 */
[----:B------:R-:W-:Y:S01]  /*d5d0*/  @!P2 IMAD.MOV R246, RZ, RZ, -R246 ;  /* 0x000000fffff6a224 */ /* 0x000fe200078e0af6 */
[----:B------:R-:W3:Y:S01]  /*d5e0*/  LDL.LU R3, [R1+0x28] ;  /* 0x0000280001037983 */ /* 0x000ee20000300800 */
[----:B------:R-:W-:Y:S01]  /*d5f0*/  ISETP.GE.AND P2, PT, R5, RZ, PT ;  /* 0x000000ff0500720c */ /* 0x000fe20003f46270 */
[----:B------:R-:W-:Y:S01]  /*d600*/  @!P3 IMAD.IADD R247, R247, 0x1, -R7 ;  /* 0x00000001f7f7b824 */ /* 0x000fe200078e0a07 */
[----:B------:R-:W-:Y:S01]  /*d610*/  ISETP.GE.AND P3, PT, R6, RZ, PT ;  /* 0x000000ff0600720c */ /* 0x000fe20003f66270 */
[----:B------:R-:W3:Y:S01]  /*d620*/  LDL.LU R4, [R1+0x24] ;  /* 0x0000240001047983 */ /* 0x000ee20000300800 */
[----:B------:R-:W-:Y:S01]  /*d630*/  @!P0 IMAD.MOV R245, RZ, RZ, -R245 ;  /* 0x000000fffff58224 */ /* 0x000fe200078e0af5 */
[C---:B------:R-:W-:Y:S01]  /*d640*/  ISETP.GT.U32.AND P0, PT, R7.reuse, R249, PT ;  /* 0x000000f90700720c */ /* 0x040fe20003f04070 */
[----:B------:R-:W-:Y:S01]  /*d650*/  @!P6 IMAD.MOV R242, RZ, RZ, -R242 ;  /* 0x000000fffff2e224 */ /* 0x000fe200078e0af2 */
[----:B------:R-:W3:Y:S01]  /*d660*/  LDL.LU R5, [R1+0x20] ;  /* 0x0000200001057983 */ /* 0x000ee20000300800 */
[----:B------:R-:W-:-:S03]  /*d670*/  ISETP.GT.U32.AND P6, PT, R7, R0, PT ;  /* 0x000000000700720c */ /* 0x000fc60003fc4070 */
[----:B------:R-:W3:Y:S01]  /*d680*/  LDL.LU R6, [R1+0x1c] ;  /* 0x00001c0001067983 */ /* 0x000ee20000300800 */
[----:B------:R-:W0:Y:S01]  /*d690*/  S2R R252, SR_TID.X ;  /* 0x0000000000fc7919 */ /* 0x000e220000002100 */
[----:B------:R-:W-:-:S05]  /*d6a0*/  @!P2 IMAD.MOV R247, RZ, RZ, -R247 ;  /* 0x000000fffff7a224 */ /* 0x000fca00078e0af7 */
[----:B------:R-:W-:-:S03]  /*d6b0*/  @!P0 IMAD.IADD R249, R249, 0x1, -R7 ;  /* 0x00000001f9f98824 */ /* 0x000fc600078e0a07 */
[----:B------:R-:W-:Y:S01]  /*d6c0*/  @!P6 IMAD.IADD R0, R0, 0x1, -R7 ;  /* 0x000000010000e824 */ /* 0x000fe200078e0a07 */
[----:B------:R-:W-:Y:S02]  /*d6d0*/  ISETP.GE.AND P6, PT, R8, RZ, PT ;  /* 0x000000ff0800720c */ /* 0x000fe40003fc6270 */
[----:B------:R-:W3:Y:S01]  /*d6e0*/  LDL.LU R8, [R1+0x1bcc] ;  /* 0x001bcc0001087983 */ /* 0x000ee20000300800 */
[----:B0-----:R-:W-:-:S05]  /*d6f0*/  LOP3.LUT R252, R252, 0x3f, RZ, 0xc0, !PT ;  /* 0x0000003ffcfc7812 */ /* 0x001fca00078ec0ff */
[----:B------:R-:W-:-:S05]  /*d700*/  IMAD R252, R252, UR10, RZ ;  /* 0x0000000afcfc7c24 */ /* 0x000fca000f8e02ff */
[----:B------:R-:W-:Y:S01]  /*d710*/  LEA R7, P2, R252, UR12, 0x1 ;  /* 0x0000000cfc077c11 */ /* 0x000fe2000f8408ff */
[----:B------:R0:W-:Y:S04]  /*d720*/  STL [R1+0xf8], R252 ;  /* 0x0000f8fc01007387 */ /* 0x0001e80000100800 */
[----:B------:R1:W-:Y:S01]  /*d730*/  STL [R1+0x1ba4], R7 ;  /* 0x001ba40701007387 */ /* 0x0003e20000100800 */
[----:B0-----:R-:W-:Y:S02]  /*d740*/  IMAD.MOV.U32 R252, RZ, RZ, R0 ;  /* 0x000000fffffc7224 */ /* 0x001fe400078e0000 */
[----:B------:R-:W-:Y:S01]  /*d750*/  IMAD.MOV.U32 R0, RZ, RZ, R249 ;  /* 0x000000ffff007224 */ /* 0x000fe200078e00f9 */
[----:B-1----:R-:W3:Y:S04]  /*d760*/  LDL.LU R7, [R1+0x14] ;  /* 0x0000140001077983 */ /* 0x002ee80000300800 */
[----:B------:R-:W3:Y:S01]  /*d770*/  LDL.LU R249, [R1+0x18] ;  /* 0x0000180001f97983 */ /* 0x000ee20000300800 */
[----:B----4-:R-:W-:-:S02]  /*d780*/  ISETP.NE.AND P0, PT, R49, RZ, PT ;  /* 0x000000ff3100720c */ /* 0x010fc40003f05270 */
[----:B------:R-:W-:-:S04]  /*d790*/  LOP3.LUT R49, RZ, R49, RZ, 0x33, !PT ;  /* 0x00000031ff317212 */ /* 0x000fc800078e33ff */
[C---:B--2---:R-:W-:Y:S02]  /*d7a0*/  SEL R2, R49.reuse, R2, !P0 ;  /* 0x0000000231027207 */ /* 0x044fe40004000000 */
[----:B---3--:R-:W-:-:S03]  /*d7b0*/  SEL R3, R49, R3, !P0 ;  /* 0x0000000331037207 */ /* 0x008fc60004000000 */
[----:B------:R0:W-:Y:S01]  /*d7c0*/  STL [R1+0xec], R2 ;  /* 0x0000ec0201007387 */ /* 0x0001e20000100800 */
[C---:B------:R-:W-:Y:S02]  /*d7d0*/  SEL R4, R49.reuse, R4, !P0 ;  /* 0x0000000431047207 */ /* 0x040fe40004000000 */
[C---:B------:R-:W-:Y:S01]  /*d7e0*/  SEL R5, R49.reuse, R5, !P0 ;  /* 0x0000000531057207 */ /* 0x040fe20004000000 */
[----:B0-----:R-:W2:Y:S01]  /*d7f0*/  LDL.LU R2, [R1+0x1bc8] ;  /* 0x001bc80001027983 */ /* 0x001ea20000300800 */
[----:B------:R-:W-:-:S03]  /*d800*/  SEL R6, R49, R6, !P0 ;  /* 0x0000000631067207 */ /* 0x000fc60004000000 */
[----:B------:R0:W-:Y:S04]  /*d810*/  STL [R1+0xe8], R3 ;  /* 0x0000e80301007387 */ /* 0x0001e80000100800 */
[----:B0-----:R-:W3:Y:S04]  /*d820*/  LDL.LU R3, [R1+0x1bc4] ;  /* 0x001bc40001037983 */ /* 0x001ee80000300800 */
[----:B------:R0:W-:Y:S04]  /*d830*/  STL [R1+0xe4], R4 ;  /* 0x0000e40401007387 */ /* 0x0001e80000100800 */
[----:B0-----:R-:W4:Y:S04]  /*d840*/  LDL.LU R4, [R1+0x1bc0] ;  /* 0x001bc00001047983 */ /* 0x001f280000300800 */
[----:B------:R0:W-:Y:S04]  /*d850*/  STL [R1+0xe0], R5 ;  /* 0x0000e00501007387 */ /* 0x0001e80000100800 */
[----:B0-----:R-:W4:Y:S04]  /*d860*/  LDL.LU R5, [R1+0x1bbc] ;  /* 0x001bbc0001057983 */ /* 0x001f280000300800 */
[----:B------:R0:W-:Y:S04]  /*d870*/  STL [R1+0xdc], R6 ;  /* 0x0000dc0601007387 */ /* 0x0001e80000100800 */
[----:B0-----:R-:W4:Y:S01]  /*d880*/  LDL.LU R6, [R1+0x1bb8] ;  /* 0x001bb80001067983 */ /* 0x001f220000300800 */
[----:B------:R-:W-:-:S02]  /*d890*/  SEL R7, R49, R7, !P0 ;  /* 0x0000000731077207 */ /* 0x000fc40004000000 */
[----:B------:R-:W-:-:S05]  /*d8a0*/  SEL R249, R49, R249, !P0 ;  /* 0x000000f931f97207 */ /* 0x000fca0004000000 */
[----:B------:R-:W-:Y:S04]  /*d8b0*/  STL [R1+0xd8], R249 ;  /* 0x0000d8f901007387 */ /* 0x000fe80000100800 */
[----:B------:R0:W-:Y:S02]  /*d8c0*/  STL [R1+0xd4], R7 ;  /* 0x0000d40701007387 */ /* 0x0001e40000100800 */
[C---:B0-----:R-:W-:Y:S02]  /*d8d0*/  SEL R7, R49.reuse, R80, !P0 ;  /* 0x0000005031077207 */ /* 0x041fe40004000000 */
[C---:B--2---:R-:W-:Y:S02]  /*d8e0*/  SEL R2, R49.reuse, R2, !P0 ;  /* 0x0000000231027207 */ /* 0x044fe40004000000 */
[----:B---3--:R-:W-:-:S02]  /*d8f0*/  SEL R3, R49, R3, !P0 ;  /* 0x0000000331037207 */ /* 0x008fc40004000000 */
[C---:B----4-:R-:W-:Y:S02]  /*d900*/  SEL R4, R49.reuse, R4, !P0 ;  /* 0x0000000431047207 */ /* 0x050fe40004000000 */
[C---:B------:R-:W-:Y:S02]  /*d910*/  SEL R5, R49.reuse, R5, !P0 ;  /* 0x0000000531057207 */ /* 0x040fe40004000000 */
[----:B------:R-:W-:-:S05]  /*d920*/  SEL R6, R49, R6, !P0 ;  /* 0x0000000631067207 */ /* 0x000fca0004000000 */
[----:B------:R-:W-:Y:S04]  /*d930*/  STL [R1+0xd0], R6 ;  /* 0x0000d00601007387 */ /* 0x000fe80000100800 */
[----:B------:R-:W-:Y:S04]  /*d940*/  STL [R1+0xcc], R5 ;  /* 0x0000cc0501007387 */ /* 0x000fe80000100800 */
[----:B------:R0:W-:Y:S04]  /*d950*/  STL [R1+0xc8], R4 ;  /* 0x0000c80401007387 */ /* 0x0001e80000100800 */
[----:B------:R1:W-:Y:S01]  /*d960*/  STL [R1+0xc4], R3 ;  /* 0x0000c40301007387 */ /* 0x0003e20000100800 */
[----:B0-----:R-:W-:-:S03]  /*d970*/  SEL R4, R49, R8, !P0 ;  /* 0x0000000831047207 */ /* 0x001fc60004000000 */
[----:B------:R0:W-:Y:S01]  /*d980*/  STL [R1+0xc0], R2 ;  /* 0x0000c00201007387 */ /* 0x0001e20000100800 */
[----:B-1----:R-:W-:-:S03]  /*d990*/  SEL R3, R49, R9, !P0 ;  /* 0x0000000931037207 */ /* 0x002fc60004000000 */
[----:B------:R1:W-:Y:S04]  /*d9a0*/  STL [R1+0xbc], R4 ;  /* 0x0000bc0401007387 */ /* 0x0003e80000100800 */
[----:B------:R2:W-:Y:S01]  /*d9b0*/  STL [R1+0xb8], R3 ;  /* 0x0000b80301007387 */ /* 0x0005e20000100800 */
[C---:B0-----:R-:W-:Y:S02]  /*d9c0*/  SEL R2, R49.reuse, R10, !P0 ;  /* 0x0000000a31027207 */ /* 0x041fe40004000000 */
[----:B-1----:R-:W-:-:S03]  /*d9d0*/  SEL R4, R49, R11, !P0 ;  /* 0x0000000b31047207 */ /* 0x002fc60004000000 */
[----:B------:R0:W-:Y:S01]  /*d9e0*/  STL [R1+0xb4], R2 ;  /* 0x0000b40201007387 */ /* 0x0001e20000100800 */
[----:B--2---:R-:W-:-:S03]  /*d9f0*/  SEL R3, R49, R12, !P0 ;  /* 0x0000000c31037207 */ /* 0x004fc60004000000 */
        /* <DEDUP_REMOVED lines=72> */
[----:B------:R-:W-:Y:S04]  /*de80*/  STL [R1+0x2c], R4 ;  /* 0x00002c0401007387 */ /* 0x000fe80000100800 */
[----:B------:R-:W2:Y:S01]  /*de90*/  LDL.LU R8, [R1+0xf0] ;  /* 0x0000f00001087983 */ /* 0x000ea20000300800 */
[----:B0-----:R-:W-:-:S03]  /*dea0*/  SEL R2, R49, R79, !P0 ;  /* 0x0000004f31027207 */ /* 0x001fc60004000000 */
[----:B------:R-:W-:Y:S04]  /*deb0*/  STL [R1+0x28], R3 ;  /* 0x0000280301007387 */ /* 0x000fe80000100800 */
[----:B------:R-:W3:Y:S01]  /*dec0*/  LDL.LU R249, [R1+0xf4] ;  /* 0x0000f40001f97983 */ /* 0x000ee20000300800 */
[----:B------:R-:W-:-:S03]  /*ded0*/  SEL R25, R49, R57, !P0 ;  /* 0x0000003931197207 */ /* 0x000fc60004000000 */
[----:B------:R0:W-:Y:S04]  /*dee0*/  STL [R1+0x24], R2 ;  /* 0x0000240201007387 */ /* 0x0001e80000100800 */
[----:B------:R-:W4:Y:S01]  /*def0*/  LDL.LU R57, [R1+0xf8] ;  /* 0x0000f80001397983 */ /* 0x000f220000300800 */
[C---:B------:R-:W-:Y:S02]  /*df00*/  SEL R6, R49.reuse, R81, !P0 ;  /* 0x0000005131067207 */ /* 0x040fe40004000000 */
[C---:B------:R-:W-:Y:S01]  /*df10*/  SEL R5, R49.reuse, R82, !P0 ;  /* 0x0000005231057207 */ /* 0x040fe20004000000 */
[----:B------:R-:W-:Y:S01]  /*df20*/  STL [R1+0x1ba8], R7 ;  /* 0x001ba80701007387 */ /* 0x000fe20000100800 */
[----:B0-----:R-:W-:-:S03]  /*df30*/  SEL R2, R49, R83, !P0 ;  /* 0x0000005331027207 */ /* 0x001fc60004000000 */
[----:B------:R0:W-:Y:S01]  /*df40*/  STL [R1+0x1bac], R6 ;  /* 0x001bac0601007387 */ /* 0x0001e20000100800 */
[----:B------:R-:W-:-:S03]  /*df50*/  SEL R26, R49, R56, !P0 ;  /* 0x00000038311a7207 */ /* 0x000fc60004000000 */
[----:B------:R-:W-:Y:S01]  /*df60*/  STL [R1+0x1bb0], R5 ;  /* 0x001bb00501007387 */ /* 0x000fe20000100800 */
[----:B------:R-:W-:-:S03]  /*df70*/  SEL R27, R49, R55, !P0 ;  /* 0x00000037311b7207 */ /* 0x000fc60004000000 */
[----:B------:R1:W-:Y:S01]  /*df80*/  STL [R1+0x1bb4], R2 ;  /* 0x001bb40201007387 */ /* 0x0003e20000100800 */
[----:B------:R-:W-:-:S03]  /*df90*/  SEL R28, R49, R54, !P0 ;  /* 0x00000036311c7207 */ /* 0x000fc60004000000 */
[----:B------:R-:W4:Y:S01]  /*dfa0*/  LDL.LU R56, [R1+0xec] ;  /* 0x0000ec0001387983 */ /* 0x000f220000300800 */
        /* <DEDUP_REMOVED lines=21> */
[----:B------:R-:W4:Y:S04]  /*e100*/  LDL.LU R44, [R1+0xc0] ;  /* 0x0000c000012c7983 */ /* 0x000f280000300800 */
[----:B------:R-:W4:Y:S04]  /*e110*/  LDL.LU R43, [R1+0xbc] ;  /* 0x0000bc00012b7983 */ /* 0x000f280000300800 */
[----:B------:R-:W4:Y:S01]  /*e120*/  LDL.LU R42, [R1+0xb8] ;  /* 0x0000b800012a7983 */ /* 0x000f220000300800 */
[----:B------:R-:W-:Y:S01]  /*e130*/  @!P3 IMAD.MOV R0, RZ, RZ, -R0 ;  /* 0x000000ffff00b224 */ /* 0x000fe200078e0a00 */
[C---:B------:R-:W-:Y:S01]  /*e140*/  SEL R40, R49.reuse, R41, !P0 ;  /* 0x0000002931287207 */ /* 0x040fe20004000000 */
[----:B------:R-:W-:Y:S01]  /*e150*/  @!P1 IMAD.MOV R250, RZ, RZ, -R250 ;  /* 0x000000fffffa9224 */ /* 0x000fe200078e0afa */
[----:B------:R-:W-:-:S02]  /*e160*/  SEL R12, R49, R70, !P0 ;  /* 0x00000046310c7207 */ /* 0x000fc40004000000 */
[C---:B------:R-:W-:Y:S02]  /*e170*/  SEL R13, R49.reuse, R69, !P0 ;  /* 0x00000045310d7207 */ /* 0x040fe40004000000 */
[C---:B------:R-:W-:Y:S02]  /*e180*/  SEL R14, R49.reuse, R68, !P0 ;  /* 0x00000044310e7207 */ /* 0x040fe40004000000 */
[C---:B------:R-:W-:Y:S02]  /*e190*/  SEL R15, R49.reuse, R67, !P0 ;  /* 0x00000043310f7207 */ /* 0x040fe40004000000 */
[C---:B------:R-:W-:Y:S02]  /*e1a0*/  SEL R16, R49.reuse, R66, !P0 ;  /* 0x0000004231107207 */ /* 0x040fe40004000000 */
[C---:B------:R-:W-:Y:S02]  /*e1b0*/  SEL R17, R49.reuse, R65, !P0 ;  /* 0x0000004131117207 */ /* 0x040fe40004000000 */
        /* <DEDUP_REMOVED lines=8> */
[----:B------:R-:W-:Y:S01]  /*e240*/  SEL R3, R49, R84, !P0 ;  /* 0x0000005431037207 */ /* 0x000fe20004000000 */
[----:B--2---:R-:W-:-:S05]  /*e250*/  IMAD R9, R8, UR5, RZ ;  /* 0x0000000508097c24 */ /* 0x004fca000f8e02ff */
[----:B------:R-:W-:Y:S01]  /*e260*/  LEA R10, P1, R9, UR6, 0x1 ;  /* 0x00000006090a7c11 */ /* 0x000fe2000f8208ff */
[----:B---3--:R-:W-:Y:S01]  /*e270*/  IMAD R41, R249, UR5, RZ ;  /* 0x00000005f9297c24 */ /* 0x008fe2000f8e02ff */
[----:B------:R-:W-:Y:S01]  /*e280*/  SEL R249, R49, R0, !P0 ;  /* 0x0000000031f97207 */ /* 0x000fe20004000000 */
[----:B------:R-:W-:Y:S01]  /*e290*/  ULDC UR5, c[0x0][0x240] ;  /* 0x0000900000057ab9 */ /* 0x000fe20000000800 */
[----:B------:R-:W-:Y:S02]  /*e2a0*/  LEA.HI.X.SX32 R11, R9, UR7, 0x1, P1 ;  /* 0x00000007090b7c11 */ /* 0x000fe400088f0eff */
[----:B------:R-:W-:Y:S02]  /*e2b0*/  LEA R8, P3, R41, UR6, 0x1 ;  /* 0x0000000629087c11 */ /* 0x000fe4000f8608ff */
[----:B----4-:R-:W-:Y:S02]  /*e2c0*/  LEA.HI.X.SX32 R0, R57, UR13, 0x1, P2 ;  /* 0x0000000d39007c11 */ /* 0x010fe400090f0eff */
[----:B------:R-:W-:-:S03]  /*e2d0*/  LEA.HI.X.SX32 R9, R41, UR7, 0x1, P3 ;  /* 0x0000000729097c11 */ /* 0x000fc600098f0eff */
[----:B------:R-:W-:Y:S04]  /*e2e0*/  STL [R1+0x1ba0], R0 ;  /* 0x001ba00001007387 */ /* 0x000fe80000100800 */
[----:B------:R-:W-:Y:S04]  /*e2f0*/  STL [R1+0x1b94], R10 ;  /* 0x001b940a01007387 */ /* 0x000fe80000100800 */
[----:B------:R-:W-:Y:S04]  /*e300*/  STL [R1+0x1b90], R11 ;  /* 0x001b900b01007387 */ /* 0x000fe80000100800 */
[----:B------:R-:W-:Y:S04]  /*e310*/  STL [R1+0x1b9c], R8 ;  /* 0x001b9c0801007387 */ /* 0x000fe80000100800 */
[----:B------:R2:W-:Y:S04]  /*e320*/  STL [R1+0x1b98], R9 ;  /* 0x001b980901007387 */ /* 0x0005e80000100800 */
[----:B------:R-:W3:Y:S04]  /*e330*/  LDL.LU R71, [R1+0xb4] ;  /* 0x0000b40001477983 */ /* 0x000ee80000300800 */
[----:B------:R-:W4:Y:S04]  /*e340*/  LDL.LU R70, [R1+0xb0] ;  /* 0x0000b00001467983 */ /* 0x000f280000300800 */
        /* <DEDUP_REMOVED lines=8> */
[----:B------:R-:W4:Y:S01]  /*e3d0*/  LDL.LU R61, [R1+0x8c] ;  /* 0x00008c00013d7983 */ /* 0x000f220000300800 */
[----:B------:R-:W-:-:S03]  /*e3e0*/  IMAD R85, R56, UR5, RZ ;  /* 0x0000000538557c24 */ /* 0x000fc6000f8e02ff */
        /* <DEDUP_REMOVED lines=21> */
[----:B0-----:R-:W2:Y:S01]  /*e540*/  LDL.LU R6, [R1+0x5c] ;  /* 0x00005c0001067983 */ /* 0x001ea20000300800 */
[----:B------:R-:W-:-:S03]  /*e550*/  IMAD R74, R44, UR5, RZ ;  /* 0x000000052c4a7c24 */ /* 0x000fc6000f8e02ff */
[----:B------:R-:W4:Y:S01]  /*e560*/  LDL.LU R48, [R1+0x58] ;  /* 0x0000580001307983 */ /* 0x000f220000300800 */
[----:B------:R-:W-:-:S03]  /*e570*/  IMAD R73, R43, UR5, RZ ;  /* 0x000000052b497c24 */ /* 0x000fc6000f8e02ff */
[----:B------:R-:W4:Y:S01]  /*e580*/  LDL.LU R47, [R1+0x54] ;  /* 0x00005400012f7983 */ /* 0x000f220000300800 */
[----:B------:R-:W-:-:S03]  /*e590*/  IMAD R72, R42, UR5, RZ ;  /* 0x000000052a487c24 */ /* 0x000fc6000f8e02ff */
[----:B------:R-:W4:Y:S04]  /*e5a0*/  LDL.LU R46, [R1+0x50] ;  /* 0x00005000012e7983 */ /* 0x000f280000300800 */
[----:B------:R-:W4:Y:S04]  /*e5b0*/  LDL.LU R45, [R1+0x4c] ;  /* 0x00004c00012d7983 */ /* 0x000f280000300800 */
[----:B------:R-:W4:Y:S04]  /*e5c0*/  LDL.LU R44, [R1+0x48] ;  /* 0x00004800012c7983 */ /* 0x000f280000300800 */
[----:B------:R-:W4:Y:S04]  /*e5d0*/  LDL.LU R43, [R1+0x44] ;  /* 0x00004400012b7983 */ /* 0x000f280000300800 */
[----:B------:R-:W4:Y:S04]  /*e5e0*/  LDL.LU R42, [R1+0x40] ;  /* 0x00004000012a7983 */ /* 0x000f280000300800 */
[----:B------:R-:W3:Y:S01]  /*e5f0*/  LDL.LU R7, [R1+0x3c] ;  /* 0x00003c0001077983 */ /* 0x000ee20000300800 */
[----:B------:R-:W-:-:S02]  /*e600*/  @!P5 IMAD.MOV R248, RZ, RZ, -R248 ;  /* 0x000000fffff8d224 */ /* 0x000fc400078e0af8 */
[----:B------:R-:W-:Y:S01]  /*e610*/  @!P4 IMAD.MOV R251, RZ, RZ, -R251 ;  /* 0x000000fffffbc224 */ /* 0x000fe200078e0afb */
[----:B-1----:R-:W4:Y:S01]  /*e620*/  LDL.LU R2, [R1+0x8] ;  /* 0x0000080001027983 */ /* 0x002f220000300800 */
[----:B------:R-:W-:Y:S01]  /*e630*/  @!P6 IMAD.MOV R252, RZ, RZ, -R252 ;  /* 0x000000fffffce224 */ /* 0x000fe200078e0afc */
[C---:B------:R-:W-:Y:S02]  /*e640*/  SEL R86, R49.reuse, R86, !P0 ;  /* 0x0000005631567207 */ /* 0x040fe40004000000 */
[C---:B------:R-:W-:Y:S01]  /*e650*/  SEL R87, R49.reuse, R87, !P0 ;  /* 0x0000005731577207 */ /* 0x040fe20004000000 */
[----:B------:R-:W4:Y:S01]  /*e660*/  LDL.LU R5, [R1+0x14] ;  /* 0x0000140001057983 */ /* 0x000f220000300800 */
        /* <DEDUP_REMOVED lines=163> */
[----:B------:R-:W-:Y:S01]  /*f0a0*/  SEL R252, R49, R252, !P0 ;  /* 0x000000fc31fc7207 */ /* 0x000fe20004000000 */
[----:B--2---:R-:W-:Y:S02]  /*f0b0*/  IMAD R49, R6, UR5, RZ ;  /* 0x0000000506317c24 */ /* 0x004fe4000f8e02ff */
[----:B------:R-:W2:Y:S01]  /*f0c0*/  LDL.LU R6, [R1+0x20] ;  /* 0x0000200001067983 */ /* 0x000ea20000300800 */
[----:B---3--:R-:W-:-:S03]  /*f0d0*/  IMAD R41, R7, UR5, RZ ;  /* 0x0000000507297c24 */ /* 0x008fc6000f8e02ff */
[----:B------:R-:W3:Y:S01]  /*f0e0*/  LDL.LU R7, [R1+0x30] ;  /* 0x0000300001077983 */ /* 0x000ee20000300800 */
[----:B----4-:R-:W-:-:S03]  /*f0f0*/  IMAD R2, R2, UR5, RZ ;  /* 0x0000000502027c24 */ /* 0x010fc6000f8e02ff */
[----:B------:R-:W4:Y:S01]  /*f100*/  LDL.LU R9, [R1+0x38] ;  /* 0x0000380001097983 */ /* 0x000f220000300800 */
[----:B------:R-:W-:-:S03]  /*f110*/  IMAD R5, R5, UR5, RZ ;  /* 0x0000000505057c24 */ /* 0x000fc6000f8e02ff */
[----:B------:R-:W4:Y:S04]  /*f120*/  LDL.LU R8, [R1+0x34] ;  /* 0x0000340001087983 */ /* 0x000f280000300800 */
[----:B------:R-:W4:Y:S04]  /*f130*/  LDL.LU R11, [R1+0x2c] ;  /* 0x00002c00010b7983 */ /* 0x000f280000300800 */
[----:B------:R-:W4:Y:S04]  /*f140*/  LDL.LU R10, [R1+0x28] ;  /* 0x00002800010a7983 */ /* 0x000f280000300800 */
[----:B------:R-:W4:Y:S04]  /*f150*/  LDL.LU R0, [R1+0x24] ;  /* 0x0000240001007983 */ /* 0x000f280000300800 */
[----:B------:R0:W-:Y:S04]  /*f160*/  STL [R1+0x8], R2 ;  /* 0x0000080201007387 */ /* 0x0001e80000100800 */
[----:B0-----:R-:W4:Y:S04]  /*f170*/  LDL.LU R2, [R1+0x1bb4] ;  /* 0x001bb40001027983 */ /* 0x001f280000300800 */
[----:B------:R0:W-:Y:S04]  /*f180*/  STL [R1+0x14], R5 ;  /* 0x0000140501007387 */ /* 0x0001e80000100800 */
[----:B0-----:R-:W4:Y:S01]  /*f190*/  LDL.LU R5, [R1+0x1bb0] ;  /* 0x001bb00001057983 */ /* 0x001f220000300800 */
[----:B--2---:R-:W-:-:S02]  /*f1a0*/  IMAD R6, R6, UR5, RZ ;  /* 0x0000000506067c24 */ /* 0x004fc4000f8e02ff */
[----:B---3--:R-:W-:-:S03]  /*f1b0*/  IMAD R7, R7, UR5, RZ ;  /* 0x0000000507077c24 */ /* 0x008fc6000f8e02ff */
[----:B------:R0:W-:Y:S04]  /*f1c0*/  STL [R1+0x20], R6 ;  /* 0x0000200601007387 */ /* 0x0001e80000100800 */
[----:B0-----:R-:W2:Y:S04]  /*f1d0*/  LDL.LU R6, [R1+0x1bac] ;  /* 0x001bac0001067983 */ /* 0x001ea80000300800 */
[----:B------:R0:W-:Y:S04]  /*f1e0*/  STL [R1+0x30], R7 ;  /* 0x0000300701007387 */ /* 0x0001e80000100800 */
[----:B0-----:R-:W3:Y:S01]  /*f1f0*/  LDL.LU R7, [R1+0x1ba8] ;  /* 0x001ba80001077983 */ /* 0x001ee20000300800 */
[----:B----4-:R-:W-:-:S05]  /*f200*/  IMAD R9, R9, UR5, RZ ;  /* 0x0000000509097c24 */ /* 0x010fca000f8e02ff */
[----:B------:R0:W-:Y:S02]  /*f210*/  STL [R1+0x38], R9 ;  /* 0x0000380901007387 */ /* 0x0001e40000100800 */
[----:B0-----:R-:W-:Y:S02]  /*f220*/  IMAD R9, R8, UR5, RZ ;  /* 0x0000000508097c24 */ /* 0x001fe4000f8e02ff */
[----:B------:R-:W-:-:S03]  /*f230*/  IMAD R8, R11, UR5, RZ ;  /* 0x000000050b087c24 */ /* 0x000fc6000f8e02ff */
[----:B------:R0:W-:Y:S01]  /*f240*/  STL [R1+0x34], R9 ;  /* 0x0000340901007387 */ /* 0x0001e20000100800 */
[----:B---3--:R-:W-:-:S03]  /*f250*/  IMAD R11, R7, UR5, RZ ;  /* 0x00000005070b7c24 */ /* 0x008fc6000f8e02ff */
[----:B------:R-:W3:Y:S01]  /*f260*/  LDL.LU R7, [R1+0x1ba4] ;  /* 0x001ba40001077983 */ /* 0x000ee20000300800 */
[----:B0-----:R-:W-:Y:S02]  /*f270*/  IMAD R9, R10, UR5, RZ ;  /* 0x000000050a097c24 */ /* 0x001fe4000f8e02ff */
[----:B------:R-:W-:Y:S01]  /*f280*/  IMAD R10, R0, UR5, RZ ;  /* 0x00000005000a7c24 */ /* 0x000fe2000f8e02ff */
[----:B---3--:R-:W-:-:S05]  /*f290*/  LEA R0, P3, R85, R7, 0x1 ;  /* 0x0000000755007211 */ /* 0x008fca00078608ff */
[----:B------:R0:W-:Y:S02]  /*f2a0*/  STL [R1+0xf54], R0 ;  /* 0x000f540001007387 */ /* 0x0001e40000100800 */
[----:B0-----:R-:W-:-:S05]  /*f2b0*/  LEA R0, P2, R84, R7, 0x1 ;  /* 0x0000000754007211 */ /* 0x001fca00078408ff */
        /* <DEDUP_REMOVED lines=10> */
[----:B------:R0:W-:Y:S04]  /*f360*/  STL [R1+0xf84], R0 ;  /* 0x000f840001007387 */ /* 0x0001e80000100800 */
[----:B0-----:R-:W3:Y:S01]  /*f370*/  LDL.LU R0, [R1+0x1ba0] ;  /* 0x001ba00001007983 */ /* 0x001ee20000300800 */
[----:B------:R-:W-:Y:S02]  /*f380*/  IMAD R71, R71, UR5, RZ ;  /* 0x0000000547477c24 */ /* 0x000fe4000f8e02ff */
[----:B------:R-:W-:Y:S02]  /*f390*/  IMAD R70, R70, UR5, RZ ;  /* 0x0000000546467c24 */ /* 0x000fe4000f8e02ff */
[----:B------:R-:W-:Y:S02]  /*f3a0*/  IMAD R69, R69, UR5, RZ ;  /* 0x0000000545457c24 */ /* 0x000fe4000f8e02ff */
[----:B------:R-:W-:-:S02]  /*f3b0*/  IMAD R68, R68, UR5, RZ ;  /* 0x0000000544447c24 */ /* 0x000fc4000f8e02ff */
[----:B------:R-:W-:Y:S02]  /*f3c0*/  IMAD R67, R67, UR5, RZ ;  /* 0x0000000543437c24 */ /* 0x000fe4000f8e02ff */
[----:B------:R-:W-:Y:S02]  /*f3d0*/  IMAD R66, R66, UR5, RZ ;  /* 0x0000000542427c24 */ /* 0x000fe4000f8e02ff */
        /* <DEDUP_REMOVED lines=41> */
[----:B------:R-:W-:Y:S01]  /*f670*/  IMAD R22, R22, UR5, RZ ;  /* 0x0000000516167c24 */ /* 0x000fe2000f8e02ff */
[----:B---3--:R-:W-:-:S05]  /*f680*/  LEA.HI.X.SX32 R85, R85, R0, 0x1, P3 ;  /* 0x0000000055557211 */ /* 0x008fca00018f0eff */
[----:B------:R0:W-:Y:S02]  /*f690*/  STL [R1+0xf50], R85 ;  /* 0x000f505501007387 */ /* 0x0001e40000100800 */
[----:B0-----:R-:W-:-:S05]  /*f6a0*/  LEA R85, P3, R78, R7, 0x1 ;  /* 0x000000074e557211 */ /* 0x001fca00078608ff */
[----:B------:R0:W-:Y:S02]  /*f6b0*/  STL [R1+0xf8c], R85 ;  /* 0x000f8c5501007387 */ /* 0x0001e40000100800 */
[----:B0-----:R-:W-:Y:S02]  /*f6c0*/  LEA.HI.X.SX32 R85, R84, R0, 0x1, P2 ;  /* 0x0000000054557211 */ /* 0x001fe400010f0eff */
[----:B------:R-:W-:-:S03]  /*f6d0*/  LEA R84, P2, R77, R7, 0x1 ;  /* 0x000000074d547211 */ /* 0x000fc600078408ff */
[----:B------:R0:W-:Y:S04]  /*f6e0*/  STL [R1+0xf58], R85 ;  /* 0x000f585501007387 */ /* 0x0001e80000100800 */
[----:B------:R1:W-:Y:S01]  /*f6f0*/  STL [R1+0xf94], R84 ;  /* 0x000f945401007387 */ /* 0x0003e20000100800 */
[-C--:B------:R-:W-:Y:S02]  /*f700*/  LEA.HI.X.SX32 R81, R81, R0.reuse, 0x1, P4 ;  /* 0x0000000051517211 */ /* 0x080fe400020f0eff */
[-C--:B0-----:R-:W-:Y:S02]  /*f710*/  LEA.HI.X.SX32 R85, R83, R0.reuse, 0x1, P1 ;  /* 0x0000000053557211 */ /* 0x081fe400008f0eff */
[----:B------:R-:W-:Y:S02]  /*f720*/  LEA.HI.X.SX32 R83, R82, R0, 0x1, P0 ;  /* 0x0000000052537211 */ /* 0x000fe400000f0eff */
[----:B-1----:R-:W-:-:S02]  /*f730*/  LEA R84, P1, R76, R7, 0x1 ;  /* 0x000000074c547211 */ /* 0x002fc400078208ff */
[-C--:B------:R-:W-:Y:S01]  /*f740*/  LEA R82, P0, R75, R7.reuse, 0x1 ;  /* 0x000000074b527211 */ /* 0x080fe200078008ff */
[----:B------:R-:W-:Y:S04]  /*f750*/  STL [R1+0xf60], R85 ;  /* 0x000f605501007387 */ /* 0x000fe80000100800 */
[----:B------:R-:W-:Y:S04]  /*f760*/  STL [R1+0xf9c], R84 ;  /* 0x000f9c5401007387 */ /* 0x000fe80000100800 */
[----:B------:R0:W-:Y:S04]  /*f770*/  STL [R1+0xf68], R83 ;  /* 0x000f685301007387 */ /* 0x0001e80000100800 */
[----:B------:R1:W-:Y:S04]  /*f780*/  STL [R1+0xfa4], R82 ;  /* 0x000fa45201007387 */ /* 0x0003e80000100800 */
[----:B------:R3:W-:Y:S01]  /*f790*/  STL [R1+0xf70], R81 ;  /* 0x000f705101007387 */ /* 0x0007e20000100800 */
[----:B0-----:R-:W-:-:S02]  /*f7a0*/  LEA R83, P4, R74, R7, 0x1 ;  /* 0x000000074a537211 */ /* 0x001fc400078808ff */
[-C--:B-1----:R-:W-:Y:S02]  /*f7b0*/  LEA.HI.X.SX32 R82, R80, R0.reuse, 0x1, P6 ;  /* 0x0000000050527211 */ /* 0x082fe400030f0eff */
[-C--:B------:R-:W-:Y:S02]  /*f7c0*/  LEA.HI.X.SX32 R80, R79, R0.reuse, 0x1, P5 ;  /* 0x000000004f507211 */ /* 0x080fe400028f0eff */
[-C--:B---3--:R-:W-:Y:S01]  /*f7d0*/  LEA R81, P6, R73, R7.reuse, 0x1 ;  /* 0x0000000749517211 */ /* 0x088fe200078c08ff */
[----:B------:R-:W-:Y:S01]  /*f7e0*/  STL [R1+0xfac], R83 ;  /* 0x000fac5301007387 */ /* 0x000fe20000100800 */
[-C--:B------:R-:W-:Y:S02]  /*f7f0*/  LEA R79, P5, R72, R7.reuse, 0x1 ;  /* 0x00000007484f7211 */ /* 0x080fe400078a08ff */
[----:B------:R-:W-:Y:S01]  /*f800*/  LEA.HI.X.SX32 R78, R78, R0, 0x1, P3 ;  /* 0x000000004e4e7211 */ /* 0x000fe200018f0eff */
        /* <DEDUP_REMOVED lines=186> */
[----:B-1----:R-:W-:-:S03]  /*103b0*/  LEA.HI.X.SX32 R34, R32, R0, 0x1, P4 ;  /* 0x0000000020227211 */ /* 0x002fc600020f0eff */
[----:B------:R-:W-:Y:S01]  /*103c0*/  STL [R1+0x112c], R35 ;  /* 0x00112c2301007387 */ /* 0x000fe20000100800 */
[----:B------:R-:W-:Y:S02]  /*103d0*/  LEA.HI.X.SX32 R32, R31, R0, 0x1, P6 ;  /* 0x000000001f207211 */ /* 0x000fe400030f0eff */
[-C--:B---3--:R-:W-:Y:S01]  /*103e0*/  LEA R33, P4, R25, R7.reuse, 0x1 ;  /* 0x0000000719217211 */ /* 0x088fe200078808ff */
[----:B------:R-:W-:Y:S01]  /*103f0*/  STL [R1+0x10f8], R34 ;  /* 0x0010f82201007387 */ /* 0x000fe20000100800 */
[----:B------:R-:W-:-:S03]  /*10400*/  LEA R31, P6, R24, R7, 0x1 ;  /* 0x00000007181f7211 */ /* 0x000fc600078c08ff */
[----:B------:R-:W-:Y:S01]  /*10410*/  STL [R1+0x1134], R33 ;  /* 0x0011342101007387 */ /* 0x000fe20000100800 */
[----:B------:R-:W-:-:S03]  /*10420*/  LEA.HI.X.SX32 R30, R30, R0, 0x1, P5 ;  /* 0x000000001e1e7211 */ /* 0x000fc600028f0eff */
[----:B------:R-:W3:Y:S04]  /*10430*/  LDL.LU R80, [R1+0x8] ;  /* 0x0000080001507983 */ /* 0x000ee80000300800 */
[----:B------:R-:W-:Y:S04]  /*10440*/  STL [R1+0x1100], R32 ;  /* 0x0011002001007387 */ /* 0x000fe80000100800 */
[----:B------:R0:W-:Y:S04]  /*10450*/  STL [R1+0x113c], R31 ;  /* 0x00113c1f01007387 */ /* 0x0001e80000100800 */
[----:B------:R-:W4:Y:S01]  /*10460*/  LDL.LU R81, [R1+0x14] ;  /* 0x0000140001517983 */ /* 0x000f220000300800 */
[----:B0-----:R-:W-:-:S03]  /*10470*/  LEA R31, P5, R23, R7, 0x1 ;  /* 0x00000007171f7211 */ /* 0x001fc600078a08ff */
[----:B------:R0:W-:Y:S04]  /*10480*/  STL [R1+0x1108], R30 ;  /* 0x0011081e01007387 */ /* 0x0001e80000100800 */
[----:B------:R-:W4:Y:S04]  /*10490*/  LDL.LU R82, [R1+0x20] ;  /* 0x0000200001527983 */ /* 0x000f280000300800 */
[----:B------:R-:W-:Y:S01]  /*104a0*/  STL [R1+0x1144], R31 ;  /* 0x0011441f01007387 */ /* 0x000fe20000100800 */
[----:B0-----:R-:W-:-:S03]  /*104b0*/  LEA.HI.X.SX32 R30, R29, R0, 0x1, P3 ;  /* 0x000000001d1e7211 */ /* 0x001fc600018f0eff */
[----:B------:R-:W4:Y:S01]  /*104c0*/  LDL.LU R83, [R1+0x30] ;  /* 0x0000300001537983 */ /* 0x000f220000300800 */
[----:B------:R-:W-:-:S03]  /*104d0*/  LEA R29, P3, R22, R7, 0x1 ;  /* 0x00000007161d7211 */ /* 0x000fc600078608ff */
[----:B------:R-:W-:Y:S04]  /*104e0*/  STL [R1+0x1110], R30 ;  /* 0x0011101e01007387 */ /* 0x000fe80000100800 */
[----:B------:R-:W4:Y:S04]  /*104f0*/  LDL.LU R84, [R1+0x38] ;  /* 0x0000380001547983 */ /* 0x000f280000300800 */
[----:B------:R0:W-:Y:S04]  /*10500*/  STL [R1+0x114c], R29 ;  /* 0x00114c1d01007387 */ /* 0x0001e80000100800 */
[----:B------:R-:W4:Y:S01]  /*10510*/  LDL.LU R85, [R1+0x34] ;  /* 0x0000340001557983 */ /* 0x000f220000300800 */
[----:B------:R-:W-:Y:S01]  /*10520*/  IMAD R21, R21, UR5, RZ ;  /* 0x0000000515157c24 */ /* 0x000fe2000f8e02ff */
[----:B------:R-:W-:Y:S01]  /*10530*/  LEA.HI.X.SX32 R28, R28, R0, 0x1, P2 ;  /* 0x000000001c1c7211 */ /* 0x000fe200010f0eff */
[----:B------:R-:W-:-:S03]  /*10540*/  IMAD R20, R20, UR5, RZ ;  /* 0x0000000514147c24 */ /* 0x000fc6000f8e02ff */
[-C--:B0-----:R-:W-:Y:S01]  /*10550*/  LEA R29, P2, R21, R7.reuse, 0x1 ;  /* 0x00000007151d7211 */ /* 0x081fe200078408ff */
[----:B------:R0:W-:Y:S01]  /*10560*/  STL [R1+0x1118], R28 ;  /* 0x0011181c01007387 */ /* 0x0001e20000100800 */
[----:B------:R-:W-:Y:S01]  /*10570*/  IMAD R19, R19, UR5, RZ ;  /* 0x0000000513137c24 */ /* 0x000fe2000f8e02ff */
[-C--:B------:R-:W-:Y:S01]  /*10580*/  LEA.HI.X.SX32 R26, R26, R0.reuse, 0x1, P0 ;  /* 0x000000001a1a7211 */ /* 0x080fe200000f0eff */
[----:B------:R-:W-:Y:S01]  /*10590*/  IMAD R18, R18, UR5, RZ ;  /* 0x0000000512127c24 */ /* 0x000fe2000f8e02ff */
[----:B------:R-:W-:Y:S01]  /*105a0*/  STL [R1+0x1154], R29 ;  /* 0x0011541d01007387 */ /* 0x000fe20000100800 */
[----:B------:R-:W-:Y:S01]  /*105b0*/  IMAD R17, R17, UR5, RZ ;  /* 0x0000000511117c24 */ /* 0x000fe2000f8e02ff */
[----:B0-----:R-:W-:Y:S02]  /*105c0*/  LEA.HI.X.SX32 R28, R27, R0, 0x1, P1 ;  /* 0x000000001b1c7211 */ /* 0x001fe400008f0eff */
[----:B------:R-:W-:-:S03]  /*105d0*/  LEA R27, P1, R20, R7, 0x1 ;  /* 0x00000007141b7211 */ /* 0x000fc600078208ff */
[----:B------:R0:W-:Y:S04]  /*105e0*/  STL [R1+0x1120], R28 ;  /* 0x0011201c01007387 */ /* 0x0001e80000100800 */
[----:B------:R1:W-:Y:S01]  /*105f0*/  STL [R1+0x115c], R27 ;  /* 0x00115c1b01007387 */ /* 0x0003e20000100800 */
[----:B------:R-:W-:-:S03]  /*10600*/  IMAD R16, R16, UR5, RZ ;  /* 0x0000000510107c24 */ /* 0x000fc6000f8e02ff */
[----:B------:R2:W-:Y:S01]  /*10610*/  STL [R1+0x1128], R26 ;  /* 0x0011281a01007387 */ /* 0x0005e20000100800 */
[-C--:B0-----:R-:W-:Y:S02]  /*10620*/  LEA R28, P0, R19, R7.reuse, 0x1 ;  /* 0x00000007131c7211 */ /* 0x081fe400078008ff */
[-C--:B-1----:R-:W-:Y:S02]  /*10630*/  LEA.HI.X.SX32 R27, R25, R0.reuse, 0x1, P4 ;  /* 0x00000000191b7211 */ /* 0x082fe400020f0eff */
[-C--:B------:R-:W-:Y:S02]  /*10640*/  LEA.HI.X.SX32 R25, R24, R0.reuse, 0x1, P6 ;  /* 0x0000000018197211 */ /* 0x080fe400030f0eff */
[-C--:B--2---:R-:W-:Y:S01]  /*10650*/  LEA R26, P4, R18, R7.reuse, 0x1 ;  /* 0x00000007121a7211 */ /* 0x084fe200078808ff */
[----:B------:R-:W-:Y:S01]  /*10660*/  STL [R1+0x1164], R28 ;  /* 0x0011641c01007387 */ /* 0x000fe20000100800 */
[----:B------:R-:W-:Y:S01]  /*10670*/  LEA R24, P6, R17, R7, 0x1 ;  /* 0x0000000711187211 */ /* 0x000fe200078c08ff */
[----:B------:R-:W-:Y:S01]  /*10680*/  IMAD R15, R15, UR5, RZ ;  /* 0x000000050f0f7c24 */ /* 0x000fe2000f8e02ff */
[----:B------:R-:W-:Y:S01]  /*10690*/  LEA.HI.X.SX32 R23, R23, R0, 0x1, P5 ;  /* 0x0000000017177211 */ /* 0x000fe200028f0eff */
[----:B------:R-:W-:Y:S01]  /*106a0*/  STL [R1+0x1130], R27 ;  /* 0x0011301b01007387 */ /* 0x000fe20000100800 */
[----:B------:R-:W-:-:S03]  /*106b0*/  IMAD R14, R14, UR5, RZ ;  /* 0x000000050e0e7c24 */ /* 0x000fc6000f8e02ff */
[----:B------:R-:W-:Y:S04]  /*106c0*/  STL [R1+0x116c], R26 ;  /* 0x00116c1a01007387 */ /* 0x000fe80000100800 */
        /* <DEDUP_REMOVED lines=9> */
[-C--:B------:R-:W-:Y:S01]  /*10760*/  LEA R21, P2, R14, R7.reuse, 0x1 ;  /* 0x000000070e157211 */ /* 0x080fe200078408ff */
[----:B------:R-:W-:Y:S01]  /*10770*/  IMAD R12, R12, UR5, RZ ;  /* 0x000000050c0c7c24 */ /* 0x000fe2000f8e02ff */
        /* <DEDUP_REMOVED lines=9> */
[----:B--2---:R-:W-:Y:S01]  /*10810*/  LEA R20, P0, R12, R7, 0x1 ;  /* 0x000000070c147211 */ /* 0x004fe200078008ff */
[----:B------:R-:W-:Y:S01]  /*10820*/  STL [R1+0x1194], R22 ;  /* 0x0011941601007387 */ /* 0x000fe20000100800 */
[----:B------:R-:W-:-:S03]  /*10830*/  LEA.HI.X.SX32 R17, R17, R0, 0x1, P6 ;  /* 0x0000000011117211 */ /* 0x000fc600030f0eff */
[----:B------:R-:W-:Y:S04]  /*10840*/  STL [R1+0x1160], R21 ;  /* 0x0011601501007387 */ /* 0x000fe80000100800 */
[----:B------:R-:W-:Y:S04]  /*10850*/  STL [R1+0x119c], R20 ;  /* 0x00119c1401007387 */ /* 0x000fe80000100800 */
[----:B------:R4:W-:Y:S01]  /*10860*/  STL [R1+0x1168], R19 ;  /* 0x0011681301007387 */ /* 0x0009e20000100800 */
[----:B------:R-:W-:Y:S01]  /*10870*/  LEA.HI.X.SX32 R14, R14, R0, 0x1, P2 ;  /* 0x000000000e0e7211 */ /* 0x000fe200010f0eff */
        /* <DEDUP_REMOVED lines=15> */
[----:B---3--:R-:W-:-:S05]  /*10970*/  LEA R18, P4, R80, R7, 0x1 ;  /* 0x0000000750127211 */ /* 0x008fca00078808ff */
[----:B------:R0:W-:Y:S04]  /*10980*/  STL [R1+0x11a4], R18 ;  /* 0x0011a41201007387 */ /* 0x0001e80000100800 */
[----:B------:R1:W-:Y:S01]  /*10990*/  STL [R1+0x1170], R17 ;  /* 0x0011701101007387 */ /* 0x0003e20000100800 */
[-C--:B----4-:R-:W-:Y:S02]  /*109a0*/  LEA R19, P6, R81, R7.reuse, 0x1 ;  /* 0x0000000751137211 */ /* 0x090fe400078c08ff */
[-C--:B0-----:R-:W-:Y:S02]  /*109b0*/  LEA.HI.X.SX32 R18, R16, R0.reuse, 0x1, P5 ;  /* 0x0000000010127211 */ /* 0x081fe400028f0eff */
[----:B------:R-:W-:Y:S01]  /*109c0*/  LEA.HI.X.SX32 R16, R15, R0, 0x1, P3 ;  /* 0x000000000f107211 */ /* 0x000fe200018f0eff */
[----:B------:R-:W-:Y:S01]  /*109d0*/  STL [R1+0x11ac], R19 ;  /* 0x0011ac1301007387 */ /* 0x000fe20000100800 */
[----:B-1----:R-:W-:-:S03]  /*109e0*/  LEA R17, P5, R82, R7, 0x1 ;  /* 0x0000000752117211 */ /* 0x002fc600078a08ff */
[----:B------:R-:W-:Y:S04]  /*109f0*/  STL [R1+0x1178], R18 ;  /* 0x0011781201007387 */ /* 0x000fe80000100800 */
[----:B------:R-:W-:Y:S01]  /*10a00*/  STL [R1+0x11b4], R17 ;  /* 0x0011b41101007387 */ /* 0x000fe20000100800 */
[----:B------:R-:W-:-:S03]  /*10a10*/  LEA R15, P3, R83, R7, 0x1 ;  /* 0x00000007530f7211 */ /* 0x000fc600078608ff */
[----:B------:R0:W-:Y:S04]  /*10a20*/  STL [R1+0x1180], R16 ;  /* 0x0011801001007387 */ /* 0x0001e80000100800 */
[----:B------:R1:W-:Y:S04]  /*10a30*/  STL [R1+0x11bc], R15 ;  /* 0x0011bc0f01007387 */ /* 0x0003e80000100800 */
[----:B------:R2:W-:Y:S01]  /*10a40*/  STL [R1+0x1188], R14 ;  /* 0x0011880e01007387 */ /* 0x0005e20000100800 */
[----:B0-----:R-:W-:Y:S02]  /*10a50*/  LEA R16, P2, R84, R7, 0x1 ;  /* 0x0000000754107211 */ /* 0x001fe400078408ff */
[----:B-1----:R-:W-:-:S02]  /*10a60*/  LEA.HI.X.SX32 R15, R13, R0, 0x1, P1 ;  /* 0x000000000d0f7211 */ /* 0x002fc400008f0eff */
[----:B------:R-:W-:Y:S02]  /*10a70*/  LEA.HI.X.SX32 R13, R12, R0, 0x1, P0 ;  /* 0x000000000c0d7211 */ /* 0x000fe400000f0eff */
[-C--:B--2---:R-:W-:Y:S01]  /*10a80*/  LEA R14, P1, R85, R7.reuse, 0x1 ;  /* 0x00000007550e7211 */ /* 0x084fe200078208ff */
[----:B------:R-:W-:Y:S01]  /*10a90*/  STL [R1+0x11c4], R16 ;  /* 0x0011c41001007387 */ /* 0x000fe20000100800 */
[----:B------:R-:W-:-:S03]  /*10aa0*/  LEA R12, P0, R8, R7, 0x1 ;  /* 0x00000007080c7211 */ /* 0x000fc600078008ff */
[----:B------:R-:W-:Y:S04]  /*10ab0*/  STL [R1+0x1190], R15 ;  /* 0x0011900f01007387 */ /* 0x000fe80000100800 */
[----:B------:R0:W-:Y:S04]  /*10ac0*/  STL [R1+0x11cc], R14 ;  /* 0x0011cc0e01007387 */ /* 0x0001e80000100800 */
[----:B------:R1:W-:Y:S04]  /*10ad0*/  STL [R1+0x1198], R13 ;  /* 0x0011980d01007387 */ /* 0x0003e80000100800 */
[----:B------:R2:W-:Y:S01]  /*10ae0*/  STL [R1+0x11d4], R12 ;  /* 0x0011d40c01007387 */ /* 0x0005e20000100800 */
[----:B0-----:R-:W-:-:S02]  /*10af0*/  LEA.HI.X.SX32 R14, R80, R0, 0x1, P4 ;  /* 0x00000000500e7211 */ /* 0x001fc400020f0eff */
[----:B-1----:R-:W-:-:S03]  /*10b00*/  LEA R13, P4, R9, R7, 0x1 ;  /* 0x00000007090d7211 */ /* 0x002fc600078808ff */
[----:B------:R0:W-:Y:S01]  /*10b10*/  STL [R1+0x11a0], R14 ;  /* 0x0011a00e01007387 */ /* 0x0001e20000100800 */
[----:B--2---:R-:W-:-:S03]  /*10b20*/  LEA.HI.X.SX32 R12, R81, R0, 0x1, P6 ;  /* 0x00000000510c7211 */ /* 0x004fc600030f0eff */
[----:B------:R1:W-:Y:S04]  /*10b30*/  STL [R1+0x11dc], R13 ;  /* 0x0011dc0d01007387 */ /* 0x0003e80000100800 */
[----:B------:R2:W-:Y:S01]  /*10b40*/  STL [R1+0x11a8], R12 ;  /* 0x0011a80c01007387 */ /* 0x0005e20000100800 */
[----:B0-----:R-:W-:Y:S02]  /*10b50*/  LEA R14, P6, R10, R7, 0x1 ;  /* 0x000000070a0e7211 */ /* 0x001fe400078c08ff */
[----:B-1----:R-:W-:-:S03]  /*10b60*/  LEA.HI.X.SX32 R13, R82, R0, 0x1, P5 ;  /* 0x00000000520d7211 */ /* 0x002fc600028f0eff */
[----:B------:R0:W-:Y:S01]  /*10b70*/  STL [R1+0x11e4], R14 ;  /* 0x0011e40e01007387 */ /* 0x0001e20000100800 */
[----:B--2---:R-:W-:-:S03]  /*10b80*/  LEA R12, P5, R11, R7, 0x1 ;  /* 0x000000070b0c7211 */ /* 0x004fc600078a08ff */
[----:B------:R1:W-:Y:S04]  /*10b90*/  STL [R1+0x11b0], R13 ;  /* 0x0011b00d01007387 */ /* 0x0003e80000100800 */
[----:B------:R2:W-:Y:S01]  /*10ba0*/  STL [R1+0x11ec], R12 ;  /* 0x0011ec0c01007387 */ /* 0x0005e20000100800 */
[----:B0-----:R-:W-:Y:S02]  /*10bb0*/  LEA.HI.X.SX32 R14, R83, R0, 0x1, P3 ;  /* 0x00000000530e7211 */ /* 0x001fe400018f0eff */
        /* <DEDUP_REMOVED lines=8> */
[----:B------:R-:W-:Y:S01]  /*10c40*/  IMAD R96, R96, UR5, RZ ;  /* 0x0000000560607c24 */ /* 0x000fe2000f8e02ff */
[----:B------:R-:W1:Y:S01]  /*10c50*/  LDC R85, c[0x0][0x238] ;  /* 0x00008e00ff557b82 */ /* 0x000e620000000800 */
[----:B--2---:R-:W-:Y:S01]  /*10c60*/  LEA R12, P1, R2, R7, 0x1 ;  /* 0x00000007020c7211 */ /* 0x004fe200078208ff */
[----:B------:R2:W-:Y:S01]  /*10c70*/  STL [R1+0x11c8], R13 ;  /* 0x0011c80d01007387 */ /* 0x0005e20000100800 */
[----:B0-----:R-:W-:-:S03]  /*10c80*/  LEA.HI.X.SX32 R14, R8, R0, 0x1, P0 ;  /* 0x00000000080e7211 */ /* 0x001fc600000f0eff */
[----:B------:R-:W3:Y:S04]  /*10c90*/  LDL.LU R8, [R1+0x1b9c] ;  /* 0x001b9c0001087983 */ /* 0x000ee80000300800 */
[----:B------:R0:W-:Y:S01]  /*10ca0*/  STL [R1+0x1204], R12 ;  /* 0x0012040c01007387 */ /* 0x0001e20000100800 */
[----:B--2---:R-:W-:-:S03]  /*10cb0*/  LEA.HI.X.SX32 R13, R9, R0, 0x1, P4 ;  /* 0x00000000090d7211 */ /* 0x004fc600020f0eff */
[----:B------:R2:W-:Y:S04]  /*10cc0*/  STL [R1+0x11d0], R14 ;  /* 0x0011d00e01007387 */ /* 0x0005e80000100800 */
[----:B------:R-:W3:Y:S01]  /*10cd0*/  LDL.LU R9, [R1+0x1b98] ;  /* 0x001b980001097983 */ /* 0x000ee20000300800 */
[----:B0-----:R-:W-:-:S05]  /*10ce0*/  LEA R12, P0, R3, R7, 0x1 ;  /* 0x00000007030c7211 */ /* 0x001fca00078008ff */
[----:B------:R0:W-:Y:S01]  /*10cf0*/  STL [R1+0x120c], R12 ;  /* 0x00120c0c01007387 */ /* 0x0001e20000100800 */
[----:B--2---:R-:W-:-:S03]  /*10d00*/  LEA.HI.X.SX32 R14, R10, R0, 0x1, P6 ;  /* 0x000000000a0e7211 */ /* 0x004fc600030f0eff */
[----:B------:R2:W-:Y:S04]  /*10d10*/  STL [R1+0x11d8], R13 ;  /* 0x0011d80d01007387 */ /* 0x0005e80000100800 */
[----:B------:R-:W4:Y:S01]  /*10d20*/  LDL.LU R10, [R1+0x1b94] ;  /* 0x001b9400010a7983 */ /* 0x000f220000300800 */
        /* <DEDUP_REMOVED lines=9> */
[----:B------:R1:W5:Y:S01]  /*10dc0*/  LDL.LU R6, [R1+0x1b8c] ;  /* 0x001b8c0001067983 */ /* 0x0003620000300800 */
        /* <DEDUP_REMOVED lines=20> */
[-C--:B0-----:R-:W-:Y:S02]  /*10f10*/  LEA R12, P0, R91, R7.reuse, 0x1 ;  /* 0x000000075b0c7211 */ /* 0x081fe400078008ff */
[----:B--2---:R-:W-:-:S03]  /*10f20*/  LEA R13, P4, R92, R7, 0x1 ;  /* 0x000000075c0d7211 */ /* 0x004fc600078808ff */
[----:B------:R0:W-:Y:S04]  /*10f30*/  STL [R1+0x1244], R12 ;  /* 0x0012440c01007387 */ /* 0x0001e80000100800 */
[----:B------:R2:W-:Y:S01]  /*10f40*/  STL [R1+0x1210], R14 ;  /* 0x0012100e01007387 */ /* 0x0005e20000100800 */
[----:B0-----:R-:W-:-:S03]  /*10f50*/  LEA.HI.X.SX32 R12, R86, R0, 0x1, P6 ;  /* 0x00000000560c7211 */ /* 0x001fc600030f0eff */
[----:B------:R0:W-:Y:S01]  /*10f60*/  STL [R1+0x124c], R13 ;  /* 0x00124c0d01007387 */ /* 0x0001e20000100800 */
[----:B--2---:R-:W-:-:S03]  /*10f70*/  LEA R14, P6, R93, R7, 0x1 ;  /* 0x000000075d0e7211 */ /* 0x004fc600078c08ff */
[----:B------:R2:W-:Y:S01]  /*10f80*/  STL [R1+0x1218], R12 ;  /* 0x0012180c01007387 */ /* 0x0005e20000100800 */
[----:B0-----:R-:W-:-:S03]  /*10f90*/  LEA.HI.X.SX32 R13, R87, R0, 0x1, P5 ;  /* 0x00000000570d7211 */ /* 0x001fc600028f0eff */
[----:B------:R0:W-:Y:S01]  /*10fa0*/  STL [R1+0x1254], R14 ;  /* 0x0012540e01007387 */ /* 0x0001e20000100800 */
[----:B--2---:R-:W-:-:S03]  /*10fb0*/  LEA R12, P5, R94, R7, 0x1 ;  /* 0x000000075e0c7211 */ /* 0x004fc600078a08ff */
[----:B------:R2:W-:Y:S01]  /*10fc0*/  STL [R1+0x1220], R13 ;  /* 0x0012200d01007387 */ /* 0x0005e20000100800 */
[----:B------:R-:W-:-:S03]  /*10fd0*/  IMAD R97, R97, UR5, RZ ;  /* 0x0000000561617c24 */ /* 0x000fc6000f8e02ff */
[----:B------:R1:W-:Y:S01]  /*10fe0*/  STL [R1+0x125c], R12 ;  /* 0x00125c0c01007387 */ /* 0x0003e20000100800 */
[----:B0-----:R-:W-:Y:S02]  /*10ff0*/  LEA.HI.X.SX32 R14, R88, R0, 0x1, P3 ;  /* 0x00000000580e7211 */ /* 0x001fe400018f0eff */
[----:B--2---:R-:W-:-:S03]  /*11000*/  LEA R13, P3, R95, R7, 0x1 ;  /* 0x000000075f0d7211 */ /* 0x004fc600078608ff */
[----:B------:R0:W-:Y:S01]  /*11010*/  STL [R1+0x1228], R14 ;  /* 0x0012280e01007387 */ /* 0x0001e20000100800 */
[----:B-1----:R-:W-:-:S03]  /*11020*/  LEA.HI.X.SX32 R12, R89, R0, 0x1, P2 ;  /* 0x00000000590c7211 */ /* 0x002fc600010f0eff */
[----:B------:R1:W-:Y:S01]  /*11030*/  STL [R1+0x1264], R13 ;  /* 0x0012640d01007387 */ /* 0x0003e20000100800 */
[----:B------:R-:W-:-:S03]  /*11040*/  IMAD R98, R98, UR5, RZ ;  /* 0x0000000562627c24 */ /* 0x000fc6000f8e02ff */
[----:B------:R2:W-:Y:S01]  /*11050*/  STL [R1+0x1230], R12 ;  /* 0x0012300c01007387 */ /* 0x0005e20000100800 */
[----:B0-----:R-:W-:Y:S02]  /*11060*/  LEA R14, P2, R96, R7, 0x1 ;  /* 0x00000007600e7211 */ /* 0x001fe400078408ff */
[----:B-1----:R-:W-:-:S03]  /*11070*/  LEA.HI.X.SX32 R13, R90, R0, 0x1, P1 ;  /* 0x000000005a0d7211 */ /* 0x002fc600008f0eff */
[----:B------:R0:W-:Y:S01]  /*11080*/  STL [R1+0x126c], R14 ;  /* 0x00126c0e01007387 */ /* 0x0001e20000100800 */
[----:B--2---:R-:W-:-:S03]  /*11090*/  LEA R12, P1, R97, R7, 0x1 ;  /* 0x00000007610c7211 */ /* 0x004fc600078208ff */
[----:B------:R1:W-:Y:S01]  /*110a0*/  STL [R1+0x1238], R13 ;  /* 0x0012380d01007387 */ /* 0x0003e20000100800 */
[----:B------:R-:W-:-:S03]  /*110b0*/  IMAD R99, R99, UR5, RZ ;  /* 0x0000000563637c24 */ /* 0x000fc6000f8e02ff */
[----:B------:R2:W-:Y:S01]  /*110c0*/  STL [R1+0x1274], R12 ;  /* 0x0012740c01007387 */ /* 0x0005e20000100800 */
[----:B0-----:R-:W-:Y:S01]  /*110d0*/  LEA.HI.X.SX32 R14, R91, R0, 0x1, P0 ;  /* 0x000000005b0e7211 */ /* 0x001fe200000f0eff */
[----:B------:R-:W-:Y:S01]  /*110e0*/  IMAD R100, R100, UR5, RZ ;  /* 0x0000000564647c24 */ /* 0x000fe2000f8e02ff */
[----:B-1----:R-:W-:-:S03]  /*110f0*/  LEA R13, P0, R98, R7, 0x1 ;  /* 0x00000007620d7211 */ /* 0x002fc600078008ff */
[----:B------:R0:W-:Y:S01]  /*11100*/  STL [R1+0x1240], R14 ;  /* 0x0012400e01007387 */ /* 0x0001e20000100800 */
[----:B--2---:R-:W-:-:S03]  /*11110*/  LEA.HI.X.SX32 R12, R92, R0, 0x1, P4 ;  /* 0x000000005c0c7211 */ /* 0x004fc600020f0eff */
        /* <DEDUP_REMOVED lines=753> */
[-C--:B0-----:R-:W-:Y:S01]  /*14030*/  LEA R14, P3, R248, R7.reuse, 0x1 ;  /* 0x00000007f80e7211 */ /* 0x081fe200078608ff */
[----:B------:R-:W-:Y:S02]  /*14040*/  IMAD R84, R85, 0x3f, RZ ;  /* 0x0000003f55547824 */ /* 0x000fe400078e02ff */
[----:B------:R-:W0:Y:S01]  /*14050*/  LDC R85, c[0x0][0x238] ;  /* 0x00008e00ff557b82 */ /* 0x000e220000000800 */
[----:B-1----:R-:W-:Y:S01]  /*14060*/  LEA.HI.X.SX32 R13, R242, R0, 0x1, P2 ;  /* 0x00000000f20d7211 */ /* 0x002fe200010f0eff */
[----:B------:R1:W-:Y:S01]  /*14070*/  STL [R1+0x1b2c], R14 ;  /* 0x001b2c0e01007387 */ /* 0x0003e20000100800 */
[----:B--2---:R-:W-:-:S03]  /*14080*/  LEA R12, P2, R251, R7, 0x1 ;  /* 0x00000007fb0c7211 */ /* 0x004fc600078408ff */
[----:B------:R2:W-:Y:S01]  /*14090*/  STL [R1+0x1b08], R13 ;  /* 0x001b080d01007387 */ /* 0x0005e20000100800 */
[----:B------:R-:W-:-:S03]  /*140a0*/  IMAD R252, R252, UR5, RZ ;  /* 0x00000005fcfc7c24 */ /* 0x000fc6000f8e02ff */
[----:B------:R3:W-:Y:S01]  /*140b0*/  STL [R1+0x1b30], R12 ;  /* 0x001b300c01007387 */ /* 0x0007e20000100800 */
[----:B-1----:R-:W-:Y:S02]  /*140c0*/  LEA.HI.X.SX32 R14, R243, R0, 0x1, P1 ;  /* 0x00000000f30e7211 */ /* 0x002fe400008f0eff */
[----:B--2---:R-:W-:-:S03]  /*140d0*/  LEA R13, P1, R250, R7, 0x1 ;  /* 0x00000007fa0d7211 */ /* 0x004fc600078208ff */
[----:B------:R-:W-:Y:S01]  /*140e0*/  STL [R1+0x1b10], R14 ;  /* 0x001b100e01007387 */ /* 0x000fe20000100800 */
[----:B---3--:R-:W-:-:S03]  /*140f0*/  LEA.HI.X.SX32 R12, R244, R0, 0x1, P0 ;  /* 0x00000000f40c7211 */ /* 0x008fc600000f0eff */
[----:B------:R1:W-:Y:S04]  /*14100*/  STL [R1+0x1b34], R13 ;  /* 0x001b340d01007387 */ /* 0x0003e80000100800 */
[----:B------:R2:W-:Y:S01]  /*14110*/  STL [R1+0x1b18], R12 ;  /* 0x001b180c01007387 */ /* 0x0005e20000100800 */
[----:B-1----:R-:W-:Y:S02]  /*14120*/  LEA R13, P0, R252, R7, 0x1 ;  /* 0x00000007fc0d7211 */ /* 0x002fe400078008ff */
[----:B--2---:R-:W-:-:S03]  /*14130*/  LEA.HI.X.SX32 R12, R245, R0, 0x1, P4 ;  /* 0x00000000f50c7211 */ /* 0x004fc600020f0eff */
[----:B------:R-:W-:Y:S01]  /*14140*/  STL [R1+0x1720], R13 ;  /* 0x0017200d01007387 */ /* 0x000fe20000100800 */
[----:B------:R-:W-:-:S03]  /*14150*/  LEA.HI.X.SX32 R7, R246, R0, 0x1, P6 ;  /* 0x00000000f6077211 */ /* 0x000fc600030f0eff */
[----:B------:R1:W-:Y:S01]  /*14160*/  STL [R1+0x1314], R12 ;  /* 0x0013140c01007387 */ /* 0x0003e20000100800 */
[----:B------:R-:W-:-:S03]  /*14170*/  LEA.HI.X.SX32 R14, R248, R0, 0x1, P3 ;  /* 0x00000000f80e7211 */ /* 0x000fc600018f0eff */
[----:B------:R-:W-:Y:S01]  /*14180*/  STL [R1+0x170c], R7 ;  /* 0x00170c0701007387 */ /* 0x000fe20000100800 */
[----:B-1----:R-:W-:-:S05]  /*14190*/  LEA.HI.X.SX32 R12, R247, R0, 0x1, P5 ;  /* 0x00000000f70c7211 */ /* 0x002fca00028f0eff */
[----:B------:R1:W-:Y:S04]  /*141a0*/  STL [R1+0x1710], R12 ;  /* 0x0017100c01007387 */ /* 0x0003e80000100800 */
[----:B------:R4:W-:Y:S01]  /*141b0*/  STL [R1+0x1714], R14 ;  /* 0x0017140e01007387 */ /* 0x0009e20000100800 */
[----:B-1----:R-:W-:-:S04]  /*141c0*/  IMAD.WIDE R12, R84, 0x2, R8 ;  /* 0x00000002540c7825 */ /* 0x002fc800078e0208 */
[----:B----4-:R-:W-:-:S04]  /*141d0*/  IMAD.WIDE R14, R84, 0x2, R10 ;  /* 0x00000002540e7825 */ /* 0x010fc800078e020a */
[----:B0-----:R-:W-:Y:S02]  /*141e0*/  IMAD R84, R85, 0x3e, RZ ;  /* 0x0000003e55547824 */ /* 0x001fe400078e02ff */
[----:B------:R-:W0:Y:S01]  /*141f0*/  LDC R85, c[0x0][0x238] ;  /* 0x00008e00ff557b82 */ /* 0x000e220000000800 */
[----:B------:R-:W-:-:S05]  /*14200*/  LEA.HI.X.SX32 R7, R251, R0, 0x1, P2 ;  /* 0x00000000fb077211 */ /* 0x000fca00010f0eff */
[----:B------:R1:W-:Y:S02]  /*14210*/  STL [R1+0x1718], R7 ;  /* 0x0017180701007387 */ /* 0x0003e40000100800 */
[-C--:B-1----:R-:W-:Y:S02]  /*14220*/  LEA.HI.X.SX32 R7, R250, R0.reuse, 0x1, P1 ;  /* 0x00000000fa077211 */ /* 0x082fe400008f0eff */
[----:B------:R-:W-:-:S03]  /*14230*/  LEA.HI.X.SX32 R0, R252, R0, 0x1, P0 ;  /* 0x00000000fc007211 */ /* 0x000fc600000f0eff */
[----:B------:R-:W-:Y:S04]  /*14240*/  STL [R1+0x171c], R7 ;  /* 0x00171c0701007387 */ /* 0x000fe80000100800 */
[----:B------:R-:W-:Y:S04]  /*14250*/  STL [R1+0x1318], R0 ;  /* 0x0013180001007387 */ /* 0x000fe80000100800 */
[----:B------:R-:W-:Y:S04]  /*14260*/  STL [R1+0x1320], R12 ;  /* 0x0013200c01007387 */ /* 0x000fe80000100800 */
[----:B------:R1:W-:Y:S01]  /*14270*/  STL [R1+0x131c], R13 ;  /* 0x00131c0d01007387 */ /* 0x0003e20000100800 */
[----:B0-----:R-:W-:-:S03]  /*14280*/  IMAD R16, R85, 0x3d, RZ ;  /* 0x0000003d55107824 */ /* 0x001fc600078e02ff */
[----:B------:R-:W-:Y:S01]  /*14290*/  STL [R1+0x1328], R14 ;  /* 0x0013280e01007387 */ /* 0x000fe20000100800 */
[----:B-1----:R-:W-:-:S03]  /*142a0*/  IMAD.WIDE R12, R84, 0x2, R8 ;  /* 0x00000002540c7825 */ /* 0x002fc600078e0208 */
[----:B------:R0:W-:Y:S04]  /*142b0*/  STL [R1+0x1324], R15 ;  /* 0x0013240f01007387 */ /* 0x0001e80000100800 */
[----:B------:R-:W-:Y:S04]  /*142c0*/  STL [R1+0x1330], R12 ;  /* 0x0013300c01007387 */ /* 0x000fe80000100800 */
[----:B------:R1:W-:Y:S01]  /*142d0*/  STL [R1+0x132c], R13 ;  /* 0x00132c0d01007387 */ /* 0x0003e20000100800 */
[----:B0-----:R-:W-:-:S04]  /*142e0*/  IMAD.WIDE R14, R84, 0x2, R10 ;  /* 0x00000002540e7825 */ /* 0x001fc800078e020a */
[----:B------:R-:W-:Y:S01]  /*142f0*/  IMAD R0, R85, 0x3c, RZ ;  /* 0x0000003c55007824 */ /* 0x000fe200078e02ff */
[----:B------:R-:W-:Y:S01]  /*14300*/  STL [R1+0x1338], R14 ;  /* 0x0013380e01007387 */ /* 0x000fe20000100800 */
[----:B-1----:R-:W-:-:S03]  /*14310*/  IMAD.WIDE R12, R16, 0x2, R8 ;  /* 0x00000002100c7825 */ /* 0x002fc600078e0208 */
[----:B------:R0:W-:Y:S01]  /*14320*/  STL [R1+0x1334], R15 ;  /* 0x0013340f01007387 */ /* 0x0001e20000100800 */
[----:B------:R-:W-:-:S03]  /*14330*/  IMAD.WIDE R16, R16, 0x2, R10 ;  /* 0x0000000210107825 */ /* 0x000fc600078e020a */
[----:B------:R-:W-:Y:S04]  /*14340*/  STL [R1+0x1340], R12 ;  /* 0x0013400c01007387 */ /* 0x000fe80000100800 */
[----:B------:R1:W-:Y:S04]  /*14350*/  STL [R1+0x133c], R13 ;  /* 0x00133c0d01007387 */ /* 0x0003e80000100800 */
[----:B------:R2:W-:Y:S01]  /*14360*/  STL [R1+0x1348], R16 ;  /* 0x0013481001007387 */ /* 0x0005e20000100800 */
[----:B0-----:R-:W-:-:S04]  /*14370*/  IMAD.WIDE R14, R0, 0x2, R10 ;  /* 0x00000002000e7825 */ /* 0x001fc800078e020a */
[----:B-1----:R-:W-:Y:S01]  /*14380*/  IMAD.WIDE R12, R0, 0x2, R8 ;  /* 0x00000002000c7825 */ /* 0x002fe200078e0208 */
[----:B------:R-:W-:Y:S03]  /*14390*/  STL [R1+0x1344], R17 ;  /* 0x0013441101007387 */ /* 0x000fe60000100800 */
[C---:B--2---:R-:W-:Y:S01]  /*143a0*/  IMAD R16, R85.reuse, 0x3b, RZ ;  /* 0x0000003b55107824 */ /* 0x044fe200078e02ff */
[----:B------:R-:W-:Y:S04]  /*143b0*/  STL [R1+0x1350], R12 ;  /* 0x0013500c01007387 */ /* 0x000fe80000100800 */
[----:B------:R0:W-:Y:S01]  /*143c0*/  STL [R1+0x134c], R13 ;  /* 0x00134c0d01007387 */ /* 0x0001e20000100800 */
[----:B------:R-:W-:-:S03]  /*143d0*/  IMAD R0, R85, 0x3a, RZ ;  /* 0x0000003a55007824 */ /* 0x000fc600078e02ff */
[----:B------:R-:W-:Y:S01]  /*143e0*/  STL [R1+0x1358], R14 ;  /* 0x0013580e01007387 */ /* 0x000fe20000100800 */
[----:B0-----:R-:W-:-:S03]  /*143f0*/  IMAD.WIDE R12, R16, 0x2, R8 ;  /* 0x00000002100c7825 */ /* 0x001fc600078e0208 */
        /* <DEDUP_REMOVED lines=179> */
[----:B------:R-:W-:-:S03]  /*14f30*/  IMAD.SHL.U32 R0, R85, 0x20, RZ ;  /* 0x0000002055007824 */ /* 0x000fc600078e00ff */
        /* <DEDUP_REMOVED lines=215> */
[----:B------:R1:W-:Y:S01]  /*15cb0*/  STL [R1+0x16dc], R13 ;  /* 0x0016dc0d01007387 */ /* 0x0003e20000100800 */
[----:B0-----:R-:W-:-:S03]  /*15cc0*/  IMAD.WIDE R14, R0, 0x2, R10 ;  /* 0x00000002000e7825 */ /* 0x001fc600078e020a */
[----:B------:R-:W-:Y:S01]  /*15cd0*/  STL [R1+0x16e8], R16 ;  /* 0x0016e81001007387 */ /* 0x000fe20000100800 */
[----:B-1----:R-:W-:-:S03]  /*15ce0*/  IMAD.WIDE R12, R0, 0x2, R8 ;  /* 0x00000002000c7825 */ /* 0x002fc600078e0208 */
[----:B------:R0:W-:Y:S04]  /*15cf0*/  STL [R1+0x16e4], R17 ;  /* 0x0016e41101007387 */ /* 0x0001e80000100800 */
[----:B------:R-:W-:Y:S04]  /*15d00*/  STL [R1+0x16f0], R12 ;  /* 0x0016f00c01007387 */ /* 0x000fe80000100800 */
[----:B------:R1:W-:Y:S01]  /*15d10*/  STL [R1+0x16ec], R13 ;  /* 0x0016ec0d01007387 */ /* 0x0003e20000100800 */
[----:B0-----:R-:W-:-:S03]  /*15d20*/  IMAD.WIDE R16, R85, 0x2, R8 ;  /* 0x0000000255107825 */ /* 0x001fc600078e0208 */
[----:B------:R-:W-:Y:S04]  /*15d30*/  STL [R1+0x16f8], R14 ;  /* 0x0016f80e01007387 */ /* 0x000fe80000100800 */
[----:B------:R-:W-:Y:S01]  /*15d40*/  STL [R1+0x16f4], R15 ;  /* 0x0016f40f01007387 */ /* 0x000fe20000100800 */
[----:B-1----:R-:W-:-:S03]  /*15d50*/  IMAD.WIDE R12, R85, 0x2, R10 ;  /* 0x00000002550c7825 */ /* 0x002fc600078e020a */
[----:B------:R-:W-:Y:S04]  /*15d60*/  STL [R1+0x1700], R16 ;  /* 0x0017001001007387 */ /* 0x000fe80000100800 */
[----:B------:R-:W-:Y:S04]  /*15d70*/  STL [R1+0x16fc], R17 ;  /* 0x0016fc1101007387 */ /* 0x000fe80000100800 */
[----:B------:R-:W-:Y:S04]  /*15d80*/  STL [R1+0x1708], R12 ;  /* 0x0017080c01007387 */ /* 0x000fe80000100800 */
[----:B------:R0:W-:Y:S04]  /*15d90*/  STL [R1+0x1704], R13 ;  /* 0x0017040d01007387 */ /* 0x0001e80000100800 */
[----:B------:R-:W-:Y:S04]  /*15da0*/  STL [R1+0xf10], RZ ;  /* 0x000f10ff01007387 */ /* 0x000fe80000100800 */
        /* <DEDUP_REMOVED lines=768> */
[----:B------:R-:W-:Y:S04]  /*18db0*/  STL [R1], RZ ;  /* 0x000000ff01007387 */ /* 0x000fe80000100800 */
        /* <DEDUP_REMOVED lines=121> */
[----:B------:R-:W-:Y:S01]  /*19550*/  STL [R1+0x1e8], RZ ;  /* 0x0001e8ff01007387 */ /* 0x000fe20000100800 */
[----:B------:R-:W-:-:S03]  /*19560*/  USHF.R.U32.HI UR46, URZ, 0x4, UR4 ;  /* 0x000000043f2e7899 */ /* 0x000fc60008011604 */
[----:B------:R-:W-:Y:S01]  /*19570*/  STL [R1+0x1ec], RZ ;  /* 0x0001ecff01007387 */ /* 0x000fe20000100800 */
[----:B------:R-:W-:-:S03]  /*19580*/  UIADD3 UR5, UR4, 0x10000, URZ ;  /* 0x0001000004057890 */ /* 0x000fc6000fffe03f */
[----:B------:R-:W-:Y:S04]  /*19590*/  STL [R1+0x1f0], RZ ;  /* 0x0001f0ff01007387 */ /* 0x000fe80000100800 */
[----:B------:R-:W-:Y:S04]  /*195a0*/  STL [R1+0x1f4], RZ ;  /* 0x0001f4ff01007387 */ /* 0x000fe80000100800 */
[----:B------:R-:W-:Y:S01]  /*195b0*/  STL [R1+0x1f8], RZ ;  /* 0x0001f8ff01007387 */ /* 0x000fe20000100800 */
[----:B------:R-:W-:-:S03]  /*195c0*/  USGXT.U32 UR46, UR46, 0xe ;  /* 0x0000000e2e2e789a */ /* 0x000fc60008000000 */
[----:B------:R-:W-:Y:S01]  /*195d0*/  STL [R1+0x1fc], RZ ;  /* 0x0001fcff01007387 */ /* 0x000fe20000100800 */
[----:B------:R-:W-:Y:S02]  /*195e0*/  USHF.R.U32.HI UR5, URZ, 0x4, UR5 ;  /* 0x000000043f057899 */ /* 0x000fe40008011605 */
[----:B------:R-:W-:Y:S02]  /*195f0*/  UIADD3 UR26, UP0, UR46, 0x2, URZ ;  /* 0x000000022e1a7890 */ /* 0x000fe4000ff1e03f */
[----:B------:R-:W-:Y:S01]  /*19600*/  USGXT.U32 UR44, UR5, 0xe ;  /* 0x0000000e052c789a */ /* 0x000fe20008000000 */
[----:B------:R-:W-:Y:S01]  /*19610*/  UMOV UR6, URZ ;  /* 0x0000003f00067c82 */ /* 0x000fe20008000000 */
[----:B------:R-:W-:Y:S02]  /*19620*/  USHF.L.U32 UR10, UR10, 0x6, URZ ;  /* 0x000000060a0a7899 */ /* 0x000fe4000800063f */
[----:B------:R-:W-:Y:S02]  /*19630*/  UIADD3.X UR27, UR6, 0x40000040, URZ, UP0, !UPT ;  /* 0x40000040061b7890 */ /* 0x000fe400087fe43f */
[----:B------:R-:W-:Y:S01]  /*19640*/  UIADD3 UR24, UP0, UR44, 0x80, URZ ;  /* 0x000000802c187890 */ /* 0x000fe2000ff1e03f */
[----:B------:R-:W-:Y:S01]  /*19650*/  UMOV UR7, URZ ;  /* 0x0000003f00077c82 */ /* 0x000fe20008000000 */
[----:B------:R-:W-:-:S02]  /*19660*/  USHF.R.S32.HI UR11, URZ, 0x1f, UR10 ;  /* 0x0000001f3f0b7899 */ /* 0x000fc4000801140a */
[----:B------:R-:W-:Y:S01]  /*19670*/  UIADD3.X UR25, UR7, 0x40000040, URZ, UP0, !UPT ;  /* 0x4000004007197890 */ /* 0x000fe200087fe43f */
[----:B------:R-:W-:Y:S01]  /*19680*/  CS2R R24, SRZ ;  /* 0x0000000000187805 */ /* 0x000fe2000001ff00 */
[----:B------:R-:W-:Y:S01]  /*19690*/  USHF.L.U32 UR5, UR10, 0x1, URZ ;  /* 0x000000010a057899 */ /* 0x000fe2000800063f */
[----:B------:R-:W-:Y:S01]  /*196a0*/  CS2R R26, SRZ ;  /* 0x00000000001a7805 */ /* 0x000fe2000001ff00 */
[----:B------:R-:W-:Y:S01]  /*196b0*/  USHF.L.U64.HI UR6, UR10, 0x1, UR11 ;  /* 0x000000010a067899 */ /* 0x000fe2000801020b */
[----:B------:R-:W-:Y:S02]  /*196c0*/  CS2R R28, SRZ ;  /* 0x00000000001c7805 */ /* 0x000fe4000001ff00 */
[----:B------:R-:W-:Y:S02]  /*196d0*/  CS2R R30, SRZ ;  /* 0x00000000001e7805 */ /* 0x000fe4000001ff00 */
[----:B------:R-:W-:Y:S02]  /*196e0*/  CS2R R32, SRZ ;  /* 0x0000000000207805 */ /* 0x000fe4000001ff00 */
[----:B------:R-:W-:-:S02]  /*196f0*/  CS2R R34, SRZ ;  /* 0x0000000000227805 */ /* 0x000fc4000001ff00 */
[----:B------:R-:W-:Y:S02]  /*19700*/  CS2R R36, SRZ ;  /* 0x0000000000247805 */ /* 0x000fe4000001ff00 */
[----:B------:R-:W-:Y:S02]  /*19710*/  CS2R R38, SRZ ;  /* 0x0000000000267805 */ /* 0x000fe4000001ff00 */
[----:B------:R-:W-:Y:S02]  /*19720*/  CS2R R40, SRZ ;  /* 0x0000000000287805 */ /* 0x000fe4000001ff00 */
[----:B------:R-:W-:Y:S02]  /*19730*/  CS2R R42, SRZ ;  /* 0x00000000002a7805 */ /* 0x000fe4000001ff00 */
[----:B------:R-:W-:Y:S02]  /*19740*/  CS2R R44, SRZ ;  /* 0x00000000002c7805 */ /* 0x000fe4000001ff00 */
[----:B------:R-:W-:-:S02]  /*19750*/  CS2R R46, SRZ ;  /* 0x00000000002e7805 */ /* 0x000fc4000001ff00 */
[----:B------:R-:W-:Y:S01]  /*19760*/  CS2R R48, SRZ ;  /* 0x0000000000307805 */ /* 0x000fe2000001ff00 */
[----:B------:R-:W-:Y:S01]  /*19770*/  UIADD3.64 UR10, UR24, 0x180, URZ ;  /* 0x00000180180a7897 */ /* 0x000fe2000fffe03f */
[----:B------:R-:W-:Y:S02]  /*19780*/  CS2R R50, SRZ ;  /* 0x0000000000327805 */ /* 0x000fe4000001ff00 */
[----:B------:R-:W-:Y:S01]  /*19790*/  CS2R R52, SRZ ;  /* 0x0000000000347805 */ /* 0x000fe2000001ff00 */
[----:B------:R-:W-:Y:S01]  /*197a0*/  IMAD.MOV.U32 R54, RZ, RZ, RZ ;  /* 0x000000ffff367224 */ /* 0x000fe200078e00ff */
[----:B------:R-:W-:Y:S01]  /*197b0*/  UIADD3.64 UR12, UR24, 0x200, URZ ;  /* 0x00000200180c7897 */ /* 0x000fe2000fffe03f */
[----:B------:R-:W-:Y:S01]  /*197c0*/  IMAD.SHL.U32 R7, R85, 0x40, RZ ;  /* 0x0000004055077824 */ /* 0x000fe200078e00ff */
[----:B------:R-:W-:Y:S02]  /*197d0*/  UIADD3.64 UR10, UR24, 0x280, URZ ;  /* 0x00000280180a7897 */ /* 0x000fe4000fffe03f */
[----:B------:R-:W-:-:S02]  /*197e0*/  UIADD3.64 UR12, UR24, 0x300, URZ ;  /* 0x00000300180c7897 */ /* 0x000fc4000fffe03f */
[----:B------:R-:W-:Y:S02]  /*197f0*/  UIADD3.64 UR10, UR24, 0x380, URZ ;  /* 0x00000380180a7897 */ /* 0x000fe4000fffe03f */
[----:B------:R-:W-:Y:S02]  /*19800*/  UIADD3.64 UR30, UR26, 0x2, URZ ;  /* 0x000000021a1e7897 */ /* 0x000fe4000fffe03f */
[----:B------:R-:W-:Y:S02]  /*19810*/  UIADD3.64 UR34, UR26, 0x4, URZ ;  /* 0x000000041a227897 */ /* 0x000fe4000fffe03f */
[----:B------:R-:W-:Y:S02]  /*19820*/  UIADD3.64 UR50, UR26, 0x7fe, URZ ;  /* 0x000007fe1a327897 */ /* 0x000fe4000fffe03f */
[----:B------:R-:W-:Y:S02]  /*19830*/  UIADD3.64 UR14, UR26, 0x800, URZ ;  /* 0x000008001a0e7897 */ /* 0x000fe4000fffe03f */
[----:B------:R-:W-:-:S02]  /*19840*/  UIADD3.64 UR18, UR26, 0x802, URZ ;  /* 0x000008021a127897 */ /* 0x000fc4000fffe03f */
[----:B------:R-:W-:Y:S02]  /*19850*/  UIADD3.64 UR22, UR26, 0x804, URZ ;  /* 0x000008041a167897 */ /* 0x000fe4000fffe03f */
[----:B------:R-:W-:Y:S02]  /*19860*/  UIADD3.64 UR28, UR24, 0x80, URZ ;  /* 0x00000080181c7897 */ /* 0x000fe4000fffe03f */
[----:B------:R-:W-:Y:S02]  /*19870*/  UIADD3.64 UR32, UR24, 0x100, URZ ;  /* 0x0000010018207897 */ /* 0x000fe4000fffe03f */
[----:B------:R-:W-:Y:S02]  /*19880*/  UIADD3.64 UR12, UR24, 0x400, URZ ;  /* 0x00000400180c7897 */ /* 0x000fe4000fffe03f */
[----:B------:R-:W-:Y:S01]  /*19890*/  UIADD3.64 UR10, UR24, 0x480, URZ ;  /* 0x00000480180a7897 */ /* 0x000fe2000fffe03f */
[----:B------:R-:W2:Y:S01]  /*198a0*/  LDL.LU R85, [R1+0xe04] ;  /* 0x000e040001557983 */ /* 0x000ea20000300800 */
[----:B------:R-:W-:Y:S01]  /*198b0*/  SHF.R.S32.HI R0, RZ, 0x1f, R7 ;  /* 0x0000001fff007819 */ /* 0x000fe20000011407 */
[----:B------:R-:W-:Y:S01]  /*198c0*/  IMAD.MOV.U32 R55, RZ, RZ, RZ ;  /* 0x000000ffff377224 */ /* 0x000fe200078e00ff */
[----:B0-----:R-:W-:-:S02]  /*198d0*/  LOP3.LUT R13, R3, 0x30, RZ, 0x3c, !PT ;  /* 0x00000030030d7812 */ /* 0x001fc400078e3cff */
[----:B------:R-:W-:Y:S02]  /*198e0*/  CS2R R56, SRZ ;  /* 0x0000000000387805 */ /* 0x000fe4000001ff00 */
[----:B------:R-:W-:Y:S02]  /*198f0*/  SHF.L.U64.HI R0, R7, 0x1, R0 ;  /* 0x0000000107007819 */ /* 0x000fe40000010200 */
[----:B------:R-:W-:Y:S02]  /*19900*/  CS2R R58, SRZ ;  /* 0x00000000003a7805 */ /* 0x000fe4000001ff00 */
[----:B------:R-:W-:Y:S02]  /*19910*/  LOP3.LUT R13, R3, 0x60, RZ, 0x3c, !PT ;  /* 0x00000060030d7812 */ /* 0x000fe400078e3cff */
[----:B------:R-:W-:Y:S02]  /*19920*/  CS2R R60, SRZ ;  /* 0x00000000003c7805 */ /* 0x000fe4000001ff00 */
[----:B------:R-:W-:-:S02]  /*19930*/  LOP3.LUT R13, R2, 0x40, RZ, 0x3c, !PT ;  /* 0x00000040020d7812 */ /* 0x000fc400078e3cff */
[----:B------:R-:W-:Y:S02]  /*19940*/  CS2R R62, SRZ ;  /* 0x00000000003e7805 */ /* 0x000fe4000001ff00 */
[C---:B------:R-:W-:Y:S02]  /*19950*/  LOP3.LUT R14, R3.reuse, 0x20, RZ, 0x3c, !PT ;  /* 0x00000020030e7812 */ /* 0x040fe400078e3cff */
[----:B------:R-:W-:Y:S02]  /*19960*/  CS2R R64, SRZ ;  /* 0x0000000000407805 */ /* 0x000fe4000001ff00 */
[----:B------:R-:W-:Y:S02]  /*19970*/  LOP3.LUT R14, R3, 0x50, RZ, 0x3c, !PT ;  /* 0x00000050030e7812 */ /* 0x000fe400078e3cff */
        /* <DEDUP_REMOVED lines=42> */
[----:B------:R-:W-:Y:S01]  /*19c20*/  LOP3.LUT R14, R2, 0x20, RZ, 0x3c, !PT ;  /* 0x00000020020e7812 */ /* 0x000fe200078e3cff */
[----:B------:R-:W-:Y:S02]  /*19c30*/  UIADD3.64 UR10, UR24, 0x500, URZ ;  /* 0x00000500180a7897 */ /* 0x000fe4000fffe03f */
[----:B------:R-:W-:-:S02]  /*19c40*/  UIADD3.64 UR56, UR24, 0x580, URZ ;  /* 0x0000058018387897 */ /* 0x000fc4000fffe03f */
[----:B------:R-:W-:Y:S02]  /*19c50*/  UIADD3.64 UR52, UR24, 0x600, URZ ;  /* 0x0000060018347897 */ /* 0x000fe4000fffe03f */
[----:B------:R-:W-:Y:S02]  /*19c60*/  UIADD3.64 UR36, UR24, 0x680, URZ ;  /* 0x0000068018247897 */ /* 0x000fe4000fffe03f */
[----:B------:R-:W-:Y:S01]  /*19c70*/  UIADD3.64 UR40, UR24, 0x700, URZ ;  /* 0x0000070018287897 */ /* 0x000fe2000fffe03f */
[----:B------:R-:W-:Y:S01]  /*19c80*/  UMOV UR47, 0x40000040 ;  /* 0x40000040002f7882 */ /* 0x000fe20000000000 */
[----:B------:R-:W-:Y:S01]  /*19c90*/  UMOV UR45, 0x40000040 ;  /* 0x40000040002d7882 */ /* 0x000fe20000000000 */
[----:B--2---:R-:W-:Y:S02]  /*19ca0*/  SHF.R.S32.HI R12, RZ, 0x6, R85 ;  /* 0x00000006ff0c7819 */ /* 0x004fe40000011455 */
[----:B------:R-:W-:-:S03]  /*19cb0*/  CS2R R84, SRZ ;  /* 0x0000000000547805 */ /* 0x000fc6000001ff00 */
[----:B------:R0:W-:Y:S02]  /*19cc0*/  STL [R1+0x1b5c], R12 ;  /* 0x001b5c0c01007387 */ /* 0x0001e40000100800 */
[----:B0-----:R-:W-:Y:S01]  /*19cd0*/  IMAD.SHL.U32 R12, R7, 0x2, RZ ;  /* 0x00000002070c7824 */ /* 0x001fe200078e00ff */
[----:B------:R-:W-:-:S05]  /*19ce0*/  LOP3.LUT R7, R3, 0x10, RZ, 0x3c, !PT ;  /* 0x0000001003077812 */ /* 0x000fca00078e3cff */
[----:B------:R0:W-:Y:S04]  /*19cf0*/  STL [R1+0x1b78], R7 ;  /* 0x001b780701007387 */ /* 0x0001e80000100800 */
[----:B------:R1:W-:Y:S01]  /*19d00*/  STL [R1+0x1b44], R13 ;  /* 0x001b440d01007387 */ /* 0x0003e20000100800 */
[C---:B0-----:R-:W-:Y:S02]  /*19d10*/  LOP3.LUT R7, R3.reuse, 0x40, RZ, 0x3c, !PT ;  /* 0x0000004003077812 */ /* 0x041fe400078e3cff */
[----:B------:R-:W-:Y:S02]  /*19d20*/  LOP3.LUT R7, R3, 0x70, RZ, 0x3c, !PT ;  /* 0x0000007003077812 */ /* 0x000fe400078e3cff */
[----:B------:R-:W-:-:S05]  /*19d30*/  LOP3.LUT R7, R2, 0x60, RZ, 0x3c, !PT ;  /* 0x0000006002077812 */ /* 0x000fca00078e3cff */
[----:B------:R1:W-:Y:S02]  /*19d40*/  STL [R1+0x1b40], R7 ;  /* 0x001b400701007387 */ /* 0x0003e40000100800 */
.L_x_1:
[----:B-----5:R-:W2:Y:S01]  /*19d50*/  LDL R15, [R1+0x1704] ;  /* 0x00170400010f7983 */ /* 0x020ea20000100800 */
[----:B-1----:R-:W0:Y:S03]  /*19d60*/  LDC R7, c[0x0][0x230] ;  /* 0x00008c00ff077b82 */ /* 0x002e260000000800 */
[----:B------:R-:W2:Y:S04]  /*19d70*/  LDL R14, [R1+0x1708] ;  /* 0x00170800010e7983 */ /* 0x000ea80000100800 */
[----:B------:R-:W-:Y:S04]  /*19d80*/  STL [R1+0x2284], R2 ;  /* 0x0022840201007387 */ /* 0x000fe80000100800 */
[----:B------:R-:W-:Y:S04]  /*19d90*/  STL [R1+0x2280], R0 ;  /* 0x0022800001007387 */ /* 0x000fe80000100800 */
[----:B------:R-:W-:Y:S04]  /*19da0*/  STL.64 [R1+0x1e00], R150 ;  /* 0x001e009601007387 */ /* 0x000fe80000100a00 */
        /* <DEDUP_REMOVED lines=13> */
[----:B------:R-:W-:Y:S04]  /*19e80*/  STL [R1+0x228c], R124 ;  /* 0x00228c7c01007387 */ /* 0x000fe80000100800 */
[----:B------:R-:W-:Y:S04]  /*19e90*/  STL [R1+0x2288], R125 ;  /* 0x0022887d01007387 */ /* 0x000fe80000100800 */
        /* <DEDUP_REMOVED lines=72> */
[----:B------:R1:W-:Y:S04]  /*1a320*/  STL.64 [R1+0x1c68], R48 ;  /* 0x001c683001007387 */ /* 0x0003e80000100a00 */
[----:B-1----:R-:W3:Y:S04]  /*1a330*/  LDL R48, [R1+0x1700] ;  /* 0x0017000001307983 */ /* 0x002ee80000100800 */
[----:B------:R-:W-:Y:S04]  /*1a340*/  STL.64 [R1+0x1c60], R46 ;  /* 0x001c602e01007387 */ /* 0x000fe80000100a00 */
[----:B------:R1:W-:Y:S04]  /*1a350*/  STL.64 [R1+0x1c58], R44 ;  /* 0x001c582c01007387 */ /* 0x0003e80000100a00 */
[----:B-1----:R-:W4:Y:S04]  /*1a360*/  LDL R45, [R1+0x16fc] ;  /* 0x0016fc00012d7983 */ /* 0x002f280000100800 */
[----:B------:R-:W-:Y:S04]  /*1a370*/  STL.64 [R1+0x1c50], R42 ;  /* 0x001c502a01007387 */ /* 0x000fe80000100a00 */
[----:B------:R1:W-:Y:S04]  /*1a380*/  STL.64 [R1+0x1c48], R40 ;  /* 0x001c482801007387 */ /* 0x0003e80000100a00 */
[----:B-1----:R-:W0:Y:S01]  /*1a390*/  LDL R41, [R1+0xf10] ;  /* 0x000f100001297983 */ /* 0x002e220000100800 */
[----:B------:R-:W-:-:S02]  /*1a3a0*/  PRMT R18, RZ, 0x7610, R18 ;  /* 0x00007610ff127816 */ /* 0x000fc40000000012 */
[----:B------:R-:W-:Y:S01]  /*1a3b0*/  PRMT R19, RZ, 0x7610, R19 ;  /* 0x00007610ff137816 */ /* 0x000fe20000000013 */
[----:B------:R1:W-:Y:S01]  /*1a3c0*/  STL.64 [R1+0x1c40], R38 ;  /* 0x001c402601007387 */ /* 0x0003e20000100a00 */
[----:B------:R-:W-:Y:S02]  /*1a3d0*/  PRMT R16, RZ, 0x7610, R16 ;  /* 0x00007610ff107816 */ /* 0x000fe40000000010 */
[----:B------:R-:W-:Y:S01]  /*1a3e0*/  PRMT R17, RZ, 0x7610, R17 ;  /* 0x00007610ff117816 */ /* 0x000fe20000000011 */
[----:B------:R-:W-:Y:S01]  /*1a3f0*/  STL.64 [R1+0x1c38], R36 ;  /* 0x001c382401007387 */ /* 0x000fe20000100a00 */
[----:B------:R-:W-:Y:S02]  /*1a400*/  PRMT R13, RZ, 0x7610, R13 ;  /* 0x00007610ff0d7816 */ /* 0x000fe4000000000d */
[----:B------:R-:W-:Y:S01]  /*1a410*/  PRMT R2, RZ, 0x7610, R2 ;  /* 0x00007610ff027816 */ /* 0x000fe20000000002 */
[----:B------:R-:W-:Y:S01]  /*1a420*/  STL.64 [R1+0x1c30], R34 ;  /* 0x001c302201007387 */ /* 0x000fe20000100a00 */
[----:B------:R-:W-:-:S02]  /*1a430*/  PRMT R0, RZ, 0x7610, R0 ;  /* 0x00007610ff007816 */ /* 0x000fc40000000000 */
[----:B------:R-:W-:Y:S01]  /*1a440*/  PRMT R12, RZ, 0x7610, R12 ;  /* 0x00007610ff0c7816 */ /* 0x000fe2000000000c */
[----:B------:R2:W-:Y:S01]  /*1a450*/  STL.64 [R1+0x1c28], R32 ;  /* 0x001c282001007387 */ /* 0x0005e20000100a00 */
[----:B------:R-:W-:Y:S02]  /*1a460*/  PRMT R252, RZ, 0x7610, R252 ;  /* 0x00007610fffc7816 */ /* 0x000fe400000000fc */
[----:B------:R-:W-:Y:S01]  /*1a470*/  PRMT R251, RZ, 0x7610, R251 ;  /* 0x00007610fffb7816 */ /* 0x000fe200000000fb */
[----:B------:R2:W-:Y:S01]  /*1a480*/  STL.64 [R1+0x1c20], R30 ;  /* 0x001c201e01007387 */ /* 0x0005e20000100a00 */
        /* <DEDUP_REMOVED lines=11> */
[----:B-----5:R-:W-:Y:S01]  /*1a540*/  STL [R1+0x1b84], R6 ;  /* 0x001b840601007387 */ /* 0x020fe20000100800 */
[----:B------:R-:W-:-:S02]  /*1a550*/  PRMT R242, RZ, 0x7610, R242 ;  /* 0x00007610fff27816 */ /* 0x000fc400000000f2 */
[----:B------:R-:W-:Y:S01]  /*1a560*/  PRMT R241, RZ, 0x7610, R241 ;  /* 0x00007610fff17816 */ /* 0x000fe200000000f1 */
[----:B------:R-:W-:Y:S01]  /*1a570*/  STL [R1+0x1b80], R5 ;  /* 0x001b800501007387 */ /* 0x000fe20000100800 */
[----:B------:R-:W-:Y:S02]  /*1a580*/  PRMT R240, RZ, 0x7610, R240 ;  /* 0x00007610fff07816 */ /* 0x000fe400000000f0 */
[----:B------:R-:W-:Y:S01]  /*1a590*/  PRMT R239, RZ, 0x7610, R239 ;  /* 0x00007610ffef7816 */ /* 0x000fe200000000ef */
[----:B------:R2:W-:Y:S01]  /*1a5a0*/  STL [R1+0x1b7c], R4 ;  /* 0x001b7c0401007387 */ /* 0x0005e20000100800 */
[----:B------:R-:W-:Y:S02]  /*1a5b0*/  PRMT R238, RZ, 0x7610, R238 ;  /* 0x00007610ffee7816 */ /* 0x000fe400000000ee */
[----:B------:R-:W-:Y:S01]  /*1a5c0*/  PRMT R237, RZ, 0x7610, R237 ;  /* 0x00007610ffed7816 */ /* 0x000fe200000000ed */
[----:B-1----:R-:W4:Y:S01]  /*1a5d0*/  LDL R38, [R1+0x16f8] ;  /* 0x0016f80001267983 */ /* 0x002f220000100800 */
[----:B------:R-:W-:-:S02]  /*1a5e0*/  PRMT R236, RZ, 0x7610, R236 ;  /* 0x00007610ffec7816 */ /* 0x000fc400000000ec */
[----:B------:R-:W-:Y:S01]  /*1a5f0*/  PRMT R235, RZ, 0x7610, R235 ;  /* 0x00007610ffeb7816 */ /* 0x000fe200000000eb */
[----:B--2---:R-:W2:Y:S01]  /*1a600*/  LDL R32, [R1+0x16f0] ;  /* 0x0016f00001207983 */ /* 0x004ea20000100800 */
[----:B------:R-:W-:Y:S02]  /*1a610*/  PRMT R234, RZ, 0x7610, R234 ;  /* 0x00007610ffea7816 */ /* 0x000fe400000000ea */
[----:B------:R-:W-:Y:S01]  /*1a620*/  PRMT R233, RZ, 0x7610, R233 ;  /* 0x00007610ffe97816 */ /* 0x000fe200000000e9 */
[----:B------:R-:W2:Y:S01]  /*1a630*/  LDL R34, [R1+0x16ec] ;  /* 0x0016ec0001227983 */ /* 0x000ea20000100800 */
[----:B------:R-:W-:Y:S02]  /*1a640*/  PRMT R232, RZ, 0x7610, R232 ;  /* 0x00007610ffe87816 */ /* 0x000fe400000000e8 */
[----:B------:R-:W-:Y:S01]  /*1a650*/  PRMT R231, RZ, 0x7610, R231 ;  /* 0x00007610ffe77816 */ /* 0x000fe200000000e7 */
[----:B------:R-:W2:Y:S01]  /*1a660*/  LDL R31, [R1+0x16e4] ;  /* 0x0016e400011f7983 */ /* 0x000ea20000100800 */
[----:B------:R-:W-:-:S02]  /*1a670*/  PRMT R230, RZ, 0x7610, R230 ;  /* 0x00007610ffe67816 */ /* 0x000fc400000000e6 */
[----:B------:R-:W-:Y:S01]  /*1a680*/  PRMT R229, RZ, 0x7610, R229 ;  /* 0x00007610ffe57816 */ /* 0x000fe200000000e5 */
[----:B------:R-:W2:Y:S01]  /*1a690*/  LDL R27, [R1+0x16e8] ;  /* 0x0016e800011b7983 */ /* 0x000ea20000100800 */
[----:B------:R-:W-:Y:S02]  /*1a6a0*/  PRMT R228, RZ, 0x7610, R228 ;  /* 0x00007610ffe47816 */ /* 0x000fe400000000e4 */
[----:B------:R-:W-:Y:S01]  /*1a6b0*/  PRMT R227, RZ, 0x7610, R227 ;  /* 0x00007610ffe37816 */ /* 0x000fe200000000e3 */
[----:B------:R-:W2:Y:S01]  /*1a6c0*/  LDL R24, [R1+0x16dc] ;  /* 0x0016dc0001187983 */ /* 0x000ea20000100800 */
[----:B------:R-:W-:Y:S02]  /*1a6d0*/  PRMT R95, RZ, 0x7610, R95 ;  /* 0x00007610ff5f7816 */ /* 0x000fe4000000005f */
[----:B------:R-:W-:Y:S01]  /*1a6e0*/  PRMT R226, RZ, 0x7610, R226 ;  /* 0x00007610ffe27816 */ /* 0x000fe200000000e2 */
[----:B------:R-:W2:Y:S01]  /*1a6f0*/  LDL R4, [R1+0x16e0] ;  /* 0x0016e00001047983 */ /* 0x000ea20000100800 */
[----:B------:R-:W-:-:S02]  /*1a700*/  PRMT R225, RZ, 0x7610, R225 ;  /* 0x00007610ffe17816 */ /* 0x000fc400000000e1 */
[----:B------:R-:W-:Y:S02]  /*1a710*/  PRMT R224, RZ, 0x7610, R224 ;  /* 0x00007610ffe07816 */ /* 0x000fe400000000e0 */
[----:B------:R-:W-:Y:S02]  /*1a720*/  PRMT R223, RZ, 0x7610, R223 ;  /* 0x00007610ffdf7816 */ /* 0x000fe400000000df */
[----:B------:R-:W-:Y:S02]  /*1a730*/  PRMT R222, RZ, 0x7610, R222 ;  /* 0x00007610ffde7816 */ /* 0x000fe400000000de */
[----:B------:R-:W-:Y:S02]  /*1a740*/  PRMT R221, RZ, 0x7610, R221 ;  /* 0x00007610ffdd7816 */ /* 0x000fe400000000dd */
[----:B------:R-:W-:Y:S02]  /*1a750*/  PRMT R220, RZ, 0x7610, R220 ;  /* 0x00007610ffdc7816 */ /* 0x000fe400000000dc */
        /* <DEDUP_REMOVED lines=72> */
[----:B------:R-:W-:-:S02]  /*1abe0*/  MOV R151, UR37 ;  /* 0x0000002500977c02 */ /* 0x000fc40008000f00 */
[----:B------:R-:W-:Y:S02]  /*1abf0*/  MOV R150, UR36 ;  /* 0x0000002400967c02 */ /* 0x000fe40008000f00 */
[----:B------:R-:W-:Y:S02]  /*1ac00*/  MOV R149, UR41 ;  /* 0x0000002900957c02 */ /* 0x000fe40008000f00 */
[----:B------:R-:W-:Y:S01]  /*1ac10*/  MOV R148, UR40 ;  /* 0x0000002800947c02 */ /* 0x000fe20008000f00 */
[----:B0-----:R-:W-:Y:S02]  /*1ac20*/  IMAD R7, R41, -0x40, R7 ;  /* 0xffffffc029077824 */ /* 0x001fe400078e0207 */
[----:B------:R-:W2:Y:S03]  /*1ac30*/  LDL R41, [R1+0x16f4] ;  /* 0x0016f40001297983 */ /* 0x000ea60000100800 */
[----:B------:R-:W-:-:S02]  /*1ac40*/  ISETP.GT.AND P1, PT, R7, 0x1, PT ;  /* 0x000000010700780c */ /* 0x000fc40003f24270 */
[----:B------:R-:W-:Y:S02]  /*1ac50*/  ISETP.GT.AND P2, PT, R7, 0x2, PT ;  /* 0x000000020700780c */ /* 0x000fe40003f44270 */
[----:B------:R-:W-:Y:S02]  /*1ac60*/  PRMT R96, RZ, 0x7610, R96 ;  /* 0x00007610ff607816 */ /* 0x000fe40000000060 */
[----:B------:R-:W-:-:S07]  /*1ac70*/  PRMT R107, RZ, 0x7610, R107 ;  /* 0x00007610ff6b7816 */ /* 0x000fce000000006b */
[----:B------:R3:W2:Y:S02]  /*1ac80*/  @P1 LDG.E.U16 R95, desc[UR8][R14.64] ;  /* 0x000000080e5f1981 */ /* 0x0006a4000c1e1500 */
[----:B---3--:R-:W-:Y:S02]  /*1ac90*/  @P1 IMAD.MOV.U32 R14, RZ, RZ, R48 ;  /* 0x000000ffff0e1224 */ /* 0x008fe400078e0030 */
[----:B----4-:R-:W-:Y:S01]  /*1aca0*/  @P1 IMAD.MOV.U32 R15, RZ, RZ, R45 ;  /* 0x000000ffff0f1224 */ /* 0x010fe200078e002d */
[----:B------:R-:W-:Y:S01]  /*1acb0*/  ISETP.GT.AND P0, PT, R7, RZ, PT ;  /* 0x000000ff0700720c */ /* 0x000fe20003f04270 */
[----:B------:R-:W3:Y:S04]  /*1acc0*/  LDL R48, [R1+0x1514] ;  /* 0x0015140001307983 */ /* 0x000ee80000100800 */
[----:B------:R0:W4:Y:S01]  /*1acd0*/  @P1 LDG.E.U16 R96, desc[UR8][R14.64] ;  /* 0x000000080e601981 */ /* 0x000122000c1e1500 */
[----:B------:R-:W-:-:S02]  /*1ace0*/  PRMT R108, RZ, 0x7610, R108 ;  /* 0x00007610ff6c7816 */ /* 0x000fc4000000006c */
[----:B------:R-:W-:Y:S01]  /*1acf0*/  PRMT R119, RZ, 0x7610, R119 ;  /* 0x00007610ff777816 */ /* 0x000fe20000000077 */
[----:B------:R-:W3:Y:S04]  /*1ad00*/  LDL R45, [R1+0x1518] ;  /* 0x00151800012d7983 */ /* 0x000ee80000100800 */
[----:B------:R-:W4:Y:S01]  /*1ad10*/  @P0 LDG.E.U16 R18, desc[UR8][R10.64] ;  /* 0x000000080a120981 */ /* 0x000f22000c1e1500 */
[----:B0-----:R-:W-:-:S03]  /*1ad20*/  @P2 IMAD.MOV.U32 R14, RZ, RZ, R38 ;  /* 0x000000ffff0e2224 */ /* 0x001fc600078e0026 */
[----:B------:R-:W4:Y:S04]  /*1ad30*/  @P0 LDG.E.U16 R19, desc[UR8][R8.64] ;  /* 0x0000000808130981 */ /* 0x000f28000c1e1500 */
[----:B------:R-:W3:Y:S01]  /*1ad40*/  LDL R38, [R1+0x16d8] ;  /* 0x0016d80001267983 */ /* 0x000ee20000100800 */
[----:B--2---:R-:W-:-:S03]  /*1ad50*/  @P2 IMAD.MOV.U32 R15, RZ, RZ, R41 ;  /* 0x000000ffff0f2224 */ /* 0x004fc600078e0029 */
[----:B------:R-:W2:Y:S04]  /*1ad60*/  LDL R41, [R1+0x16d4] ;  /* 0x0016d40001297983 */ /* 0x000ea80000100800 */
[----:B------:R0:W4:Y:S02]  /*1ad70*/  @P2 LDG.E.U16 R107, desc[UR8][R14.64] ;  /* 0x000000080e6b2981 */ /* 0x000124000c1e1500 */
[----:B0-----:R-:W-:Y:S02]  /*1ad80*/  @P2 IMAD.MOV.U32 R14, RZ, RZ, R32 ;  /* 0x000000ffff0e2224 */ /* 0x001fe400078e0020 */
[----:B------:R-:W4:Y:S01]  /*1ad90*/  LDL R32, [R1+0x16d0] ;  /* 0x0016d00001207983 */ /* 0x000f220000100800 */
[----:B------:R-:W-:Y:S01]  /*1ada0*/  ISETP.GT.AND P0, PT, R7, 0x3, PT ;  /* 0x000000030700780c */ /* 0x000fe20003f04270 */
[----:B------:R-:W-:-:S02]  /*1adb0*/  @P2 IMAD.MOV.U32 R15, RZ, RZ, R34 ;  /* 0x000000ffff0f2224 */ /* 0x000fc400078e0022 */
[----:B------:R-:W4:Y:S04]  /*1adc0*/  LDL R34, [R1+0x16cc] ;  /* 0x0016cc0001227983 */ /* 0x000f280000100800 */
[----:B------:R0:W4:Y:S06]  /*1add0*/  @P2 LDG.E.U16 R108, desc[UR8][R14.64] ;  /* 0x000000080e6c2981 */ /* 0x00012c000c1e1500 */
[----:B0-----:R-:W-:-:S02]  /*1ade0*/  @P0 IMAD.MOV.U32 R14, RZ, RZ, R27 ;  /* 0x000000ffff0e0224 */ /* 0x001fc400078e001b */
[----:B------:R-:W-:Y:S01]  /*1adf0*/  @P0 IMAD.MOV.U32 R15, RZ, RZ, R31 ;  /* 0x000000ffff0f0224 */ /* 0x000fe200078e001f */
[----:B------:R-:W4:Y:S04]  /*1ae00*/  LDL R27, [R1+0x16c8] ;  /* 0x0016c800011b7983 */ /* 0x000f280000100800 */
[----:B------:R-:W4:Y:S04]  /*1ae10*/  LDL R31, [R1+0x16c4] ;  /* 0x0016c400011f7983 */ /* 0x000f280000100800 */
[----:B------:R0:W4:Y:S02]  /*1ae20*/  @P0 LDG.E.U16 R119, desc[UR8][R14.64] ;  /* 0x000000080e770981 */ /* 0x000124000c1e1500 */
[----:B0-----:R-:W-:-:S02]  /*1ae30*/  @P0 IMAD.MOV.U32 R15, RZ, RZ, R24 ;  /* 0x000000ffff0f0224 */ /* 0x001fc400078e0018 */
[----:B------:R-:W4:Y:S01]  /*1ae40*/  LDL R24, [R1+0x16bc] ;  /* 0x0016bc0001187983 */ /* 0x000f220000100800 */
[----:B------:R-:W-:Y:S01]  /*1ae50*/  ISETP.GT.AND P1, PT, R7, 0x4, PT ;  /* 0x000000040700780c */ /* 0x000fe20003f24270 */
[----:B------:R-:W-:Y:S02]  /*1ae60*/  @P0 IMAD.MOV.U32 R14, RZ, RZ, R4 ;  /* 0x000000ffff0e0224 */ /* 0x000fe400078e0004 */
[----:B------:R-:W4:Y:S01]  /*1ae70*/  LDL R4, [R1+0x16c0] ;  /* 0x0016c00001047983 */ /* 0x000f220000100800 */
[----:B------:R-:W-:Y:S02]  /*1ae80*/  PRMT R120, RZ, 0x7610, R120 ;  /* 0x00007610ff787816 */ /* 0x000fe40000000078 */
[----:B------:R-:W-:-:S04]  /*1ae90*/  PRMT R144, RZ, 0x7610, R144 ;  /* 0x00007610ff907816 */ /* 0x000fc80000000090 */
[----:B------:R3:W4:Y:S03]  /*1aea0*/  @P0 LDG.E.U16 R120, desc[UR8][R14.64] ;  /* 0x000000080e780981 */ /* 0x000726000c1e1500 */
[----:B---3--:R-:W-:Y:S02]  /*1aeb0*/  @P1 IMAD.MOV.U32 R14, RZ, RZ, R38 ;  /* 0x000000ffff0e1224 */ /* 0x008fe400078e0026 */
[----:B------:R-:W3:Y:S01]  /*1aec0*/  LDL R38, [R1+0x16b8] ;  /* 0x0016b80001267983 */ /* 0x000ee20000100800 */
[----:B--2---:R-:W-:-:S03]  /*1aed0*/  @P1 IMAD.MOV.U32 R15, RZ, RZ, R41 ;  /* 0x000000ffff0f1224 */ /* 0x004fc600078e0029 */
[----:B------:R-:W2:Y:S04]  /*1aee0*/  LDL R41, [R1+0x16b4] ;  /* 0x0016b40001297983 */ /* 0x000ea80000100800 */
[----:B------:R4:W2:Y:S02]  /*1aef0*/  @P1 LDG.E.U16 R144, desc[UR8][R14.64] ;  /* 0x000000080e901981 */ /* 0x0008a4000c1e1500 */
[----:B----4-:R-:W-:Y:S02]  /*1af00*/  @P1 IMAD.MOV.U32 R14, RZ, RZ, R32 ;  /* 0x000000ffff0e1224 */ /* 0x010fe400078e0020 */
[----:B------:R-:W4:Y:S01]  /*1af10*/  LDL R32, [R1+0x16b0] ;  /* 0x0016b00001207983 */ /* 0x000f220000100800 */
[----:B------:R-:W-:Y:S01]  /*1af20*/  ISETP.GT.AND P2, PT, R7, 0x5, PT ;  /* 0x000000050700780c */ /* 0x000fe20003f44270 */
[----:B------:R-:W-:Y:S01]  /*1af30*/  @P1 IMAD.MOV.U32 R15, RZ, RZ, R34 ;  /* 0x000000ffff0f1224 */ /* 0x000fe200078e0022 */
[----:B------:R-:W-:Y:S01]  /*1af40*/  PRMT R143, RZ, 0x7610, R143 ;  /* 0x00007610ff8f7816 */ /* 0x000fe2000000008f */
[----:B------:R-:W4:Y:S01]  /*1af50*/  LDL R34, [R1+0x16ac] ;  /* 0x0016ac0001227983 */ /* 0x000f220000100800 */
[----:B------:R-:W-:-:S04]  /*1af60*/  PRMT R135, RZ, 0x7610, R135 ;  /* 0x00007610ff877816 */ /* 0x000fc80000000087 */
[----:B------:R0:W4:Y:S05]  /*1af70*/  @P1 LDG.E.U16 R143, desc[UR8][R14.64] ;  /* 0x000000080e8f1981 */ /* 0x00012a000c1e1500 */
[----:B0-----:R-:W-:Y:S02]  /*1af80*/  @P2 IMAD.MOV.U32 R14, RZ, RZ, R27 ;  /* 0x000000ffff0e2224 */ /* 0x001fe400078e001b */
[----:B------:R-:W4:Y:S01]  /*1af90*/  LDL R27, [R1+0x16a8] ;  /* 0x0016a800011b7983 */ /* 0x000f220000100800 */
[----:B------:R-:W-:-:S03]  /*1afa0*/  @P2 IMAD.MOV.U32 R15, RZ, RZ, R31 ;  /* 0x000000ffff0f2224 */ /* 0x000fc600078e001f */
[----:B------:R-:W4:Y:S04]  /*1afb0*/  LDL R31, [R1+0x16a4] ;  /* 0x0016a400011f7983 */ /* 0x000f280000100800 */
[----:B------:R0:W4:Y:S02]  /*1afc0*/  @P2 LDG.E.U16 R135, desc[UR8][R14.64] ;  /* 0x000000080e872981 */ /* 0x000124000c1e1500 */
[----:B0-----:R-:W-:Y:S02]  /*1afd0*/  @P2 IMAD.MOV.U32 R15, RZ, RZ, R24 ;  /* 0x000000ffff0f2224 */ /* 0x001fe400078e0018 */
[----:B------:R-:W4:Y:S01]  /*1afe0*/  LDL R24, [R1+0x169c] ;  /* 0x00169c0001187983 */ /* 0x000f220000100800 */
[----:B------:R-:W-:Y:S01]  /*1aff0*/  ISETP.GT.AND P0, PT, R7, 0x6, PT ;  /* 0x000000060700780c */ /* 0x000fe20003f04270 */
[----:B------:R-:W-:-:S02]  /*1b000*/  @P2 IMAD.MOV.U32 R14, RZ, RZ, R4 ;  /* 0x000000ffff0e2224 */ /* 0x000fc400078e0004 */
        /* <DEDUP_REMOVED lines=27> */
[----:B------:R-:W-:-:S06]  /*1b1c0*/  PRMT R35, RZ, 0x7610, R35 ;  /* 0x00007610ff237816 */ /* 0x000fcc0000000023 */
        /* <DEDUP_REMOVED lines=9> */
[----:B------:R-:W-:-:S02]  /*1b260*/  @P2 IMAD.MOV.U32 R15, RZ, RZ, R34 ;  /* 0x000000ffff0f2224 */ /* 0x000fc400078e0022 */
[----:B------:R-:W4:Y:S01]  /*1b270*/  LDL R34, [R1+0x166c] ;  /* 0x00166c0001227983 */ /* 0x000f220000100800 */
[----:B------:R-:W-:-:S03]  /*1b280*/  PRMT R97, RZ, 0x7610, R97 ;  /* 0x00007610ff617816 */ /* 0x000fc60000000061 */
[----:B------:R0:W4:Y:S06]  /*1b290*/  @P2 LDG.E.U16 R17, desc[UR8][R14.64] ;  /* 0x000000080e112981 */ /* 0x00012c000c1e1500 */
        /* <DEDUP_REMOVED lines=243> */
[----:B------:R-:W-:-:S03]  /*1c1d0*/  PRMT R138, RZ, 0x7610, R138 ;  /* 0x00007610ff8a7816 */ /* 0x000fc6000000008a */
[----:B------:R3:W4:Y:S06]  /*1c1e0*/  @P0 LDG.E.U16 R2, desc[UR8][R14.64] ;  /* 0x000000080e020981 */ /* 0x00072c000c1e1500 */
        /* <DEDUP_REMOVED lines=43> */
[----:B------:R0:W4:Y:S01]  /*1c4a0*/  @P1 LDG.E.U16 R26, desc[UR8][R14.64] ;  /* 0x000000080e1a1981 */ /* 0x000122000c1e1500 */
[C---:B------:R-:W-:Y:S01]  /*1c4b0*/  ISETP.GT.AND P2, PT, R7.reuse, 0x20, PT ;  /* 0x000000200700780c */ /* 0x040fe20003f44270 */
[----:B0-----:R-:W-:Y:S02]  /*1c4c0*/  @P1 IMAD.MOV.U32 R15, RZ, RZ, R24 ;  /* 0x000000ffff0f1224 */ /* 0x001fe400078e0018 */
[----:B------:R-:W4:Y:S01]  /*1c4d0*/  LDL R24, [R1+0x14f4] ;  /* 0x0014f40001187983 */ /* 0x000f220000100800 */
[----:B------:R-:W-:Y:S01]  /*1c4e0*/  PRMT R25, RZ, 0x7610, R25 ;  /* 0x00007610ff197816 */ /* 0x000fe20000000019 */
[----:B------:R-:W-:Y:S01]  /*1c4f0*/  @P1 IMAD.MOV.U32 R14, RZ, RZ, R4 ;  /* 0x000000ffff0e1224 */ /* 0x000fe200078e0004 */
[----:B------:R-:W-:Y:S01]  /*1c500*/  ISETP.GT.AND P0, PT, R7, 0x21, PT ;  /* 0x000000210700780c */ /* 0x000fe20003f04270 */
[----:B------:R-:W4:Y:S01]  /*1c510*/  LDL R4, [R1+0x14f8] ;  /* 0x0014f80001047983 */ /* 0x000f220000100800 */
[----:B------:R-:W-:-:S03]  /*1c520*/  PRMT R91, RZ, 0x7610, R91 ;  /* 0x00007610ff5b7816 */ /* 0x000fc6000000005b */
[----:B------:R0:W4:Y:S01]  /*1c530*/  @P1 LDG.E.U16 R25, desc[UR8][R14.64] ;  /* 0x000000080e191981 */ /* 0x000122000c1e1500 */
[----:B------:R-:W-:Y:S01]  /*1c540*/  PRMT R92, RZ, 0x7610, R92 ;  /* 0x00007610ff5c7816 */ /* 0x000fe2000000005c */
[----:B0-----:R-:W-:Y:S02]  /*1c550*/  @P2 IMAD.MOV.U32 R14, RZ, RZ, R45 ;  /* 0x000000ffff0e2224 */ /* 0x001fe400078e002d */
[----:B------:R-:W-:Y:S01]  /*1c560*/  @P2 IMAD.MOV.U32 R15, RZ, RZ, R48 ;  /* 0x000000ffff0f2224 */ /* 0x000fe200078e0030 */
[----:B------:R-:W-:Y:S01]  /*1c570*/  PRMT R103, RZ, 0x7610, R103 ;  /* 0x00007610ff677816 */ /* 0x000fe20000000067 */
[----:B------:R-:W4:Y:S04]  /*1c580*/  LDL R45, [R1+0x134c] ;  /* 0x00134c00012d7983 */ /* 0x000f280000100800 */
[----:B------:R3:W4:Y:S02]  /*1c590*/  @P2 LDG.E.U16 R91, desc[UR8][R14.64] ;  /* 0x000000080e5b2981 */ /* 0x000724000c1e1500 */
[----:B---3--:R-:W-:-:S02]  /*1c5a0*/  @P2 IMAD.MOV.U32 R14, RZ, RZ, R38 ;  /* 0x000000ffff0e2224 */ /* 0x008fc400078e0026 */
        /* <DEDUP_REMOVED lines=10> */
[----:B------:R0:W4:Y:S02]  /*1c650*/  @P0 LDG.E.U16 R103, desc[UR8][R14.64] ;  /* 0x000000080e670981 */ /* 0x000124000c1e1500 */
[----:B0-----:R-:W-:Y:S02]  /*1c660*/  @P0 IMAD.MOV.U32 R14, RZ, RZ, R27 ;  /* 0x000000ffff0e0224 */ /* 0x001fe400078e001b */
[----:B------:R-:W4:Y:S01]  /*1c670*/  LDL R27, [R1+0x14e0] ;  /* 0x0014e000011b7983 */ /* 0x000f220000100800 */
[----:B------:R-:W-:-:S03]  /*1c680*/  @P0 IMAD.MOV.U32 R15, RZ, RZ, R31 ;  /* 0x000000ffff0f0224 */ /* 0x000fc600078e001f */
[----:B------:R-:W4:Y:S04]  /*1c690*/  LDL R31, [R1+0x14dc] ;  /* 0x0014dc00011f7983 */ /* 0x000f280000100800 */
[----:B------:R0:W4:Y:S02]  /*1c6a0*/  @P0 LDG.E.U16 R145, desc[UR8][R14.64] ;  /* 0x000000080e910981 */ /* 0x000124000c1e1500 */
[----:B0-----:R-:W-:Y:S02]  /*1c6b0*/  @P1 IMAD.MOV.U32 R15, RZ, RZ, R24 ;  /* 0x000000ffff0f1224 */ /* 0x001fe400078e0018 */
[----:B------:R-:W4:Y:S01]  /*1c6c0*/  LDL R24, [R1+0x14d4] ;  /* 0x0014d40001187983 */ /* 0x000f220000100800 */
[----:B------:R-:W-:Y:S01]  /*1c6d0*/  PRMT R115, RZ, 0x7610, R115 ;  /* 0x00007610ff737816 */ /* 0x000fe20000000073 */
[----:B------:R-:W-:Y:S01]  /*1c6e0*/  @P1 IMAD.MOV.U32 R14, RZ, RZ, R4 ;  /* 0x000000ffff0e1224 */ /* 0x000fe200078e0004 */
[----:B------:R-:W-:Y:S01]  /*1c6f0*/  ISETP.GT.AND P0, PT, R7, 0x23, PT ;  /* 0x000000230700780c */ /* 0x000fe20003f04270 */
[----:B------:R-:W4:Y:S01]  /*1c700*/  LDL R4, [R1+0x14d8] ;  /* 0x0014d80001047983 */ /* 0x000f220000100800 */
[----:B------:R-:W-:-:S03]  /*1c710*/  PRMT R116, RZ, 0x7610, R116 ;  /* 0x00007610ff747816 */ /* 0x000fc60000000074 */
[----:B------:R3:W4:Y:S02]  /*1c720*/  @P1 LDG.E.U16 R115, desc[UR8][R14.64] ;  /* 0x000000080e731981 */ /* 0x000724000c1e1500 */
        /* <DEDUP_REMOVED lines=32> */
[----:B------:R-:W-:Y:S01]  /*1c930*/  PRMT R127, RZ, 0x7610, R127 ;  /* 0x00007610ff7f7816 */ /* 0x000fe2000000007f */
[----:B------:R-:W-:Y:S01]  /*1c940*/  @P0 IMAD.MOV.U32 R15, RZ, RZ, R34 ;  /* 0x000000ffff0f0224 */ /* 0x000fe200078e0022 */
[----:B------:R-:W-:Y:S01]  /*1c950*/  ISETP.GT.AND P1, PT, R7, 0x26, PT ;  /* 0x000000260700780c */ /* 0x000fe20003f24270 */
        /* <DEDUP_REMOVED lines=89> */
[----:B------:R-:W4:Y:S04]  /*1cef0*/  LDL R4, [R1+0x1438] ;  /* 0x0014380001047983 */ /* 0x000f280000100800 */
        /* <DEDUP_REMOVED lines=10> */
[----:B------:R-:W4:Y:S04]  /*1cfa0*/  LDL R34, [R1+0x1424] ;  /* 0x0014240001227983 */ /* 0x000f280000100800 */
        /* <DEDUP_REMOVED lines=148> */
[----:B------:R4:W3:Y:S02]  /*1d8f0*/  @P1 LDG.E.U16 R223, desc[UR8][R14.64] ;  /* 0x000000080edf1981 */ /* 0x0008e4000c1e1500 */
[----:B----4-:R-:W-:Y:S02]  /*1d900*/  @P0 IMAD.MOV.U32 R14, RZ, RZ, R32 ;  /* 0x000000ffff0e0224 */ /* 0x010fe400078e0020 */
[----:B------:R-:W4:Y:S01]  /*1d910*/  LDL R32, [R1+0x1348] ;  /* 0x0013480001207983 */ /* 0x000f220000100800 */
[----:B------:R-:W-:Y:S01]  /*1d920*/  ISETP.GT.AND P1, PT, R7, 0x3c, PT ;  /* 0x0000003c0700780c */ /* 0x000fe20003f24270 */
[----:B------:R-:W-:-:S02]  /*1d930*/  @P0 IMAD.MOV.U32 R15, RZ, RZ, R34 ;  /* 0x000000ffff0f0224 */ /* 0x000fc400078e0022 */
[----:B------:R-:W3:Y:S04]  /*1d940*/  LDL R34, [R1+0x133c] ;  /* 0x00133c0001227983 */ /* 0x000ee80000100800 */
[----:B------:R0:W3:Y:S02]  /*1d950*/  @P0 LDG.E.U16 R222, desc[UR8][R14.64] ;  /* 0x000000080ede0981 */ /* 0x0000e4000c1e1500 */
[----:B0-----:R-:W-:Y:S02]  /*1d960*/  @P0 IMAD.MOV.U32 R15, RZ, RZ, R31 ;  /* 0x000000ffff0f0224 */ /* 0x001fe400078e001f */
[----:B------:R-:W-:Y:S02]  /*1d970*/  @P0 IMAD.MOV.U32 R14, RZ, RZ, R24 ;  /* 0x000000ffff0e0224 */ /* 0x000fe400078e0018 */
[----:B------:R-:W3:Y:S04]  /*1d980*/  LDL R24, [R1+0x1340] ;  /* 0x0013400001187983 */ /* 0x000ee80000100800 */
[----:B------:R0:W3:Y:S02]  /*1d990*/  @P0 LDG.E.U16 R221, desc[UR8][R14.64] ;  /* 0x000000080edd0981 */ /* 0x0000e4000c1e1500 */
[----:B0-----:R-:W-:-:S02]  /*1d9a0*/  @P1 IMAD.MOV.U32 R15, RZ, RZ, R27 ;  /* 0x000000ffff0f1224 */ /* 0x001fc400078e001b */
[----:B------:R-:W3:Y:S01]  /*1d9b0*/  LDL R27, [R1+0x1334] ;  /* 0x00133400011b7983 */ /* 0x000ee20000100800 */
[----:B------:R-:W-:Y:S01]  /*1d9c0*/  ISETP.GT.AND P0, PT, R7, 0x3d, PT ;  /* 0x0000003d0700780c */ /* 0x000fe20003f04270 */
[----:B------:R-:W-:Y:S02]  /*1d9d0*/  @P1 IMAD.MOV.U32 R14, RZ, RZ, R4 ;  /* 0x000000ffff0e1224 */ /* 0x000fe400078e0004 */
[----:B------:R-:W3:Y:S04]  /*1d9e0*/  LDL R4, [R1+0x1338] ;  /* 0x0013380001047983 */ /* 0x000ee80000100800 */
[----:B------:R0:W3:Y:S04]  /*1d9f0*/  @P1 LDG.E.U16 R220, desc[UR8][R14.64] ;  /* 0x000000080edc1981 */ /* 0x0000e8000c1e1500 */
[----:B------:R-:W3:Y:S04]  /*1da00*/  LDL.LU R31, [R1+0x1330] ;  /* 0x00133000011f7983 */ /* 0x000ee80000300800 */
[----:B------:R-:W3:Y:S01]  /*1da10*/  LDL R48, [R1+0x1324] ;  /* 0x0013240001307983 */ /* 0x000ee20000100800 */
[----:B0-----:R-:W-:-:S03]  /*1da20*/  @P1 IMAD.MOV.U32 R15, RZ, RZ, R45 ;  /* 0x000000ffff0f1224 */ /* 0x001fc600078e002d */
[----:B------:R-:W3:Y:S01]  /*1da30*/  LDL R45, [R1+0x131c] ;  /* 0x00131c00012d7983 */ /* 0x000ee20000100800 */
[----:B--2---:R-:W-:-:S03]  /*1da40*/  @P1 IMAD.MOV.U32 R14, RZ, RZ, R41 ;  /* 0x000000ffff0e1224 */ /* 0x004fc600078e0029 */
[----:B------:R-:W2:Y:S04]  /*1da50*/  LDL R41, [R1+0x1714] ;  /* 0x0017140001297983 */ /* 0x000ea80000100800 */
[----:B------:R4:W2:Y:S02]  /*1da60*/  @P1 LDG.E.U16 R219, desc[UR8][R14.64] ;  /* 0x000000080edb1981 */ /* 0x0008a4000c1e1500 */
[----:B----4-:R-:W-:Y:S02]  /*1da70*/  @P0 IMAD.MOV.U32 R14, RZ, RZ, R32 ;  /* 0x000000ffff0e0224 */ /* 0x010fe400078e0020 */
[----:B------:R-:W4:Y:S01]  /*1da80*/  LDL R32, [R1+0x132c] ;  /* 0x00132c0001207983 */ /* 0x000f220000100800 */
[----:B------:R-:W-:Y:S01]  /*1da90*/  ISETP.GT.AND P1, PT, R7, 0x3e, PT ;  /* 0x0000003e0700780c */ /* 0x000fe20003f24270 */
[----:B---3--:R-:W-:-:S02]  /*1daa0*/  @P0 IMAD.MOV.U32 R15, RZ, RZ, R38 ;  /* 0x000000ffff0f0224 */ /* 0x008fc400078e0026 */
[----:B------:R-:W3:Y:S04]  /*1dab0*/  LDL R38, [R1+0x1b38] ;  /* 0x001b380001267983 */ /* 0x000ee80000100800 */
[----:B------:R0:W2:Y:S02]  /*1dac0*/  @P0 LDG.E.U16 R218, desc[UR8][R14.64] ;  /* 0x000000080eda0981 */ /* 0x0000a4000c1e1500 */
[----:B0-----:R-:W-:Y:S02]  /*1dad0*/  @P0 IMAD.MOV.U32 R15, RZ, RZ, R34 ;  /* 0x000000ffff0f0224 */ /* 0x001fe400078e0022 */
[----:B------:R-:W2:Y:S01]  /*1dae0*/  LDL R34, [R1+0x1b2c] ;  /* 0x001b2c0001227983 */ /* 0x000ea20000100800 */
[----:B------:R-:W-:-:S03]  /*1daf0*/  @P0 IMAD.MOV.U32 R14, RZ, RZ, R24 ;  /* 0x000000ffff0e0224 */ /* 0x000fc600078e0018 */
[----:B------:R-:W3:Y:S04]  /*1db00*/  LDL R24, [R1+0x1328] ;  /* 0x0013280001187983 */ /* 0x000ee80000100800 */
[----:B------:R0:W2:Y:S02]  /*1db10*/  @P0 LDG.E.U16 R217, desc[UR8][R14.64] ;  /* 0x000000080ed90981 */ /* 0x0000a4000c1e1500 */
[----:B0-----:R-:W-:Y:S02]  /*1db20*/  @P1 IMAD.MOV.U32 R15, RZ, RZ, R27 ;  /* 0x000000ffff0f1224 */ /* 0x001fe400078e001b */
[----:B------:R-:W2:Y:S01]  /*1db30*/  LDL R27, [R1+0x1320] ;  /* 0x00132000011b7983 */ /* 0x000ea20000100800 */
[----:B------:R-:W-:-:S05]  /*1db40*/  @P1 IMAD.MOV.U32 R14, RZ, RZ, R4 ;  /* 0x000000ffff0e1224 */ /* 0x000fca00078e0004 */
[----:B------:R4:W2:Y:S02]  /*1db50*/  @P1 LDG.E.U16 R216, desc[UR8][R14.64] ;  /* 0x000000080ed81981 */ /* 0x0008a4000c1e1500 */
[----:B----4-:R-:W-:Y:S02]  /*1db60*/  @P1 IMAD.MOV.U32 R15, RZ, RZ, R32 ;  /* 0x000000ffff0f1224 */ /* 0x010fe400078e0020 */
[----:B------:R-:W4:Y:S01]  /*1db70*/  LDL R32, [R1+0x1b3c] ;  /* 0x001b3c0001207983 */ /* 0x000f220000100800 */
[----:B------:R-:W0:Y:S01]  /*1db80*/  S2R R4, SR_TID.X ;  /* 0x0000000000047919 */ /* 0x000e220000002100 */
[----:B------:R-:W-:Y:S01]  /*1db90*/  ISETP.GT.AND P0, PT, R7, 0x3f, PT ;  /* 0x0000003f0700780c */ /* 0x000fe20003f04270 */
[----:B------:R-:W-:-:S05]  /*1dba0*/  @P1 IMAD.MOV.U32 R14, RZ, RZ, R31 ;  /* 0x000000ffff0e1224 */ /* 0x000fca00078e001f */
[----:B------:R1:W4:Y:S07]  /*1dbb0*/  @P1 LDG.E.U16 R215, desc[UR8][R14.64] ;  /* 0x000000080ed71981 */ /* 0x00032e000c1e1500 */
[----:B-1----:R-:W-:Y:S02]  /*1dbc0*/  @P0 IMAD.MOV.U32 R15, RZ, RZ, R48 ;  /* 0x000000ffff0f0224 */ /* 0x002fe400078e0030 */
[----:B------:R-:W4:Y:S01]  /*1dbd0*/  LDL R48, [R1+0x1b18] ;  /* 0x001b180001307983 */ /* 0x000f220000100800 */
[----:B---3--:R-:W-:Y:S01]  /*1dbe0*/  @P0 IMAD.MOV.U32 R14, RZ, RZ, R24 ;  /* 0x000000ffff0e0224 */ /* 0x008fe200078e0018 */
[----:B0-----:R-:W-:-:S02]  /*1dbf0*/  LOP3.LUT R4, R4, 0x3f, RZ, 0xc0, !PT ;  /* 0x0000003f04047812 */ /* 0x001fc400078ec0ff */
[----:B------:R-:W3:Y:S04]  /*1dc00*/  LDL R24, [R1+0x1b1c] ;  /* 0x001b1c0001187983 */ /* 0x000ee80000100800 */
[----:B------:R2:W3:Y:S02]  /*1dc10*/  @P0 LDG.E.U16 R214, desc[UR8][R14.64] ;  /* 0x000000080ed60981 */ /* 0x0004e4000c1e1500 */
[----:B--2---:R-:W-:Y:S02]  /*1dc20*/  @P0 IMAD.MOV.U32 R14, RZ, RZ, R27 ;  /* 0x000000ffff0e0224 */ /* 0x004fe400078e001b */
[----:B------:R-:W-:Y:S01]  /*1dc30*/  @P0 IMAD.MOV.U32 R15, RZ, RZ, R45 ;  /* 0x000000ffff0f0224 */ /* 0x000fe200078e002d */
[----:B------:R-:W-:Y:S01]  /*1dc40*/  ISETP.GE.AND P1, PT, R4, R7, PT ;  /* 0x000000070400720c */ /* 0x000fe20003f26270 */
[----:B------:R-:W2:Y:S04]  /*1dc50*/  LDL R45, [R1+0x1af8] ;  /* 0x001af800012d7983 */ /* 0x000ea80000100800 */
[----:B------:R0:W2:Y:S01]  /*1dc60*/  @P0 LDG.E.U16 R213, desc[UR8][R14.64] ;  /* 0x000000080ed50981 */ /* 0x0000a2000c1e1500 */
[----:B------:R-:W-:Y:S06]  /*1dc70*/  BAR.SYNC.DEFER_BLOCKING 0x0 ;  /* 0x0000000000007b1d */ /* 0x000fec0000010000 */
[----:B------:R-:W2:Y:S01]  /*1dc80*/  LDL R27, [R1+0x1afc] ;  /* 0x001afc00011b7983 */ /* 0x000ea20000100800 */
[----:B0-----:R-:W-:-:S03]  /*1dc90*/  @!P1 IMAD.MOV.U32 R15, RZ, RZ, R38 ;  /* 0x000000ffff0f9224 */ /* 0x001fc600078e0026 */
[----:B------:R-:W2:Y:S01]  /*1dca0*/  LDL R38, [R1+0x1ad8] ;  /* 0x001ad80001267983 */ /* 0x000ea20000100800 */
[----:B----4-:R-:W-:-:S03]  /*1dcb0*/  @!P1 IMAD.MOV.U32 R14, RZ, RZ, R32 ;  /* 0x000000ffff0e9224 */ /* 0x010fc600078e0020 */
[----:B------:R-:W4:Y:S04]  /*1dcc0*/  LDL R32, [R1+0x1adc] ;  /* 0x001adc0001207983 */ /* 0x000f280000100800 */
[----:B------:R0:W4:Y:S02]  /*1dcd0*/  @!P1 LDG.E.U16 R212, desc[UR8][R14.64] ;  /* 0x000000080ed49981 */ /* 0x000124000c1e1500 */
[----:B0-----:R-:W-:Y:S02]  /*1dce0*/  @!P1 IMAD.MOV.U32 R14, RZ, RZ, R34 ;  /* 0x000000ffff0e9224 */ /* 0x001fe400078e0022 */
[----:B------:R-:W-:Y:S01]  /*1dcf0*/  @!P1 IMAD.MOV.U32 R15, RZ, RZ, R41 ;  /* 0x000000ffff0f9224 */ /* 0x000fe200078e0029 */
[----:B------:R-:W4:Y:S04]  /*1dd00*/  LDL R34, [R1+0x1abc] ;  /* 0x001abc0001227983 */ /* 0x000f280000100800 */
[----:B------:R-:W4:Y:S04]  /*1dd10*/  LDL R41, [R1+0x1ab8] ;  /* 0x001ab80001297983 */ /* 0x000f280000100800 */
[----:B------:R0:W4:Y:S02]  /*1dd20*/  @!P1 LDG.E.U16 R211, desc[UR8][R14.64] ;  /* 0x000000080ed39981 */ /* 0x000124000c1e1500 */
[----:B0-----:R-:W-:-:S02]  /*1dd30*/  @!P1 IMAD.MOV.U32 R15, RZ, RZ, R48 ;  /* 0x000000ffff0f9224 */ /* 0x001fc400078e0030 */
[----:B------:R-:W4:Y:S01]  /*1dd40*/  LDL R48, [R1+0x1a98] ;  /* 0x001a980001307983 */ /* 0x000f220000100800 */
[----:B---3--:R-:W-:-:S03]  /*1dd50*/  @!P1 IMAD.MOV.U32 R14, RZ, RZ, R24 ;  /* 0x000000ffff0e9224 */ /* 0x008fc600078e0018 */
[----:B------:R-:W3:Y:S04]  /*1dd60*/  LDL R24, [R1+0x1a9c] ;  /* 0x001a9c0001187983 */ /* 0x000ee80000100800 */
[----:B------:R2:W3:Y:S02]  /*1dd70*/  @!P1 LDG.E.U16 R210, desc[UR8][R14.64] ;  /* 0x000000080ed29981 */ /* 0x0004e4000c1e1500 */
[----:B--2---:R-:W-:Y:S02]  /*1dd80*/  @!P1 IMAD.MOV.U32 R15, RZ, RZ, R45 ;  /* 0x000000ffff0f9224 */ /* 0x004fe400078e002d */
[----:B------:R-:W2:Y:S01]  /*1dd90*/  LDL R45, [R1+0x1a78] ;  /* 0x001a7800012d7983 */ /* 0x000ea20000100800 */
[----:B------:R-:W-:-:S03]  /*1dda0*/  @!P1 IMAD.MOV.U32 R14, RZ, RZ, R27 ;  /* 0x000000ffff0e9224 */ /* 0x000fc600078e001b */
[----:B------:R-:W2:Y:S04]  /*1ddb0*/  LDL R27, [R1+0x1a7c] ;  /* 0x001a7c00011b7983 */ /* 0x000ea80000100800 */
[----:B------:R0:W2:Y:S02]  /*1ddc0*/  @!P1 LDG.E.U16 R209, desc[UR8][R14.64] ;  /* 0x000000080ed19981 */ /* 0x0000a4000c1e1500 */
[----:B0-----:R-:W-:Y:S02]  /*1ddd0*/  @!P1 IMAD.MOV.U32 R15, RZ, RZ, R38 ;  /* 0x000000ffff0f9224 */ /* 0x001fe400078e0026 */
[----:B------:R-:W2:Y:S01]  /*1dde0*/  LDL R38, [R1+0x1a58] ;  /* 0x001a580001267983 */ /* 0x000ea20000100800 */
[----:B----4-:R-:W-:-:S03]  /*1ddf0*/  @!P1 IMAD.MOV.U32 R14, RZ, RZ, R32 ;  /* 0x000000ffff0e9224 */ /* 0x010fc600078e0020 */
[----:B------:R-:W4:Y:S04]  /*1de00*/  LDL R32, [R1+0x1a5c] ;  /* 0x001a5c0001207983 */ /* 0x000f280000100800 */
[----:B------:R0:W4:Y:S02]  /*1de10*/  @!P1 LDG.E.U16 R208, desc[UR8][R14.64] ;  /* 0x000000080ed09981 */ /* 0x000124000c1e1500 */
[----:B0-----:R-:W-:Y:S02]  /*1de20*/  @!P1 IMAD.MOV.U32 R14, RZ, RZ, R34 ;  /* 0x000000ffff0e9224 */ /* 0x001fe400078e0022 */
[----:B------:R-:W4:Y:S01]  /*1de30*/  LDL R34, [R1+0x1a3c] ;  /* 0x001a3c0001227983 */ /* 0x000f220000100800 */
[----:B------:R-:W-:-:S03]  /*1de40*/  @!P1 IMAD.MOV.U32 R15, RZ, RZ, R41 ;  /* 0x000000ffff0f9224 */ /* 0x000fc600078e0029 */
[----:B------:R-:W4:Y:S04]  /*1de50*/  LDL R41, [R1+0x1a38] ;  /* 0x001a380001297983 */ /* 0x000f280000100800 */
[----:B------:R0:W4:Y:S02]  /*1de60*/  @!P1 LDG.E.U16 R207, desc[UR8][R14.64] ;  /* 0x000000080ecf9981 */ /* 0x000124000c1e1500 */
[----:B0-----:R-:W-:Y:S02]  /*1de70*/  @!P1 IMAD.MOV.U32 R15, RZ, RZ, R48 ;  /* 0x000000ffff0f9224 */ /* 0x001fe400078e0030 */
        /* <DEDUP_REMOVED lines=240> */
[----:B---3--:R-:W-:Y:S02]  /*1ed80*/  @!P1 IMAD.MOV.U32 R14, RZ, RZ, R24 ;  /* 0x000000ffff0e9224 */ /* 0x008fe400078e0018 */
[----:B------:R-:W3:Y:S04]  /*1ed90*/  LDL.LU R24, [R1+0xfc8] ;  /* 0x000fc80001187983 */ /* 0x000ee80000300800 */
[----:B------:R2:W3:Y:S04]  /*1eda0*/  @!P1 LDG.E.U16 R158, desc[UR8][R14.64] ;  /* 0x000000080e9e9981 */ /* 0x0004e8000c1e1500 */
[----:B------:R-:W3:Y:S01]  /*1edb0*/  LDL.LU R48, [R1+0xfe8] ;  /* 0x000fe80001307983 */ /* 0x000ee20000300800 */
[----:B--2---:R-:W-:-:S02]  /*1edc0*/  @!P1 IMAD.MOV.U32 R15, RZ, RZ, R45 ;  /* 0x000000ffff0f9224 */ /* 0x004fc400078e002d */
[----:B------:R-:W-:Y:S02]  /*1edd0*/  @!P1 IMAD.MOV.U32 R14, RZ, RZ, R27 ;  /* 0x000000ffff0e9224 */ /* 0x000fe400078e001b */
[----:B------:R-:W2:Y:S04]  /*1ede0*/  LDL.LU R27, [R1+0xfac] ;  /* 0x000fac00011b7983 */ /* 0x000ea80000300800 */
[----:B------:R0:W2:Y:S04]  /*1edf0*/  @!P1 LDG.E.U16 R157, desc[UR8][R14.64] ;  /* 0x000000080e9d9981 */ /* 0x0000a8000c1e1500 */
[----:B------:R-:W2:Y:S01]  /*1ee00*/  LDL.LU R45, [R1+0xfcc] ;  /* 0x000fcc00012d7983 */ /* 0x000ea20000300800 */
[----:B0-----:R-:W-:-:S03]  /*1ee10*/  @!P1 IMAD.MOV.U32 R15, RZ, RZ, R38 ;  /* 0x000000ffff0f9224 */ /* 0x001fc600078e0026 */
[----:B------:R-:W2:Y:S01]  /*1ee20*/  LDL.LU R38, [R1+0xfa8] ;  /* 0x000fa80001267983 */ /* 0x000ea20000300800 */
[----:B----4-:R-:W-:-:S03]  /*1ee30*/  @!P1 IMAD.MOV.U32 R14, RZ, RZ, R32 ;  /* 0x000000ffff0e9224 */ /* 0x010fc600078e0020 */
[----:B------:R-:W4:Y:S04]  /*1ee40*/  LDL.LU R32, [R1+0xf88] ;  /* 0x000f880001207983 */ /* 0x000f280000300800 */
[----:B------:R0:W4:Y:S02]  /*1ee50*/  @!P1 LDG.E.U16 R156, desc[UR8][R14.64] ;  /* 0x000000080e9c9981 */ /* 0x000124000c1e1500 */
[----:B0-----:R-:W-:Y:S02]  /*1ee60*/  @!P1 IMAD.MOV.U32 R14, RZ, RZ, R34 ;  /* 0x000000ffff0e9224 */ /* 0x001fe400078e0022 */
[----:B------:R-:W-:Y:S02]  /*1ee70*/  @!P1 IMAD.MOV.U32 R15, RZ, RZ, R41 ;  /* 0x000000ffff0f9224 */ /* 0x000fe400078e0029 */
[----:B------:R-:W4:Y:S04]  /*1ee80*/  LDL.LU R41, [R1+0xf8c] ;  /* 0x000f8c0001297983 */ /* 0x000f280000300800 */
[----:B------:R-:W4:Y:S04]  /*1ee90*/  LDL.LU R34, [R1+0xf6c] ;  /* 0x000f6c0001227983 */ /* 0x000f280000300800 */
[----:B------:R0:W4:Y:S04]  /*1eea0*/  @!P1 LDG.E.U16 R155, desc[UR8][R14.64] ;  /* 0x000000080e9b9981 */ /* 0x000128000c1e1500 */
[----:B------:R-:W0:Y:S04]  /*1eeb0*/  LDL R14, [R1+0x1008] ;  /* 0x00100800010e7983 */ /* 0x000e280000100800 */
[----:B------:R-:W0:Y:S02]  /*1eec0*/  LDL R15, [R1+0x100c] ;  /* 0x00100c00010f7983 */ /* 0x000e240000100800 */
[----:B0-----:R-:W-:-:S04]  /*1eed0*/  @!P1 LOP3.LUT R15, R15, R14, RZ, 0x3c, !PT ;  /* 0x0000000e0f0f9212 */ /* 0x001fc800078e3cff */
[----:B------:R-:W-:-:S04]  /*1eee0*/  @!P1 LOP3.LUT R14, R15, R14, RZ, 0x3c, !PT ;  /* 0x0000000e0f0e9212 */ /* 0x000fc800078e3cff */
[----:B------:R-:W-:-:S05]  /*1eef0*/  @!P1 LOP3.LUT R15, R15, R14, RZ, 0x3c, !PT ;  /* 0x0000000e0f0f9212 */ /* 0x000fca00078e3cff */
[----:B------:R0:W4:Y:S04]  /*1ef00*/  @!P1 LDG.E.U16 R154, desc[UR8][R14.64] ;  /* 0x000000080e9a9981 */ /* 0x000128000c1e1500 */
[----:B------:R-:W0:Y:S02]  /*1ef10*/  LDL R15, [R1+0xfec] ;  /* 0x000fec00010f7983 */ /* 0x000e240000100800 */
[----:B0-----:R-:W-:Y:S02]  /*1ef20*/  @!P1 IMAD.MOV.U32 R14, RZ, RZ, R15 ;  /* 0x000000ffff0e9224 */ /* 0x001fe400078e000f */
[----:B---3--:R-:W-:-:S05]  /*1ef30*/  @!P1 IMAD.MOV.U32 R15, RZ, RZ, R48 ;  /* 0x000000ffff0f9224 */ /* 0x008fca00078e0030 */
[----:B------:R2:W3:Y:S02]  /*1ef40*/  @!P1 LDG.E.U16 R153, desc[UR8][R14.64] ;  /* 0x000000080e999981 */ /* 0x0004e4000c1e1500 */
[----:B--2---:R-:W-:Y:S02]  /*1ef50*/  @!P1 IMAD.MOV.U32 R14, RZ, RZ, R45 ;  /* 0x000000ffff0e9224 */ /* 0x004fe400078e002d */
[----:B------:R-:W-:-:S05]  /*1ef60*/  @!P1 IMAD.MOV.U32 R15, RZ, RZ, R24 ;  /* 0x000000ffff0f9224 */ /* 0x000fca00078e0018 */
[----:B------:R0:W2:Y:S02]  /*1ef70*/  @!P1 LDG.E.U16 R152, desc[UR8][R14.64] ;  /* 0x000000080e989981 */ /* 0x0000a4000c1e1500 */
[----:B0-----:R-:W-:Y:S02]  /*1ef80*/  @!P1 IMAD.MOV.U32 R14, RZ, RZ, R27 ;  /* 0x000000ffff0e9224 */ /* 0x001fe400078e001b */
[----:B------:R-:W-:-:S05]  /*1ef90*/  @!P1 IMAD.MOV.U32 R15, RZ, RZ, R38 ;  /* 0x000000ffff0f9224 */ /* 0x000fca00078e0026 */
[----:B------:R4:W2:Y:S02]  /*1efa0*/  @!P1 LDG.E.U16 R23, desc[UR8][R14.64] ;  /* 0x000000080e179981 */ /* 0x0008a4000c1e1500 */
[----:B----4-:R-:W-:Y:S02]  /*1efb0*/  @!P1 IMAD.MOV.U32 R14, RZ, RZ, R41 ;  /* 0x000000ffff0e9224 */ /* 0x010fe400078e0029 */
[----:B------:R-:W-:-:S05]  /*1efc0*/  @!P1 IMAD.MOV.U32 R15, RZ, RZ, R32 ;  /* 0x000000ffff0f9224 */ /* 0x000fca00078e0020 */
[----:B------:R0:W4:Y:S04]  /*1efd0*/  @!P1 LDG.E.U16 R22, desc[UR8][R14.64] ;  /* 0x000000080e169981 */ /* 0x000128000c1e1500 */
[----:B------:R-:W3:Y:S01]  /*1efe0*/  LDL R15, [R1+0xf68] ;  /* 0x000f6800010f7983 */ /* 0x000ee20000100800 */
[----:B0-----:R-:W-:-:S05]  /*1eff0*/  @!P1 IMAD.MOV.U32 R14, RZ, RZ, R34 ;  /* 0x000000ffff0e9224 */ /* 0x001fca00078e0022 */
[----:B---3--:R0:W3:Y:S04]  /*1f000*/  @!P1 LDG.E.U16 R21, desc[UR8][R14.64] ;  /* 0x000000080e159981 */ /* 0x0080e8000c1e1500 */
[----:B------:R-:W0:Y:S04]  /*1f010*/  LDL R14, [R1+0x1318] ;  /* 0x00131800010e7983 */ /* 0x000e280000100800 */
[----:B------:R-:W0:Y:S02]  /*1f020*/  LDL R15, [R1+0x1720] ;  /* 0x00172000010f7983 */ /* 0x000e240000100800 */
[----:B0-----:R-:W-:-:S04]  /*1f030*/  @!P1 LOP3.LUT R15, R15, R14, RZ, 0x3c, !PT ;  /* 0x0000000e0f0f9212 */ /* 0x001fc800078e3cff */
[----:B------:R-:W-:-:S04]  /*1f040*/  @!P1 LOP3.LUT R14, R15, R14, RZ, 0x3c, !PT ;  /* 0x0000000e0f0e9212 */ /* 0x000fc800078e3cff */
[----:B------:R-:W-:-:S05]  /*1f050*/  @!P1 LOP3.LUT R15, R15, R14, RZ, 0x3c, !PT ;  /* 0x0000000e0f0f9212 */ /* 0x000fca00078e3cff */
[----:B------:R0:W3:Y:S04]  /*1f060*/  @!P1 LDG.E.U16 R20, desc[UR8][R14.64] ;  /* 0x000000080e149981 */ /* 0x0000e8000c1e1500 */
[----:B------:R-:W0:Y:S04]  /*1f070*/  LDL R14, [R1+0x1710] ;  /* 0x00171000010e7983 */ /* 0x000e280000100800 */
[----:B------:R-:W0:Y:S04]  /*1f080*/  LDL R15, [R1+0x1b28] ;  /* 0x001b2800010f7983 */ /* 0x000e280000100800 */
[----:B------:R1:W-:Y:S02]  /*1f090*/  STS.U16 [R3+UR4+0x14000], R19 ;  /* 0x0140001303007988 */ /* 0x0003e40008000404 */
[----:B-1----:R-:W-:-:S02]  /*1f0a0*/  PRMT R19, RZ, 0x7610, R19 ;  /* 0x00007610ff137816 */ /* 0x002fc40000000013 */
        /* <DEDUP_REMOVED lines=30> */
[----:B------:R1:W-:Y:S04]  /*1f290*/  STS.U16 [R3+UR4+0x10800], R13 ;  /* 0x0108000d03007988 */ /* 0x0003e80008000404 */
[----:B------:R2:W-:Y:S01]  /*1f2a0*/  STS.U16 [R3+UR4+0x14800], R88 ;  /* 0x0148005803007988 */ /* 0x0005e20008000404 */
[----:B-1----:R-:W-:-:S03]  /*1f2b0*/  PRMT R13, RZ, 0x7610, R13 ;  /* 0x00007610ff0d7816 */ /* 0x002fc6000000000d */
[----:B------:R1:W-:Y:S04]  /*1f2c0*/  STS.U16 [R3+UR4+0x10c00], R89 ;  /* 0x010c005903007988 */ /* 0x0003e80008000404 */
[----:B--2---:R-:W2:Y:S04]  /*1f2d0*/  LDL.LU R88, [R1+0x2318] ;  /* 0x0023180001587983 */ /* 0x004ea80000300800 */
[----:B------:R4:W-:Y:S04]  /*1f2e0*/  STS.U16 [R3+UR4+0x14c00], R90 ;  /* 0x014c005a03007988 */ /* 0x0009e80008000404 */
[----:B------:R4:W-:Y:S04]  /*1f2f0*/  STS.U16 [R3+UR4+0x11000], R91 ;  /* 0x0110005b03007988 */ /* 0x0009e80008000404 */
[----:B------:R4:W-:Y:S04]  /*1f300*/  STS.U16 [R3+UR4+0x15000], R92 ;  /* 0x0150005c03007988 */ /* 0x0009e80008000404 */
[----:B------:R4:W-:Y:S04]  /*1f310*/  STS.U16 [R3+UR4+0x11400], R93 ;  /* 0x0114005d03007988 */ /* 0x0009e80008000404 */
[----:B------:R4:W-:Y:S04]  /*1f320*/  STS.U16 [R3+UR4+0x15400], R94 ;  /* 0x0154005e03007988 */ /* 0x0009e80008000404 */
[----:B------:R-:W-:Y:S04]  /*1f330*/  STS.U16 [R3+UR4+0x11800], R244 ;  /* 0x011800f403007988 */ /* 0x000fe80008000404 */
[----:B------:R-:W-:Y:S04]  /*1f340*/  STS.U16 [R3+UR4+0x15800], R243 ;  /* 0x015800f303007988 */ /* 0x000fe80008000404 */
[----:B------:R-:W-:Y:S04]  /*1f350*/  STS.U16 [R3+UR4+0x11c00], R228 ;  /* 0x011c00e403007988 */ /* 0x000fe80008000404 */
[----:B------:R-:W-:Y:S01]  /*1f360*/  STS.U16 [R3+UR4+0x15c00], R227 ;  /* 0x015c00e303007988 */ /* 0x000fe20008000404 */
[----:B0-----:R-:W-:-:S04]  /*1f370*/  @!P1 LOP3.LUT R15, R15, R14, RZ, 0x3c, !PT ;  /* 0x0000000e0f0f9212 */ /* 0x001fc800078e3cff */
[----:B------:R-:W-:-:S04]  /*1f380*/  @!P1 LOP3.LUT R14, R15, R14, RZ, 0x3c, !PT ;  /* 0x0000000e0f0e9212 */ /* 0x000fc800078e3cff */
[----:B------:R-:W-:-:S05]  /*1f390*/  @!P1 LOP3.LUT R15, R15, R14, RZ, 0x3c, !PT ;  /* 0x0000000e0f0f9212 */ /* 0x000fca00078e3cff */
[----:B------:R0:W3:Y:S04]  /*1f3a0*/  @!P1 LDG.E.U16 R13, desc[UR8][R14.64] ;  /* 0x000000080e0d9981 */ /* 0x0000e8000c1e1500 */
[----:B------:R-:W0:Y:S04]  /*1f3b0*/  LDL R14, [R1+0x1a90] ;  /* 0x001a9000010e7983 */ /* 0x000e280000100800 */
[----:B------:R-:W0:Y:S04]  /*1f3c0*/  LDL R15, [R1+0x1a94] ;  /* 0x001a9400010f7983 */ /* 0x000e280000100800 */
[----:B-1----:R-:W2:Y:S04]  /*1f3d0*/  LDL.LU R89, [R1+0x2314] ;  /* 0x0023140001597983 */ /* 0x002ea80000300800 */
[----:B----4-:R-:W4:Y:S04]  /*1f3e0*/  LDL.LU R90, [R1+0x2310] ;  /* 0x00231000015a7983 */ /* 0x010f280000300800 */
[----:B------:R-:W3:Y:S04]  /*1f3f0*/  LDL.LU R91, [R1+0x230c] ;  /* 0x00230c00015b7983 */ /* 0x000ee80000300800 */
[----:B------:R-:W2:Y:S04]  /*1f400*/  LDL.LU R92, [R1+0x2308] ;  /* 0x00230800015c7983 */ /* 0x000ea80000300800 */
[----:B------:R-:W4:Y:S04]  /*1f410*/  LDL.LU R93, [R1+0x2304] ;  /* 0x00230400015d7983 */ /* 0x000f280000300800 */
[----:B------:R-:W3:Y:S04]  /*1f420*/  LDL.LU R94, [R1+0x2300] ;  /* 0x00230000015e7983 */ /* 0x000ee80000300800 */
[----:B------:R1:W-:Y:S04]  /*1f430*/  STL [R1+0x1b88], R3 ;  /* 0x001b880301007387 */ /* 0x0003e80000100800 */
[----:B-1----:R-:W2:Y:S01]  /*1f440*/  LDL R3, [R1+0x1b78] ;  /* 0x001b780001037983 */ /* 0x002ea20000100800 */
[----:B------:R-:W-:-:S02]  /*1f450*/  PRMT R7, RZ, 0x7610, R7 ;  /* 0x00007610ff077816 */ /* 0x000fc40000000007 */
[----:B0-----:R-:W-:-:S04]  /*1f460*/  @!P1 LOP3.LUT R15, R15, R14, RZ, 0x3c, !PT ;  /* 0x0000000e0f0f9212 */ /* 0x001fc800078e3cff */
[----:B------:R-:W-:-:S04]  /*1f470*/  @!P1 LOP3.LUT R14, R15, R14, RZ, 0x3c, !PT ;  /* 0x0000000e0f0e9212 */ /* 0x000fc800078e3cff */
[----:B------:R-:W-:-:S05]  /*1f480*/  @!P1 LOP3.LUT R15, R15, R14, RZ, 0x3c, !PT ;  /* 0x0000000e0f0f9212 */ /* 0x000fca00078e3cff */
[----:B------:R0:W4:Y:S02]  /*1f490*/  @!P1 LDG.E.U16 R7, desc[UR8][R14.64] ;  /* 0x000000080e079981 */ /* 0x000124000c1e1500 */
[----:B0-----:R-:W0:Y:S02]  /*1f4a0*/  S2R R14, SR_TID.X ;  /* 0x00000000000e7919 */ /* 0x001e240000002100 */
[----:B--2---:R1:W-:Y:S04]  /*1f4b0*/  STS.U16 [R3+UR4+0x10080], R95 ;  /* 0x0100805f03007988 */ /* 0x0043e80008000404 */
[----:B------:R-:W-:Y:S04]  /*1f4c0*/  STS.U16 [R3+UR4+0x14080], R96 ;  /* 0x0140806003007988 */ /* 0x000fe80008000404 */
[----:B------:R-:W-:Y:S04]  /*1f4d0*/  STS.U16 [R3+UR4+0x10480], R97 ;  /* 0x0104806103007988 */ /* 0x000fe80008000404 */
[----:B------:R-:W-:Y:S04]  /*1f4e0*/  STS.U16 [R3+UR4+0x14480], R98 ;  /* 0x0144806203007988 */ /* 0x000fe80008000404 */
[----:B------:R-:W-:Y:S04]  /*1f4f0*/  STS.U16 [R3+UR4+0x10880], R99 ;  /* 0x0108806303007988 */ /* 0x000fe80008000404 */
[----:B------:R-:W-:Y:S04]  /*1f500*/  STS.U16 [R3+UR4+0x14880], R100 ;  /* 0x0148806403007988 */ /* 0x000fe80008000404 */
[----:B------:R-:W-:Y:S04]  /*1f510*/  STS.U16 [R3+UR4+0x10c80], R101 ;  /* 0x010c806503007988 */ /* 0x000fe80008000404 */
[----:B------:R-:W-:Y:S04]  /*1f520*/  STS.U16 [R3+UR4+0x14c80], R102 ;  /* 0x014c806603007988 */ /* 0x000fe80008000404 */
[----:B------:R-:W-:Y:S04]  /*1f530*/  STS.U16 [R3+UR4+0x11080], R103 ;  /* 0x0110806703007988 */ /* 0x000fe80008000404 */
[----:B------:R2:W-:Y:S01]  /*1f540*/  STS.U16 [R3+UR4+0x15080], R145 ;  /* 0x0150809103007988 */ /* 0x0005e20008000404 */
[----:B0-----:R-:W-:-:S03]  /*1f550*/  LOP3.LUT R14, R14, 0x40, RZ, 0xc0, !PT ;  /* 0x000000400e0e7812 */ /* 0x001fc600078ec0ff */
[----:B-1----:R-:W3:Y:S01]  /*1f560*/  LDL.LU R95, [R1+0x22fc] ;  /* 0x0022fc00015f7983 */ /* 0x002ee20000300800 */
[----:B--2---:R-:W0:Y:S03]  /*1f570*/  S2R R145, SR_TID.X ;  /* 0x0000000000917919 */ /* 0x004e260000002100 */
[----:B------:R-:W-:Y:S04]  /*1f580*/  STS.U16 [R3+UR4+0x11480], R104 ;  /* 0x0114806803007988 */ /* 0x000fe80008000404 */
[----:B------:R-:W-:Y:S04]  /*1f590*/  STS.U16 [R3+UR4+0x15480], R106 ;  /* 0x0154806a03007988 */ /* 0x000fe80008000404 */
[----:B------:R-:W-:Y:S04]  /*1f5a0*/  STS.U16 [R3+UR4+0x11880], R242 ;  /* 0x011880f203007988 */ /* 0x000fe80008000404 */
[----:B------:R-:W-:Y:S04]  /*1f5b0*/  STS.U16 [R3+UR4+0x15880], R241 ;  /* 0x015880f103007988 */ /* 0x000fe80008000404 */
[----:B------:R-:W-:Y:S04]  /*1f5c0*/  STS.U16 [R3+UR4+0x11c80], R226 ;  /* 0x011c80e203007988 */ /* 0x000fe80008000404 */
[----:B------:R1:W-:Y:S04]  /*1f5d0*/  STS.U16 [R3+UR4+0x15c80], R225 ;  /* 0x015c80e103007988 */ /* 0x0003e80008000404 */
[----:B------:R-:W2:Y:S01]  /*1f5e0*/  LDL.LU R96, [R1+0x22f8] ;  /* 0x0022f80001607983 */ /* 0x000ea20000300800 */
[----:B0-----:R-:W-:-:S03]  /*1f5f0*/  LOP3.LUT R145, R145, 0x3f, RZ, 0xc0, !PT ;  /* 0x0000003f91917812 */ /* 0x001fc600078ec0ff */
[----:B------:R-:W4:Y:S01]  /*1f600*/  LDL.LU R97, [R1+0x22f4] ;  /* 0x0022f40001617983 */ /* 0x000f220000300800 */
[----:B-1----:R-:W0:Y:S01]  /*1f610*/  S2R R3, SR_TID.X ;  /* 0x0000000000037919 */ /* 0x002e220000002100 */
[C---:B------:R-:W-:Y:S02]  /*1f620*/  IMAD.SHL.U32 R15, R145.reuse, 0x2, RZ ;  /* 0x00000002910f7824 */ /* 0x040fe400078e00ff */
[----:B------:R-:W3:Y:S02]  /*1f630*/  LDL.LU R98, [R1+0x22f0] ;  /* 0x0022f00001627983 */ /* 0x000ee40000300800 */
[----:B------:R-:W-:Y:S02]  /*1f640*/  IMAD R14, R14, 0x80, R15 ;  /* 0x000000800e0e7824 */ /* 0x000fe400078e020f */
[----:B------:R-:W-:Y:S01]  /*1f650*/  IMAD.SHL.U32 R145, R145, 0x2, RZ ;  /* 0x0000000291917824 */ /* 0x000fe200078e00ff */
[----:B------:R-:W2:Y:S02]  /*1f660*/  LDL.LU R99, [R1+0x22ec] ;  /* 0x0022ec0001637983 */ /* 0x000ea40000300800 */
[----:B------:R-:W-:-:S02]  /*1f670*/  LOP3.LUT R14, R14, 0x20, RZ, 0x3c, !PT ;  /* 0x000000200e0e7812 */ /* 0x000fc400078e3cff */
[----:B------:R-:W4:Y:S04]  /*1f680*/  LDL.LU R100, [R1+0x22e8] ;  /* 0x0022e80001647983 */ /* 0x000f280000300800 */
[----:B------:R-:W-:Y:S04]  /*1f690*/  STS.U16 [R14+UR4+0x10100], R107 ;  /* 0x0101006b0e007988 */ /* 0x000fe80008000404 */
[----:B------:R-:W-:Y:S04]  /*1f6a0*/  STS.U16 [R14+UR4+0x14100], R108 ;  /* 0x0141006c0e007988 */ /* 0x000fe80008000404 */
[----:B------:R-:W-:Y:S04]  /*1f6b0*/  STS.U16 [R14+UR4+0x10500], R109 ;  /* 0x0105006d0e007988 */ /* 0x000fe80008000404 */
[----:B------:R-:W-:Y:S01]  /*1f6c0*/  STS.U16 [R14+UR4+0x14500], R110 ;  /* 0x0145006e0e007988 */ /* 0x000fe20008000404 */
[----:B0-----:R-:W-:-:S03]  /*1f6d0*/  LOP3.LUT R3, R3, 0x40, RZ, 0xc0, !PT ;  /* 0x0000004003037812 */ /* 0x001fc600078ec0ff */
[----:B------:R-:W-:Y:S04]  /*1f6e0*/  STS.U16 [R14+UR4+0x10900], R111 ;  /* 0x0109006f0e007988 */ /* 0x000fe80008000404 */
[----:B------:R-:W-:Y:S01]  /*1f6f0*/  STS.U16 [R14+UR4+0x14900], R112 ;  /* 0x014900700e007988 */ /* 0x000fe20008000404 */
[----:B------:R-:W-:-:S03]  /*1f700*/  IMAD R3, R3, 0x80, R145 ;  /* 0x0000008003037824 */ /* 0x000fc600078e0291 */
[----:B------:R-:W-:Y:S04]  /*1f710*/  STS.U16 [R14+UR4+0x10d00], R113 ;  /* 0x010d00710e007988 */ /* 0x000fe80008000404 */
[----:B------:R-:W-:Y:S01]  /*1f720*/  STS.U16 [R14+UR4+0x14d00], R114 ;  /* 0x014d00720e007988 */ /* 0x000fe20008000404 */
[----:B------:R-:W-:-:S03]  /*1f730*/  LOP3.LUT R3, R3, 0x30, RZ, 0x3c, !PT ;  /* 0x0000003003037812 */ /* 0x000fc600078e3cff */
[----:B------:R-:W-:Y:S04]  /*1f740*/  STS.U16 [R14+UR4+0x11100], R115 ;  /* 0x011100730e007988 */ /* 0x000fe80008000404 */
[----:B------:R-:W-:Y:S04]  /*1f750*/  STS.U16 [R14+UR4+0x15100], R116 ;  /* 0x015100740e007988 */ /* 0x000fe80008000404 */
[----:B------:R-:W-:Y:S04]  /*1f760*/  STS.U16 [R14+UR4+0x11500], R117 ;  /* 0x011500750e007988 */ /* 0x000fe80008000404 */
[----:B------:R-:W-:Y:S04]  /*1f770*/  STS.U16 [R14+UR4+0x15500], R118 ;  /* 0x015500760e007988 */ /* 0x000fe80008000404 */
[----:B------:R-:W-:Y:S04]  /*1f780*/  STS.U16 [R14+UR4+0x11900], R240 ;  /* 0x011900f00e007988 */ /* 0x000fe80008000404 */
[----:B------:R-:W-:Y:S04]  /*1f790*/  STS.U16 [R14+UR4+0x15900], R239 ;  /* 0x015900ef0e007988 */ /* 0x000fe80008000404 */
[----:B------:R-:W-:Y:S04]  /*1f7a0*/  STS.U16 [R14+UR4+0x11d00], R224 ;  /* 0x011d00e00e007988 */ /* 0x000fe80008000404 */
[----:B------:R0:W-:Y:S04]  /*1f7b0*/  STS.U16 [R14+UR4+0x15d00], R223 ;  /* 0x015d00df0e007988 */ /* 0x0001e80008000404 */
        /* <DEDUP_REMOVED lines=10> */
[----:B0-----:R-:W0:Y:S03]  /*1f860*/  S2R R14, SR_TID.X ;  /* 0x00000000000e7919 */ /* 0x001e260000002100 */
[----:B------:R-:W3:Y:S01]  /*1f870*/  LDL.LU R101, [R1+0x22e4] ;  /* 0x0022e40001657983 */ /* 0x000ee20000300800 */
[----:B-1----:R-:W1:Y:S03]  /*1f880*/  S2R R147, SR_TID.X ;  /* 0x0000000000937919 */ /* 0x002e660000002100 */
[----:B------:R-:W-:Y:S04]  /*1f890*/  STS.U16 [R3+UR4+0x11580], R12 ;  /* 0x0115800c03007988 */ /* 0x000fe80008000404 */
[----:B------:R-:W-:Y:S04]  /*1f8a0*/  STS.U16 [R3+UR4+0x15580], R146 ;  /* 0x0155809203007988 */ /* 0x000fe80008000404 */
[----:B------:R-:W-:Y:S01]  /*1f8b0*/  STS.U16 [R3+UR4+0x11980], R238 ;  /* 0x011980ee03007988 */ /* 0x000fe20008000404 */
[----:B------:R-:W-:-:S02]  /*1f8c0*/  PRMT R77, RZ, 0x7610, R77 ;  /* 0x00007610ff4d7816 */ /* 0x000fc4000000004d */
[----:B------:R-:W-:Y:S01]  /*1f8d0*/  PRMT R76, RZ, 0x7610, R76 ;  /* 0x00007610ff4c7816 */ /* 0x000fe2000000004c */
[----:B------:R-:W-:Y:S01]  /*1f8e0*/  STS.U16 [R3+UR4+0x15980], R237 ;  /* 0x015980ed03007988 */ /* 0x000fe20008000404 */
[----:B------:R-:W-:Y:S02]  /*1f8f0*/  PRMT R75, RZ, 0x7610, R75 ;  /* 0x00007610ff4b7816 */ /* 0x000fe4000000004b */
[----:B------:R-:W-:Y:S01]  /*1f900*/  PRMT R74, RZ, 0x7610, R74 ;  /* 0x00007610ff4a7816 */ /* 0x000fe2000000004a */
[----:B------:R-:W-:Y:S01]  /*1f910*/  STS.U16 [R3+UR4+0x11d80], R222 ;  /* 0x011d80de03007988 */ /* 0x000fe20008000404 */
[----:B----4-:R-:W-:-:S03]  /*1f920*/  PRMT R100, RZ, 0x7610, R100 ;  /* 0x00007610ff647816 */ /* 0x010fc60000000064 */
[----:B------:R4:W-:Y:S01]  /*1f930*/  STS.U16 [R3+UR4+0x15d80], R221 ;  /* 0x015d80dd03007988 */ /* 0x0009e20008000404 */
[----:B-1----:R-:W-:Y:S02]  /*1f940*/  LOP3.LUT R147, R147, 0x3f, RZ, 0xc0, !PT ;  /* 0x0000003f93937812 */ /* 0x002fe400078ec0ff */
[----:B------:R-:W-:Y:S01]  /*1f950*/  PRMT R73, RZ, 0x7610, R73 ;  /* 0x00007610ff497816 */ /* 0x000fe20000000049 */
[----:B------:R-:W3:Y:S01]  /*1f960*/  LDL.LU R102, [R1+0x22e0] ;  /* 0x0022e00001667983 */ /* 0x000ee20000300800 */
[----:B0-----:R-:W-:Y:S02]  /*1f970*/  LOP3.LUT R14, R14, 0x40, RZ, 0xc0, !PT ;  /* 0x000000400e0e7812 */ /* 0x001fe400078ec0ff */
[----:B------:R-:W-:Y:S02]  /*1f980*/  PRMT R72, RZ, 0x7610, R72 ;  /* 0x00007610ff487816 */ /* 0x000fe40000000048 */
[----:B------:R-:W-:Y:S01]  /*1f990*/  PRMT R71, RZ, 0x7610, R71 ;  /* 0x00007610ff477816 */ /* 0x000fe20000000047 */
[----:B----4-:R-:W0:Y:S01]  /*1f9a0*/  S2R R3, SR_TID.X ;  /* 0x0000000000037919 */ /* 0x010e220000002100 */
[----:B------:R-:W-:Y:S01]  /*1f9b0*/  IMAD.SHL.U32 R15, R147, 0x2, RZ ;  /* 0x00000002930f7824 */ /* 0x000fe200078e00ff */
[----:B--2---:R-:W-:-:S02]  /*1f9c0*/  PRMT R99, RZ, 0x7610, R99 ;  /* 0x00007610ff637816 */ /* 0x004fc40000000063 */
[----:B------:R-:W-:Y:S01]  /*1f9d0*/  PRMT R70, RZ, 0x7610, R70 ;  /* 0x00007610ff467816 */ /* 0x000fe20000000046 */
[----:B------:R-:W-:Y:S01]  /*1f9e0*/  IMAD R14, R14, 0x80, R15 ;  /* 0x000000800e0e7824 */ /* 0x000fe200078e020f */
[----:B------:R-:W2:Y:S01]  /*1f9f0*/  LDL.LU R103, [R1+0x22dc] ;  /* 0x0022dc0001677983 */ /* 0x000ea20000300800 */
[----:B---3--:R-:W-:Y:S02]  /*1fa00*/  PRMT R98, RZ, 0x7610, R98 ;  /* 0x00007610ff627816 */ /* 0x008fe40000000062 */
        /* <DEDUP_REMOVED lines=28> */
[----:B------:R-:W-:Y:S01]  /*1fbd0*/  PRMT R51, RZ, 0x7610, R51 ;  /* 0x00007610ff337816 */ /* 0x000fe20000000033 */
[----:B------:R-:W-:Y:S01]  /*1fbe0*/  UMOV UR48, UR44 ;  /* 0x0000002c00307c82 */ /* 0x000fe20008000000 */
[----:B------:R-:W-:Y:S01]  /*1fbf0*/  LOP3.LUT R14, R14, 0x40, RZ, 0x3c, !PT ;  /* 0x000000400e0e7812 */ /* 0x000fe200078e3cff */
[----:B------:R-:W-:Y:S01]  /*1fc00*/  UMOV UR49, UR45 ;  /* 0x0000002d00317c82 */ /* 0x000fe20008000000 */
[----:B0-----:R-:W-:Y:S01]  /*1fc10*/  LOP3.LUT R3, R3, 0x40, RZ, 0xc0, !PT ;  /* 0x0000004003037812 */ /* 0x001fe200078ec0ff */
[----:B------:R-:W-:Y:S01]  /*1fc20*/  IMAD.SHL.U32 R15, R4, 0x2, RZ ;  /* 0x00000002040f7824 */ /* 0x000fe200078e00ff */
[----:B------:R-:W3:Y:S01]  /*1fc30*/  LDL.LU R104, [R1+0x22d8] ;  /* 0x0022d80001687983 */ /* 0x000ee20000300800 */
[----:B------:R-:W-:Y:S01]  /*1fc40*/  PRMT R97, RZ, 0x7610, R97 ;  /* 0x00007610ff617816 */ /* 0x000fe20000000061 */
[----:B------:R-:W-:Y:S01]  /*1fc50*/  UMOV UR12, UR24 ;  /* 0x00000018000c7c82 */ /* 0x000fe20008000000 */
[----:B------:R-:W-:Y:S01]  /*1fc60*/  PRMT R96, RZ, 0x7610, R96 ;  /* 0x00007610ff607816 */ /* 0x000fe20000000060 */
[----:B------:R-:W-:Y:S01]  /*1fc70*/  STS.U16 [R14+UR4+0x10200], R144 ;  /* 0x010200900e007988 */ /* 0x000fe20008000404 */
        /* <DEDUP_REMOVED lines=21> */
[----:B------:R-:W-:Y:S01]  /*1fdd0*/  UIADD3.64 UR40, UR24, 0x180, URZ ;  /* 0x0000018018287897 */ /* 0x000fe2000fffe03f */
        /* <DEDUP_REMOVED lines=13> */
[----:B------:R0:W-:Y:S01]  /*1feb0*/  STS.U16 [R14+UR4+0x15200], R105 ;  /* 0x015200690e007988 */ /* 0x0001e20008000404 */
[----:B------:R-:W-:Y:S01]  /*1fec0*/  PRMT R225, RZ, 0x7610, R225 ;  /* 0x00007610ffe17816 */ /* 0x000fe200000000e1 */
[----:B------:R-:W-:Y:S01]  /*1fed0*/  UMOV UR38, UR26 ;  /* 0x0000001a00267c82 */ /* 0x000fe20008000000 */
[----:B------:R-:W-:Y:S01]  /*1fee0*/  PRMT R224, RZ, 0x7610, R224 ;  /* 0x00007610ffe07816 */ /* 0x000fe200000000e0 */
[----:B------:R-:W4:Y:S01]  /*1fef0*/  LDL.LU R106, [R1+0x22d4] ;  /* 0x0022d400016a7983 */ /* 0x000f220000300800 */
[----:B------:R-:W-:Y:S01]  /*1ff00*/  PRMT R223, RZ, 0x7610, R223 ;  /* 0x00007610ffdf7816 */ /* 0x000fe200000000df */
[----:B------:R-:W-:Y:S01]  /*1ff10*/  UMOV UR39, UR27 ;  /* 0x0000001b00277c82 */ /* 0x000fe20008000000 */
[----:B------:R-:W1:Y:S01]  /*1ff20*/  LDC R12, c[0x0][0x238] ;  /* 0x00008e00ff0c7b82 */ /* 0x000e620000000800 */
[----:B0-----:R-:W-:Y:S01]  /*1ff30*/  IMAD.SHL.U32 R105, R147, 0x2, RZ ;  /* 0x0000000293697824 */ /* 0x001fe200078e00ff */
[----:B------:R-:W-:Y:S03]  /*1ff40*/  STS.U16 [R14+UR4+0x11600], R252 ;  /* 0x011600fc0e007988 */ /* 0x000fe60008000404 */
[----:B------:R-:W-:Y:S01]  /*1ff50*/  IMAD R3, R3, 0x80, R105 ;  /* 0x0000008003037824 */ /* 0x000fe200078e0269 */
[----:B------:R-:W-:Y:S04]  /*1ff60*/  STS.U16 [R14+UR4+0x15600], R251 ;  /* 0x015600fb0e007988 */ /* 0x000fe80008000404 */
[----:B------:R-:W-:Y:S01]  /*1ff70*/  LOP3.LUT R3, R3, 0x50, RZ, 0x3c, !PT ;  /* 0x0000005003037812 */ /* 0x000fe200078e3cff */
[----:B------:R-:W-:Y:S04]  /*1ff80*/  STS.U16 [R14+UR4+0x11a00], R236 ;  /* 0x011a00ec0e007988 */ /* 0x000fe80008000404 */
[----:B------:R-:W-:Y:S04]  /*1ff90*/  STS.U16 [R14+UR4+0x15a00], R235 ;  /* 0x015a00eb0e007988 */ /* 0x000fe80008000404 */
[----:B------:R-:W-:Y:S04]  /*1ffa0*/  STS.U16 [R14+UR4+0x11e00], R220 ;  /* 0x011e00dc0e007988 */ /* 0x000fe80008000404 */
[----:B------:R0:W-:Y:S04]  /*1ffb0*/  STS.U16 [R14+UR4+0x15e00], R219 ;  /* 0x015e00db0e007988 */ /* 0x0001e80008000404 */
[----:B------:R-:W-:Y:S04]  /*1ffc0*/  STS.U16 [R3+UR4+0x10280], R135 ;  /* 0x0102808703007988 */ /* 0x000fe80008000404 */
[----:B------:R-:W-:Y:S01]  /*1ffd0*/  STS.U16 [R3+UR4+0x14280], R134 ;  /* 0x0142808603007988 */ /* 0x000fe20008000404 */
[----:B0-----:R-:W0:Y:S03]  /*1ffe0*/  S2R R14, SR_TID.X ;  /* 0x00000000000e7919 */ /* 0x001e260000002100 */
        /* <DEDUP_REMOVED lines=14> */
[----:B------:R-:W4:Y:S01]  /*200d0*/  LDL.LU R107, [R1+0x22d0] ;  /* 0x0022d000016b7983 */ /* 0x000f220000300800 */
[----:B0-----:R-:W-:-:S03]  /*200e0*/  LOP3.LUT R14, R14, 0x40, RZ, 0xc0, !PT ;  /* 0x000000400e0e7812 */ /* 0x001fc600078ec0ff */
[----:B------:R-:W4:Y:S01]  /*200f0*/  LDL.LU R108, [R1+0x22cc] ;  /* 0x0022cc00016c7983 */ /* 0x000f220000300800 */
[----:B-1----:R-:W0:Y:S01]  /*20100*/  S2R R3, SR_TID.X ;  /* 0x0000000000037919 */ /* 0x002e220000002100 */
[----:B------:R-:W-:Y:S02]  /*20110*/  IMAD R14, R14, 0x80, R15 ;  /* 0x000000800e0e7824 */ /* 0x000fe400078e020f */
[----:B------:R-:W4:Y:S03]  /*20120*/  LDL.LU R109, [R1+0x22c8] ;  /* 0x0022c800016d7983 */ /* 0x000f260000300800 */
[----:B------:R-:W-:Y:S01]  /*20130*/  LOP3.LUT R14, R14, 0x60, RZ, 0x3c, !PT ;  /* 0x000000600e0e7812 */ /* 0x000fe200078e3cff */
[----:B------:R-:W4:Y:S01]  /*20140*/  LDL.LU R110, [R1+0x22c4] ;  /* 0x0022c400016e7983 */ /* 0x000f220000300800 */
[----:B------:R-:W-:-:S03]  /*20150*/  IMAD.SHL.U32 R4, R4, 0x2, RZ ;  /* 0x0000000204047824 */ /* 0x000fc600078e00ff */
[----:B------:R-:W4:Y:S04]  /*20160*/  LDL.LU R111, [R1+0x22c0] ;  /* 0x0022c000016f7983 */ /* 0x000f280000300800 */
[----:B------:R-:W4:Y:S04]  /*20170*/  LDL.LU R112, [R1+0x22bc] ;  /* 0x0022bc0001707983 */ /* 0x000f280000300800 */
[----:B------:R-:W-:Y:S04]  /*20180*/  STS.U16 [R14+UR4+0x10300], R50 ;  /* 0x010300320e007988 */ /* 0x000fe80008000404 */
[----:B------:R-:W4:Y:S04]  /*20190*/  LDL.LU R113, [R1+0x22b8] ;  /* 0x0022b80001717983 */ /* 0x000f280000300800 */
[----:B------:R-:W-:Y:S01]  /*201a0*/  STS.U16 [R14+UR4+0x14300], R49 ;  /* 0x014300310e007988 */ /* 0x000fe20008000404 */
[----:B0-----:R-:W-:-:S03]  /*201b0*/  LOP3.LUT R3, R3, 0x40, RZ, 0xc0, !PT ;  /* 0x0000004003037812 */ /* 0x001fc600078ec0ff */
[----:B------:R-:W4:Y:S04]  /*201c0*/  LDL.LU R114, [R1+0x22b4] ;  /* 0x0022b40001727983 */ /* 0x000f280000300800 */
[----:B------:R-:W-:Y:S01]  /*201d0*/  STS.U16 [R14+UR4+0x10700], R47 ;  /* 0x0107002f0e007988 */ /* 0x000fe20008000404 */
[----:B------:R-:W-:-:S03]  /*201e0*/  IMAD R3, R3, 0x80, R4 ;  /* 0x0000008003037824 */ /* 0x000fc600078e0204 */
[----:B------:R-:W4:Y:S04]  /*201f0*/  LDL.LU R115, [R1+0x22b0] ;  /* 0x0022b00001737983 */ /* 0x000f280000300800 */
[----:B------:R-:W-:Y:S04]  /*20200*/  STS.U16 [R14+UR4+0x14700], R46 ;  /* 0x0147002e0e007988 */ /* 0x000fe80008000404 */
[----:B------:R-:W4:Y:S04]  /*20210*/  LDL.LU R116, [R1+0x22ac] ;  /* 0x0022ac0001747983 */ /* 0x000f280000300800 */
[----:B------:R-:W-:Y:S04]  /*20220*/  STS.U16 [R14+UR4+0x10b00], R44 ;  /* 0x010b002c0e007988 */ /* 0x000fe80008000404 */
[----:B------:R-:W4:Y:S04]  /*20230*/  LDL.LU R117, [R1+0x22a8] ;  /* 0x0022a80001757983 */ /* 0x000f280000300800 */
[----:B------:R-:W-:Y:S04]  /*20240*/  STS.U16 [R14+UR4+0x14b00], R43 ;  /* 0x014b002b0e007988 */ /* 0x000fe80008000404 */
[----:B------:R-:W4:Y:S04]  /*20250*/  LDL.LU R118, [R1+0x22a4] ;  /* 0x0022a40001767983 */ /* 0x000f280000300800 */
[----:B------:R-:W-:Y:S04]  /*20260*/  STS.U16 [R14+UR4+0x10f00], R42 ;  /* 0x010f002a0e007988 */ /* 0x000fe80008000404 */
[----:B------:R-:W4:Y:S04]  /*20270*/  LDL.LU R119, [R1+0x22a0] ;  /* 0x0022a00001777983 */ /* 0x000f280000300800 */
[----:B------:R-:W-:Y:S01]  /*20280*/  STS.U16 [R14+UR4+0x14f00], R40 ;  /* 0x014f00280e007988 */ /* 0x000fe20008000404 */
[----:B------:R-:W-:-:S03]  /*20290*/  LOP3.LUT R3, R3, 0x70, RZ, 0x3c, !PT ;  /* 0x0000007003037812 */ /* 0x000fc600078e3cff */
        /* <DEDUP_REMOVED lines=12> */
[----:B------:R-:W2:Y:S04]  /*20360*/  LDL.LU R2, [R1+0x2284] ;  /* 0x0022840001027983 */ /* 0x000ea80000300800 */
[----:B------:R-:W-:Y:S04]  /*20370*/  STS.U16 [R14+UR4+0x11f00], R216 ;  /* 0x011f00d80e007988 */ /* 0x000fe80008000404 */
[----:B------:R0:W-:Y:S04]  /*20380*/  STS.U16 [R14+UR4+0x15f00], R215 ;  /* 0x015f00d70e007988 */ /* 0x0001e80008000404 */
[----:B------:R-:W-:Y:S04]  /*20390*/  STS.U16 [R3+UR4+0x10380], R36 ;  /* 0x0103802403007988 */ /* 0x000fe80008000404 */
[----:B------:R-:W-:Y:S04]  /*203a0*/  STS.U16 [R3+UR4+0x14380], R35 ;  /* 0x0143802303007988 */ /* 0x000fe80008000404 */
[----:B------:R-:W-:Y:S04]  /*203b0*/  STS.U16 [R3+UR4+0x10780], R33 ;  /* 0x0107802103007988 */ /* 0x000fe80008000404 */
[----:B------:R-:W4:Y:S04]  /*203c0*/  LDL.LU R0, [R1+0x2280] ;  /* 0x0022800001007983 */ /* 0x000f280000300800 */
[----:B------:R-:W-:Y:S04]  /*203d0*/  STS.U16 [R3+UR4+0x14780], R30 ;  /* 0x0147801e03007988 */ /* 0x000fe80008000404 */
[----:B------:R1:W-:Y:S04]  /*203e0*/  STS.U16 [R3+UR4+0x10b80], R29 ;  /* 0x010b801d03007988 */ /* 0x0003e80008000404 */
[----:B------:R-:W4:Y:S04]  /*203f0*/  LDL R15, [R1+0x171c] ;  /* 0x00171c00010f7983 */ /* 0x000f280000100800 */
[----:B0-----:R-:W4:Y:S04]  /*20400*/  LDL R14, [R1+0x1b34] ;  /* 0x001b3400010e7983 */ /* 0x001f280000100800 */
[----:B-1----:R-:W4:Y:S04]  /*20410*/  LDL R29, [R1+0x1b30] ;  /* 0x001b3000011d7983 */ /* 0x002f280000100800 */
[----:B------:R-:W4:Y:S04]  /*20420*/  LDL R35, [R1+0x1718] ;  /* 0x0017180001237983 */ /* 0x000f280000100800 */
[----:B------:R0:W-:Y:S04]  /*20430*/  STS.U16 [R3+UR4+0x14b80], R28 ;  /* 0x014b801c03007988 */ /* 0x0001e80008000404 */
[----:B------:R-:W4:Y:S04]  /*20440*/  LDL R33, [R1+0x170c] ;  /* 0x00170c0001217983 */ /* 0x000f280000100800 */
[----:B------:R-:W4:Y:S04]  /*20450*/  LDL R40, [R1+0x1314] ;  /* 0x0013140001287983 */ /* 0x000f280000100800 */
[----:B0-----:R-:W4:Y:S04]  /*20460*/  LDL R28, [R1+0x1b24] ;  /* 0x001b2400011c7983 */ /* 0x001f280000100800 */
[----:B------:R-:W4:Y:S04]  /*20470*/  LDL R39, [R1+0x1b20] ;  /* 0x001b200001277983 */ /* 0x000f280000100800 */
[----:B------:R-:W4:Y:S04]  /*20480*/  LDL R44, [R1+0x1b08] ;  /* 0x001b0800012c7983 */ /* 0x000f280000100800 */
[----:B------:R-:W4:Y:S04]  /*20490*/  LDL R37, [R1+0x1b0c] ;  /* 0x001b0c0001257983 */ /* 0x000f280000100800 */
[----:B------:R0:W-:Y:S04]  /*204a0*/  STS.U16 [R3+UR4+0x10f80], R26 ;  /* 0x010f801a03007988 */ /* 0x0001e80008000404 */
[----:B------:R-:W4:Y:S04]  /*204b0*/  LDL R30, [R1+0x1b00] ;  /* 0x001b0000011e7983 */ /* 0x000f280000100800 */
[----:B------:R-:W4:Y:S04]  /*204c0*/  LDL R43, [R1+0x1ae8] ;  /* 0x001ae800012b7983 */ /* 0x000f280000100800 */
[----:B0-----:R-:W4:Y:S04]  /*204d0*/  LDL R26, [R1+0x1b04] ;  /* 0x001b0400011a7983 */ /* 0x001f280000100800 */
        /* <DEDUP_REMOVED lines=9> */
[----:B------:R-:W4:Y:S01]  /*20570*/  LDL R42, [R1+0x1aec] ;  /* 0x001aec00012a7983 */ /* 0x000f220000100800 */
[----:B---3--:R-:W-:-:S03]  /*20580*/  PRMT R104, RZ, 0x7610, R104 ;  /* 0x00007610ff687816 */ /* 0x008fc60000000068 */
[----:B0-----:R-:W3:Y:S04]  /*20590*/  LDL.LU R3, [R1+0xf70] ;  /* 0x000f700001037983 */ /* 0x001ee80000300800 */
[----:B------:R-:W3:Y:S04]  /*205a0*/  LDL.LU R6, [R1+0xf60] ;  /* 0x000f600001067983 */ /* 0x000ee80000300800 */
[----:B------:R-:W3:Y:S04]  /*205b0*/  LDL.LU R5, [R1+0xf58] ;  /* 0x000f580001057983 */ /* 0x000ee80000300800 */
[----:B------:R-:W3:Y:S04]  /*205c0*/  LDL.LU R4, [R1+0xf50] ;  /* 0x000f500001047983 */ /* 0x000ee80000300800 */
[----:B--2---:R-:W-:Y:S01]  /*205d0*/  STS.U16 [R2+UR4], R212 ;  /* 0x000000d402007988 */ /* 0x004fe20008000404 */
        /* <DEDUP_REMOVED lines=64> */
[----:B------:R0:W-:Y:S04]  /*209e0*/  STL [R1+0x1b8c], R2 ;  /* 0x001b8c0201007387 */ /* 0x0001e80000100800 */
[----:B----4-:R1:W2:Y:S04]  /*209f0*/  @!P1 LDG.E.U16 R104, desc[UR8][R14.64] ;  /* 0x000000080e689981 */ /* 0x0102a8000c1e1500 */
[----:B0-----:R-:W4:Y:S04]  /*20a00*/  LDL.LU R2, [R1+0xf78] ;  /* 0x000f780001027983 */ /* 0x001f280000300800 */
[----:B------:R-:W3:Y:S04]  /*20a10*/  LDL R36, [R1+0x1ae0] ;  /* 0x001ae00001247983 */ /* 0x000ee80000100800 */
[----:B------:R-:W2:Y:S01]  /*20a20*/  LDL R25, [R1+0x1ae4] ;  /* 0x001ae40001197983 */ /* 0x000ea20000100800 */
[----:B-1----:R-:W-:-:S03]  /*20a30*/  @!P1 IMAD.MOV.U32 R14, RZ, RZ, R29 ;  /* 0x000000ffff0e9224 */ /* 0x002fc600078e001d */
[----:B------:R-:W4:Y:S01]  /*20a40*/  LDL R29, [R1+0x1acc] ;  /* 0x001acc00011d7983 */ /* 0x000f220000100800 */
[----:B------:R-:W-:-:S03]  /*20a50*/  @!P1 IMAD.MOV.U32 R15, RZ, RZ, R35 ;  /* 0x000000ffff0f9224 */ /* 0x000fc600078e0023 */
[----:B------:R-:W4:Y:S04]  /*20a60*/  LDL R35, [R1+0x1ac8] ;  /* 0x001ac80001237983 */ /* 0x000f280000100800 */
[----:B------:R0:W4:Y:S02]  /*20a70*/  @!P1 LDG.E.U16 R77, desc[UR8][R14.64] ;  /* 0x000000080e4d9981 */ /* 0x000124000c1e1500 */
[----:B0-----:R-:W-:Y:S02]  /*20a80*/  @!P1 IMAD.MOV.U32 R14, RZ, RZ, R28 ;  /* 0x000000ffff0e9224 */ /* 0x001fe400078e001c */
[----:B------:R-:W4:Y:S01]  /*20a90*/  LDL R28, [R1+0x1ac4] ;  /* 0x001ac400011c7983 */ /* 0x000f220000100800 */
[----:B------:R-:W-:-:S03]  /*20aa0*/  @!P1 IMAD.MOV.U32 R15, RZ, RZ, R33 ;  /* 0x000000ffff0f9224 */ /* 0x000fc600078e0021 */
[----:B------:R-:W4:Y:S01]  /*20ab0*/  LDL R33, [R1+0x1ac0] ;  /* 0x001ac00001217983 */ /* 0x000f220000100800 */
[----:B------:R-:W-:-:S06]  /*20ac0*/  PRMT R103, RZ, 0x7610, R103 ;  /* 0x00007610ff677816 */ /* 0x000fcc0000000067 */
[----:B------:R0:W4:Y:S01]  /*20ad0*/  @!P1 LDG.E.U16 R103, desc[UR8][R14.64] ;  /* 0x000000080e679981 */ /* 0x000122000c1e1500 */
[----:B------:R-:W-:Y:S01]  /*20ae0*/  PRMT R102, RZ, 0x7610, R102 ;  /* 0x00007610ff667816 */ /* 0x000fe20000000066 */
[----:B0-----:R-:W-:Y:S02]  /*20af0*/  @!P1 IMAD.MOV.U32 R14, RZ, RZ, R39 ;  /* 0x000000ffff0e9224 */ /* 0x001fe400078e0027 */
[----:B------:R-:W-:Y:S01]  /*20b00*/  @!P1 IMAD.MOV.U32 R15, RZ, RZ, R40 ;  /* 0x000000ffff0f9224 */ /* 0x000fe200078e0028 */
[----:B------:R-:W4:Y:S04]  /*20b10*/  LDL R39, [R1+0x1aac] ;  /* 0x001aac0001277983 */ /* 0x000f280000100800 */
[----:B------:R-:W4:Y:S04]  /*20b20*/  LDL R40, [R1+0x1aa8] ;  /* 0x001aa80001287983 */ /* 0x000f280000100800 */
[----:B------:R0:W4:Y:S02]  /*20b30*/  @!P1 LDG.E.U16 R76, desc[UR8][R14.64] ;  /* 0x000000080e4c9981 */ /* 0x000124000c1e1500 */
[----:B0-----:R-:W-:-:S02]  /*20b40*/  @!P1 IMAD.MOV.U32 R14, RZ, RZ, R37 ;  /* 0x000000ffff0e9224 */ /* 0x001fc400078e0025 */
        /* <DEDUP_REMOVED lines=14> */
[----:B---3--:R-:W-:-:S02]  /*20c30*/  @!P1 IMAD.MOV.U32 R15, RZ, RZ, R36 ;  /* 0x000000ffff0f9224 */ /* 0x008fc400078e0024 */
[----:B------:R-:W3:Y:S01]  /*20c40*/  LDL R36, [R1+0x1a70] ;  /* 0x001a700001247983 */ /* 0x000ee20000100800 */
[----:B--2---:R-:W-:-:S03]  /*20c50*/  @!P1 IMAD.MOV.U32 R14, RZ, RZ, R25 ;  /* 0x000000ffff0e9224 */ /* 0x004fc600078e0019 */
[----:B------:R-:W2:Y:S04]  /*20c60*/  LDL R25, [R1+0x1a74] ;  /* 0x001a740001197983 */ /* 0x000ea80000100800 */
[----:B------:R4:W2:Y:S02]  /*20c70*/  @!P1 LDG.E.U16 R74, desc[UR8][R14.64] ;  /* 0x000000080e4a9981 */ /* 0x0008a4000c1e1500 */
[----:B----4-:R-:W-:Y:S02]  /*20c80*/  @!P1 IMAD.MOV.U32 R14, RZ, RZ, R29 ;  /* 0x000000ffff0e9224 */ /* 0x010fe400078e001d */
[----:B------:R-:W4:Y:S01]  /*20c90*/  LDL R29, [R1+0x1a6c] ;  /* 0x001a6c00011d7983 */ /* 0x000f220000100800 */
[----:B------:R-:W-:-:S03]  /*20ca0*/  @!P1 IMAD.MOV.U32 R15, RZ, RZ, R35 ;  /* 0x000000ffff0f9224 */ /* 0x000fc600078e0023 */
        /* <DEDUP_REMOVED lines=21> */
[----:B------:R0:W4:Y:S01]  /*20e00*/  @!P1 LDG.E.U16 R98, desc[UR8][R14.64] ;  /* 0x000000080e629981 */ /* 0x000122000c1e1500 */
[----:B------:R-:W-:Y:S01]  /*20e10*/  PRMT R125, RZ, 0x7610, R125 ;  /* 0x00007610ff7d7816 */ /* 0x000fe2000000007d */
        /* <DEDUP_REMOVED lines=19> */
[----:B------:R-:W-:-:S03]  /*20f50*/  PRMT R124, RZ, 0x7610, R124 ;  /* 0x00007610ff7c7816 */ /* 0x000fc6000000007c */
        /* <DEDUP_REMOVED lines=22> */
[----:B---3--:R-:W-:Y:S02]  /*210c0*/  @!P1 IMAD.MOV.U32 R15, RZ, RZ, R36 ;  /* 0x000000ffff0f9224 */ /* 0x008fe400078e0024 */
        /* <DEDUP_REMOVED lines=51> */
[----:B------:R0:W4:Y:S01]  /*21400*/  @!P1 LDG.E.U16 R92, desc[UR8][R14.64] ;  /* 0x000000080e5c9981 */ /* 0x000122000c1e1500 */
[----:B------:R-:W-:Y:S01]  /*21410*/  PRMT R119, RZ, 0x7610, R119 ;  /* 0x00007610ff777816 */ /* 0x000fe20000000077 */
        /* <DEDUP_REMOVED lines=238> */
[----:B------:R-:W4:Y:S01]  /*22300*/  LDL R30, [R1+0x17a0] ;  /* 0x0017a000011e7983 */ /* 0x000f220000100800 */
[----:B------:R-:W-:-:S03]  /*22310*/  PRMT R250, RZ, 0x7610, R250 ;  /* 0x00007610fffa7816 */ /* 0x000fc600000000fa */
[----:B------:R0:W4:Y:S01]  /*22320*/  @!P1 LDG.E.U16 R251, desc[UR8][R14.64] ;  /* 0x000000080efb9981 */ /* 0x000122000c1e1500 */
[----:B------:R-:W-:Y:S01]  /*22330*/  PRMT R249, RZ, 0x7610, R249 ;  /* 0x00007610fff97816 */ /* 0x000fe200000000f9 */
        /* <DEDUP_REMOVED lines=20> */
[----:B------:R-:W-:Y:S02]  /*22480*/  PRMT R247, RZ, 0x7610, R247 ;  /* 0x00007610fff77816 */ /* 0x000fe400000000f7 */
[----:B------:R-:W-:-:S04]  /*22490*/  PRMT R246, RZ, 0x7610, R246 ;  /* 0x00007610fff67816 */ /* 0x000fc800000000f6 */
        /* <DEDUP_REMOVED lines=207> */
[----:B------:R-:W-:-:S05]  /*23190*/  @!P1 IMAD.MOV.U32 R15, RZ, RZ, R44 ;  /* 0x000000ffff0f9224 */ /* 0x000fca00078e002c */
[----:B------:R0:W4:Y:S01]  /*231a0*/  @!P1 LDG.E.U16 R210, desc[UR8][R14.64] ;  /* 0x000000080ed29981 */ /* 0x000122000c1e1500 */
[----:B------:R-:W-:Y:S01]  /*231b0*/  PRMT R209, RZ, 0x7610, R209 ;  /* 0x00007610ffd17816 */ /* 0x000fe200000000d1 */
[----:B0-----:R-:W-:Y:S02]  /*231c0*/  @!P1 IMAD.MOV.U32 R14, RZ, RZ, R26 ;  /* 0x000000ffff0e9224 */ /* 0x001fe400078e001a */
[----:B------:R-:W4:Y:S01]  /*231d0*/  LDL R26, [R1+0x11d4] ;  /* 0x0011d400011a7983 */ /* 0x000f220000100800 */
[----:B------:R-:W-:-:S03]  /*231e0*/  @!P1 IMAD.MOV.U32 R15, RZ, RZ, R30 ;  /* 0x000000ffff0f9224 */ /* 0x000fc600078e001e */
[----:B------:R-:W4:Y:S04]  /*231f0*/  LDL R30, [R1+0x11d0] ;  /* 0x0011d000011e7983 */ /* 0x000f280000100800 */
[----:B------:R-:W4:Y:S01]  /*23200*/  LDL.LU R46, [R1+0x11dc] ;  /* 0x0011dc00012e7983 */ /* 0x000f220000300800 */
[----:B------:R-:W-:-:S03]  /*23210*/  PRMT R208, RZ, 0x7610, R208 ;  /* 0x00007610ffd07816 */ /* 0x000fc600000000d0 */
[----:B------:R0:W4:Y:S04]  /*23220*/  @!P1 LDG.E.U16 R209, desc[UR8][R14.64] ;  /* 0x000000080ed19981 */ /* 0x000128000c1e1500 */
[----:B------:R-:W4:Y:S01]  /*23230*/  LDL R44, [R1+0x11c0] ;  /* 0x0011c000012c7983 */ /* 0x000f220000100800 */
[----:B------:R-:W-:Y:S02]  /*23240*/  PRMT R207, RZ, 0x7610, R207 ;  /* 0x00007610ffcf7816 */ /* 0x000fe400000000cf */
[----:B------:R-:W-:Y:S01]  /*23250*/  PRMT R206, RZ, 0x7610, R206 ;  /* 0x00007610ffce7816 */ /* 0x000fe200000000ce */
[----:B------:R-:W4:Y:S01]  /*23260*/  LDL R49, [R1+0x10c0] ;  /* 0x0010c00001317983 */ /* 0x000f220000100800 */
[----:B0-----:R-:W-:Y:S02]  /*23270*/  @!P1 IMAD.MOV.U32 R14, RZ, RZ, R42 ;  /* 0x000000ffff0e9224 */ /* 0x001fe400078e002a */
[----:B------:R-:W-:Y:S01]  /*23280*/  @!P1 IMAD.MOV.U32 R15, RZ, RZ, R43 ;  /* 0x000000ffff0f9224 */ /* 0x000fe200078e002b */
[----:B------:R-:W-:Y:S01]  /*23290*/  PRMT R205, RZ, 0x7610, R205 ;  /* 0x00007610ffcd7816 */ /* 0x000fe200000000cd */
[----:B------:R-:W4:Y:S04]  /*232a0*/  LDL R43, [R1+0x11c4] ;  /* 0x0011c400012b7983 */ /* 0x000f280000100800 */
[----:B------:R3:W4:Y:S01]  /*232b0*/  @!P1 LDG.E.U16 R208, desc[UR8][R14.64] ;  /* 0x000000080ed09981 */ /* 0x000722000c1e1500 */
[----:B------:R-:W-:-:S03]  /*232c0*/  PRMT R204, RZ, 0x7610, R204 ;  /* 0x00007610ffcc7816 */ /* 0x000fc600000000cc */
[----:B------:R-:W4:Y:S01]  /*232d0*/  LDL R42, [R1+0x1198] ;  /* 0x00119800012a7983 */ /* 0x000f220000100800 */
[----:B------:R-:W-:Y:S02]  /*232e0*/  PRMT R203, RZ, 0x7610, R203 ;  /* 0x00007610ffcb7816 */ /* 0x000fe400000000cb */
[----:B------:R-:W-:Y:S01]  /*232f0*/  PRMT R202, RZ, 0x7610, R202 ;  /* 0x00007610ffca7816 */ /* 0x000fe200000000ca */
[----:B------:R-:W4:Y:S01]  /*23300*/  LDL R47, [R1+0x10c4] ;  /* 0x0010c400012f7983 */ /* 0x000f220000100800 */
[----:B---3--:R-:W-:-:S03]  /*23310*/  @!P1 IMAD.MOV.U32 R15, RZ, RZ, R36 ;  /* 0x000000ffff0f9224 */ /* 0x008fc600078e0024 */
        /* <DEDUP_REMOVED lines=21> */
[----:B------:R-:W-:Y:S02]  /*23470*/  PRMT R201, RZ, 0x7610, R201 ;  /* 0x00007610ffc97816 */ /* 0x000fe400000000c9 */
[----:B------:R-:W-:Y:S01]  /*23480*/  PRMT R200, RZ, 0x7610, R200 ;  /* 0x00007610ffc87816 */ /* 0x000fe200000000c8 */
[----:B------:R-:W-:-:S05]  /*23490*/  @!P1 IMAD.MOV.U32 R14, RZ, RZ, R46 ;  /* 0x000000ffff0e9224 */ /* 0x000fca00078e002e */
        /* <DEDUP_REMOVED lines=36> */
[----:B0-----:R-:W-:Y:S02]  /*236e0*/  @!P1 IMAD.MOV.U32 R15, RZ, RZ, R39 ;  /* 0x000000ffff0f9224 */ /* 0x001fe400078e0027 */
[----:B------:R-:W-:Y:S01]  /*236f0*/  @!P1 IMAD.MOV.U32 R14, RZ, RZ, R37 ;  /* 0x000000ffff0e9224 */ /* 0x000fe200078e0025 */
[----:B------:R-:W4:Y:S04]  /*23700*/  LDL R39, [R1+0x1140] ;  /* 0x0011400001277983 */ /* 0x000f280000100800 */
[----:B------:R-:W4:Y:S04]  /*23710*/  LDL R37, [R1+0x1144] ;  /* 0x0011440001257983 */ /* 0x000f280000100800 */
[----:B------:R0:W4:Y:S01]  /*23720*/  @!P1 LDG.E.U16 R196, desc[UR8][R14.64] ;  /* 0x000000080ec49981 */ /* 0x000122000c1e1500 */
[----:B------:R-:W-:-:S02]  /*23730*/  PRMT R194, RZ, 0x7610, R194 ;  /* 0x00007610ffc27816 */ /* 0x000fc400000000c2 */
[----:B------:R-:W-:Y:S02]  /*23740*/  PRMT R193, RZ, 0x7610, R193 ;  /* 0x00007610ffc17816 */ /* 0x000fe400000000c1 */
        /* <DEDUP_REMOVED lines=39> */
[----:B------:R0:W4:Y:S01]  /*239c0*/  @!P1 LDG.E.U16 R189, desc[UR8][R14.64] ;  /* 0x000000080ebd9981 */ /* 0x000122000c1e1500 */
[----:B------:R-:W-:Y:S02]  /*239d0*/  PRMT R187, RZ, 0x7610, R187 ;  /* 0x00007610ffbb7816 */ /* 0x000fe400000000bb */
[----:B------:R-:W-:Y:S02]  /*239e0*/  PRMT R186, RZ, 0x7610, R186 ;  /* 0x00007610ffba7816 */ /* 0x000fe400000000ba */
[----:B------:R-:W-:Y:S01]  /*239f0*/  PRMT R185, RZ, 0x7610, R185 ;  /* 0x00007610ffb97816 */ /* 0x000fe200000000b9 */
[----:B0-----:R-:W-:-:S02]  /*23a00*/  @!P1 IMAD.MOV.U32 R14, RZ, RZ, R26 ;  /* 0x000000ffff0e9224 */ /* 0x001fc400078e001a */
[----:B------:R-:W4:Y:S01]  /*23a10*/  LDL R26, [R1+0x10f4] ;  /* 0x0010f400011a7983 */ /* 0x000f220000100800 */
[----:B------:R-:W-:-:S03]  /*23a20*/  @!P1 IMAD.MOV.U32 R15, RZ, RZ, R30 ;  /* 0x000000ffff0f9224 */ /* 0x000fc600078e001e */
[----:B------:R-:W4:Y:S04]  /*23a30*/  LDL R30, [R1+0x10f0] ;  /* 0x0010f000011e7983 */ /* 0x000f280000100800 */
[----:B------:R0:W4:Y:S02]  /*23a40*/  @!P1 LDG.E.U16 R188, desc[UR8][R14.64] ;  /* 0x000000080ebc9981 */ /* 0x000124000c1e1500 */
[----:B0-----:R-:W-:Y:S01]  /*23a50*/  @!P1 IMAD.MOV.U32 R14, RZ, RZ, R43 ;  /* 0x000000ffff0e9224 */ /* 0x001fe200078e002b */
[----:B------:R-:W-:Y:S01]  /*23a60*/  PRMT R184, RZ, 0x7610, R184 ;  /* 0x00007610ffb87816 */ /* 0x000fe200000000b8 */
[----:B------:R-:W4:Y:S01]  /*23a70*/  LDL R43, [R1+0x10b4] ;  /* 0x0010b400012b7983 */ /* 0x000f220000100800 */
[----:B------:R-:W-:Y:S01]  /*23a80*/  @!P1 IMAD.MOV.U32 R15, RZ, RZ, R44 ;  /* 0x000000ffff0f9224 */ /* 0x000fe200078e002c */
[----:B------:R-:W-:-:S02]  /*23a90*/  PRMT R183, RZ, 0x7610, R183 ;  /* 0x00007610ffb77816 */ /* 0x000fc400000000b7 */
        /* <DEDUP_REMOVED lines=55> */
[----:B------:R-:W-:-:S05]  /*23e10*/  @!P1 IMAD.MOV.U32 R15, RZ, RZ, R49 ;  /* 0x000000ffff0f9224 */ /* 0x000fca00078e0031 */
[----:B------:R0:W4:Y:S01]  /*23e20*/  @!P1 LDG.E.U16 R177, desc[UR8][R14.64] ;  /* 0x000000080eb19981 */ /* 0x000122000c1e1500 */
[----:B------:R-:W-:Y:S01]  /*23e30*/  PRMT R175, RZ, 0x7610, R175 ;  /* 0x00007610ffaf7816 */ /* 0x000fe200000000af */
[----:B0-----:R-:W-:Y:S02]  /*23e40*/  @!P1 IMAD.MOV.U32 R14, RZ, RZ, R40 ;  /* 0x000000ffff0e9224 */ /* 0x001fe400078e0028 */
[----:B------:R-:W-:Y:S01]  /*23e50*/  @!P1 IMAD.MOV.U32 R15, RZ, RZ, R42 ;  /* 0x000000ffff0f9224 */ /* 0x000fe200078e002a */
[----:B------:R-:W4:Y:S04]  /*23e60*/  LDL R40, [R1+0x1004] ;  /* 0x0010040001287983 */ /* 0x000f280000100800 */
[----:B------:R-:W4:Y:S04]  /*23e70*/  LDL R42, [R1+0x1000] ;  /* 0x00100000012a7983 */ /* 0x000f280000100800 */
[----:B------:R0:W4:Y:S01]  /*23e80*/  @!P1 LDG.E.U16 R176, desc[UR8][R14.64] ;  /* 0x000000080eb09981 */ /* 0x000122000c1e1500 */
[----:B------:R-:W-:Y:S01]  /*23e90*/  PRMT R174, RZ, 0x7610, R174 ;  /* 0x00007610ffae7816 */ /* 0x000fe200000000ae */
[----:B0-----:R-:W-:-:S02]  /*23ea0*/  @!P1 IMAD.MOV.U32 R14, RZ, RZ, R43 ;  /* 0x000000ffff0e9224 */ /* 0x001fc400078e002b */
[----:B------:R-:W-:-:S05]  /*23eb0*/  @!P1 IMAD.MOV.U32 R15, RZ, RZ, R44 ;  /* 0x000000ffff0f9224 */ /* 0x000fca00078e002c */
[----:B------:R0:W4:Y:S01]  /*23ec0*/  @!P1 LDG.E.U16 R175, desc[UR8][R14.64] ;  /* 0x000000080eaf9981 */ /* 0x000122000c1e1500 */
[----:B------:R-:W-:Y:S01]  /*23ed0*/  PRMT R173, RZ, 0x7610, R173 ;  /* 0x00007610ffad7816 */ /* 0x000fe200000000ad */
[----:B0-----:R-:W-:Y:S02]  /*23ee0*/  @!P1 IMAD.MOV.U32 R14, RZ, RZ, R37 ;  /* 0x000000ffff0e9224 */ /* 0x001fe400078e0025 */
[----:B------:R-:W-:Y:S01]  /*23ef0*/  @!P1 IMAD.MOV.U32 R15, RZ, RZ, R39 ;  /* 0x000000ffff0f9224 */ /* 0x000fe200078e0027 */
[----:B------:R-:W4:Y:S04]  /*23f00*/  LDL R37, [R1+0xfe4] ;  /* 0x000fe40001257983 */ /* 0x000f280000100800 */
[----:B------:R0:W4:Y:S01]  /*23f10*/  @!P1 LDG.E.U16 R174, desc[UR8][R14.64] ;  /* 0x000000080eae9981 */ /* 0x000122000c1e1500 */
[----:B------:R-:W-:Y:S01]  /*23f20*/  PRMT R172, RZ, 0x7610, R172 ;  /* 0x00007610ffac7816 */ /* 0x000fe200000000ac */
[----:B0-----:R-:W-:-:S02]  /*23f30*/  @!P1 IMAD.MOV.U32 R14, RZ, RZ, R26 ;  /* 0x000000ffff0e9224 */ /* 0x001fc400078e001a */
[----:B------:R-:W-:Y:S01]  /*23f40*/  @!P1 IMAD.MOV.U32 R15, RZ, RZ, R30 ;  /* 0x000000ffff0f9224 */ /* 0x000fe200078e001e */
[----:B------:R-:W4:Y:S04]  /*23f50*/  LDL R26, [R1+0xfc4] ;  /* 0x000fc400011a7983 */ /* 0x000f280000100800 */
[----:B------:R-:W4:Y:S04]  /*23f60*/  LDL.LU R30, [R1+0xfe0] ;  /* 0x000fe000011e7983 */ /* 0x000f280000300800 */
[----:B------:R3:W4:Y:S04]  /*23f70*/  @!P1 LDG.E.U16 R173, desc[UR8][R14.64] ;  /* 0x000000080ead9981 */ /* 0x000728000c1e1500 */
[----:B------:R-:W4:Y:S01]  /*23f80*/  LDL.LU R44, [R1+0xfc0] ;  /* 0x000fc000012c7983 */ /* 0x000f220000300800 */
[----:B------:R-:W-:Y:S01]  /*23f90*/  PRMT R171, RZ, 0x7610, R171 ;  /* 0x00007610ffab7816 */ /* 0x000fe200000000ab */
[----:B---3--:R-:W-:-:S02]  /*23fa0*/  @!P1 IMAD.MOV.U32 R15, RZ, RZ, R36 ;  /* 0x000000ffff0f9224 */ /* 0x008fc400078e0024 */
[----:B--2---:R-:W-:Y:S02]  /*23fb0*/  @!P1 IMAD.MOV.U32 R14, RZ, RZ, R25 ;  /* 0x000000ffff0e9224 */ /* 0x004fe400078e0019 */
[----:B------:R-:W2:Y:S04]  /*23fc0*/  LDL.LU R25, [R1+0xfa4] ;  /* 0x000fa40001197983 */ /* 0x000ea80000300800 */
[----:B------:R4:W3:Y:S02]  /*23fd0*/  @!P1 LDG.E.U16 R172, desc[UR8][R14.64] ;  /* 0x000000080eac9981 */ /* 0x0008e4000c1e1500 */
[----:B----4-:R-:W-:Y:S02]  /*23fe0*/  @!P1 IMAD.MOV.U32 R14, RZ, RZ, R29 ;  /* 0x000000ffff0e9224 */ /* 0x010fe400078e001d */
[----:B------:R-:W4:Y:S01]  /*23ff0*/  LDL R29, [R1+0xf80] ;  /* 0x000f8000011d7983 */ /* 0x000f220000100800 */
[----:B------:R-:W-:-:S03]  /*24000*/  @!P1 IMAD.MOV.U32 R15, RZ, RZ, R35 ;  /* 0x000000ffff0f9224 */ /* 0x000fc600078e0023 */
[----:B------:R-:W3:Y:S04]  /*24010*/  LDL.LU R36, [R1+0xfa0] ;  /* 0x000fa00001247983 */ /* 0x000ee80000300800 */
[----:B------:R0:W4:Y:S04]  /*24020*/  @!P1 LDG.E.U16 R171, desc[UR8][R14.64] ;  /* 0x000000080eab9981 */ /* 0x000128000c1e1500 */
[----:B------:R-:W4:Y:S01]  /*24030*/  LDL R35, [R1+0x1098] ;  /* 0x0010980001237983 */ /* 0x000f220000100800 */
[----:B0-----:R-:W-:-:S03]  /*24040*/  @!P1 IMAD.MOV.U32 R14, RZ, RZ, R28 ;  /* 0x000000ffff0e9224 */ /* 0x001fc600078e001c */
[----:B------:R-:W4:Y:S04]  /*24050*/  LDL R28, [R1+0x109c] ;  /* 0x00109c00011c7983 */ /* 0x000f280000100800 */
[----:B------:R-:W4:Y:S01]  /*24060*/  LDL.LU R39, [R1+0xf84] ;  /* 0x000f840001277983 */ /* 0x000f220000300800 */
[----:B------:R-:W-:-:S03]  /*24070*/  @!P1 IMAD.MOV.U32 R15, RZ, RZ, R33 ;  /* 0x000000ffff0f9224 */ /* 0x000fc600078e0021 */
[----:B------:R-:W4:Y:S01]  /*24080*/  LDL.LU R33, [R1+0xf64] ;  /* 0x000f640001217983 */ /* 0x000f220000300800 */
[----:B------:R-:W-:-:S03]  /*24090*/  PRMT R170, RZ, 0x7610, R170 ;  /* 0x00007610ffaa7816 */ /* 0x000fc600000000aa */
[----:B------:R-:W4:Y:S04]  /*240a0*/  LDL R126, [R1+0x1078] ;  /* 0x00107800017e7983 */ /* 0x000f280000100800 */
[----:B------:R-:W4:Y:S04]  /*240b0*/  LDL R50, [R1+0x107c] ;  /* 0x00107c0001327983 */ /* 0x000f280000100800 */
[----:B------:R0:W4:Y:S04]  /*240c0*/  @!P1 LDG.E.U16 R170, desc[UR8][R14.64] ;  /* 0x000000080eaa9981 */ /* 0x000128000c1e1500 */
[----:B------:R-:W4:Y:S01]  /*240d0*/  LDL R49, [R1+0x1058] ;  /* 0x0010580001317983 */ /* 0x000f220000100800 */
[----:B------:R-:W-:-:S02]  /*240e0*/  PRMT R169, RZ, 0x7610, R169 ;  /* 0x00007610ffa97816 */ /* 0x000fc400000000a9 */
[----:B------:R-:W-:Y:S01]  /*240f0*/  PRMT R168, RZ, 0x7610, R168 ;  /* 0x00007610ffa87816 */ /* 0x000fe200000000a8 */
[----:B------:R-:W4:Y:S01]  /*24100*/  LDL R47, [R1+0x1038] ;  /* 0x00103800012f7983 */ /* 0x000f220000100800 */
[----:B------:R-:W-:Y:S02]  /*24110*/  PRMT R167, RZ, 0x7610, R167 ;  /* 0x00007610ffa77816 */ /* 0x000fe400000000a7 */
[----:B------:R-:W-:Y:S01]  /*24120*/  PRMT R166, RZ, 0x7610, R166 ;  /* 0x00007610ffa67816 */ /* 0x000fe200000000a6 */
[----:B------:R-:W4:Y:S01]  /*24130*/  LDL R43, [R1+0x1018] ;  /* 0x00101800012b7983 */ /* 0x000f220000100800 */
[----:B0-----:R-:W-:-:S03]  /*24140*/  @!P1 IMAD.MOV.U32 R15, RZ, RZ, R42 ;  /* 0x000000ffff0f9224 */ /* 0x001fc600078e002a */
[----:B------:R-:W4:Y:S01]  /*24150*/  LDL R42, [R1+0x105c] ;  /* 0x00105c00012a7983 */ /* 0x000f220000100800 */
[----:B------:R-:W-:Y:S01]  /*24160*/  @!P1 IMAD.MOV.U32 R14, RZ, RZ, R40 ;  /* 0x000000ffff0e9224 */ /* 0x000fe200078e0028 */
[----:B------:R-:W-:Y:S02]  /*24170*/  PRMT R165, RZ, 0x7610, R165 ;  /* 0x00007610ffa57816 */ /* 0x000fe400000000a5 */
[----:B------:R-:W4:Y:S04]  /*24180*/  LDL R40, [R1+0xff8] ;  /* 0x000ff80001287983 */ /* 0x000f280000100800 */
[----:B------:R0:W4:Y:S02]  /*24190*/  @!P1 LDG.E.U16 R169, desc[UR8][R14.64] ;  /* 0x000000080ea99981 */ /* 0x000124000c1e1500 */
[----:B0-----:R-:W-:-:S02]  /*241a0*/  @!P1 IMAD.MOV.U32 R14, RZ, RZ, R37 ;  /* 0x000000ffff0e9224 */ /* 0x001fc400078e0025 */
[----:B------:R-:W4:Y:S01]  /*241b0*/  LDL R37, [R1+0x103c] ;  /* 0x00103c0001257983 */ /* 0x000f220000100800 */
[----:B------:R-:W-:-:S05]  /*241c0*/  @!P1 IMAD.MOV.U32 R15, RZ, RZ, R30 ;  /* 0x000000ffff0f9224 */ /* 0x000fca00078e001e */
[----:B------:R0:W4:Y:S02]  /*241d0*/  @!P1 LDG.E.U16 R168, desc[UR8][R14.64] ;  /* 0x000000080ea89981 */ /* 0x000124000c1e1500 */
[----:B0-----:R-:W-:Y:S02]  /*241e0*/  @!P1 IMAD.MOV.U32 R14, RZ, RZ, R26 ;  /* 0x000000ffff0e9224 */ /* 0x001fe400078e001a */
[----:B------:R-:W-:Y:S01]  /*241f0*/  @!P1 IMAD.MOV.U32 R15, RZ, RZ, R44 ;  /* 0x000000ffff0f9224 */ /* 0x000fe200078e002c */
[----:B------:R-:W4:Y:S04]  /*24200*/  LDL R26, [R1+0x101c] ;  /* 0x00101c00011a7983 */ /* 0x000f280000100800 */
[----:B------:R2:W4:Y:S01]  /*24210*/  @!P1 LDG.E.U16 R167, desc[UR8][R14.64] ;  /* 0x000000080ea79981 */ /* 0x000522000c1e1500 */
[----:B------:R-:W-:Y:S01]  /*24220*/  PRMT R164, RZ, 0x7610, R164 ;  /* 0x00007610ffa47816 */ /* 0x000fe200000000a4 */
[----:B--2---:R-:W-:-:S02]  /*24230*/  @!P1 IMAD.MOV.U32 R14, RZ, RZ, R25 ;  /* 0x000000ffff0e9224 */ /* 0x004fc400078e0019 */
[----:B---3--:R-:W-:-:S05]  /*24240*/  @!P1 IMAD.MOV.U32 R15, RZ, RZ, R36 ;  /* 0x000000ffff0f9224 */ /* 0x008fca00078e0024 */
[----:B------:R4:W2:Y:S02]  /*24250*/  @!P1 LDG.E.U16 R166, desc[UR8][R14.64] ;  /* 0x000000080ea69981 */ /* 0x0008a4000c1e1500 */
[----:B----4-:R-:W-:Y:S02]  /*24260*/  @!P1 IMAD.MOV.U32 R15, RZ, RZ, R29 ;  /* 0x000000ffff0f9224 */ /* 0x010fe400078e001d */
[----:B------:R-:W3:Y:S01]  /*24270*/  LDL R29, [R1+0xffc] ;  /* 0x000ffc00011d7983 */ /* 0x000ee20000100800 */
[----:B------:R-:W-:-:S05]  /*24280*/  @!P1 IMAD.MOV.U32 R14, RZ, RZ, R39 ;  /* 0x000000ffff0e9224 */ /* 0x000fca00078e0027 */
[----:B------:R0:W4:Y:S04]  /*24290*/  @!P1 LDG.E.U16 R165, desc[UR8][R14.64] ;  /* 0x000000080ea59981 */ /* 0x000128000c1e1500 */
[----:B------:R1:W-:Y:S01]  /*242a0*/  STL [R1+0x1b94], R6 ;  /* 0x001b940601007387 */ /* 0x0003e20000100800 */
[----:B0-----:R-:W-:Y:S02]  /*242b0*/  @!P1 IMAD.MOV.U32 R14, RZ, RZ, R33 ;  /* 0x000000ffff0e9224 */ /* 0x001fe400078e0021 */
[----:B------:R-:W-:-:S05]  /*242c0*/  @!P1 IMAD.MOV.U32 R15, RZ, RZ, R6 ;  /* 0x000000ffff0f9224 */ /* 0x000fca00078e0006 */
[----:B------:R0:W4:Y:S02]  /*242d0*/  @!P1 LDG.E.U16 R164, desc[UR8][R14.64] ;  /* 0x000000080ea49981 */ /* 0x000124000c1e1500 */
[----:B0-----:R-:W-:Y:S02]  /*242e0*/  @!P1 IMAD.MOV.U32 R15, RZ, RZ, R35 ;  /* 0x000000ffff0f9224 */ /* 0x001fe400078e0023 */
[----:B------:R-:W2:Y:S01]  /*242f0*/  LDL R35, [R1+0xfdc] ;  /* 0x000fdc0001237983 */ /* 0x000ea20000100800 */
[----:B------:R-:W-:Y:S01]  /*24300*/  PRMT R163, RZ, 0x7610, R163 ;  /* 0x00007610ffa37816 */ /* 0x000fe200000000a3 */
[----:B------:R-:W-:Y:S01]  /*24310*/  @!P1 IMAD.MOV.U32 R14, RZ, RZ, R28 ;  /* 0x000000ffff0e9224 */ /* 0x000fe200078e001c */
[----:B------:R-:W-:Y:S01]  /*24320*/  PRMT R162, RZ, 0x7610, R162 ;  /* 0x00007610ffa27816 */ /* 0x000fe200000000a2 */
[----:B------:R-:W4:Y:S04]  /*24330*/  LDL.LU R28, [R1+0xfd8] ;  /* 0x000fd800011c7983 */ /* 0x000f280000300800 */
[----:B------:R0:W4:Y:S02]  /*24340*/  @!P1 LDG.E.U16 R163, desc[UR8][R14.64] ;  /* 0x000000080ea39981 */ /* 0x000124000c1e1500 */
[----:B0-----:R-:W-:-:S02]  /*24350*/  @!P1 IMAD.MOV.U32 R14, RZ, RZ, R50 ;  /* 0x000000ffff0e9224 */ /* 0x001fc400078e0032 */
[----:B------:R-:W-:-:S05]  /*24360*/  @!P1 IMAD.MOV.U32 R15, RZ, RZ, R126 ;  /* 0x000000ffff0f9224 */ /* 0x000fca00078e007e */
[----:B------:R0:W4:Y:S01]  /*24370*/  @!P1 LDG.E.U16 R162, desc[UR8][R14.64] ;  /* 0x000000080ea29981 */ /* 0x000122000c1e1500 */
[----:B------:R-:W-:Y:S01]  /*24380*/  PRMT R161, RZ, 0x7610, R161 ;  /* 0x00007610ffa17816 */ /* 0x000fe200000000a1 */
[----:B0-----:R-:W-:Y:S02]  /*24390*/  @!P1 IMAD.MOV.U32 R15, RZ, RZ, R49 ;  /* 0x000000ffff0f9224 */ /* 0x001fe400078e0031 */
[----:B------:R-:W-:Y:S01]  /*243a0*/  @!P1 IMAD.MOV.U32 R14, RZ, RZ, R42 ;  /* 0x000000ffff0e9224 */ /* 0x000fe200078e002a */
[----:B------:R-:W4:Y:S04]  /*243b0*/  LDL.LU R49, [R1+0xfbc] ;  /* 0x000fbc0001317983 */ /* 0x000f280000300800 */
[----:B------:R-:W4:Y:S04]  /*243c0*/  LDL.LU R42, [R1+0xfb8] ;  /* 0x000fb800012a7983 */ /* 0x000f280000300800 */
[----:B-1----:R-:W4:Y:S04]  /*243d0*/  LDL.LU R6, [R1+0xf98] ;  /* 0x000f980001067983 */ /* 0x002f280000300800 */
[----:B------:R-:W4:Y:S04]  /*243e0*/  LDL R131, [R1+0xf5c] ;  /* 0x000f5c0001837983 */ /* 0x000f280000100800 */
[----:B------:R-:W4:Y:S04]  /*243f0*/  LDL.LU R50, [R1+0xf9c] ;  /* 0x000f9c0001327983 */ /* 0x000f280000300800 */
[----:B------:R0:W4:Y:S01]  /*24400*/  @!P1 LDG.E.U16 R161, desc[UR8][R14.64] ;  /* 0x000000080ea19981 */ /* 0x000122000c1e1500 */
[----:B------:R-:W-:Y:S01]  /*24410*/  PRMT R160, RZ, 0x7610, R160 ;  /* 0x00007610ffa07816 */ /* 0x000fe200000000a0 */
[----:B0-----:R-:W-:-:S02]  /*24420*/  @!P1 IMAD.MOV.U32 R14, RZ, RZ, R37 ;  /* 0x000000ffff0e9224 */ /* 0x001fc400078e0025 */
[----:B------:R-:W4:Y:S01]  /*24430*/  LDL.LU R37, [R1+0xf7c] ;  /* 0x000f7c0001257983 */ /* 0x000f220000300800 */
[----:B------:R-:W-:Y:S01]  /*24440*/  @!P1 IMAD.MOV.U32 R15, RZ, RZ, R47 ;  /* 0x000000ffff0f9224 */ /* 0x000fe200078e002f */
[----:B------:R-:W-:Y:S02]  /*24450*/  PRMT R159, RZ, 0x7610, R159 ;  /* 0x00007610ff9f7816 */ /* 0x000fe4000000009f */
[----:B------:R-:W4:Y:S04]  /*24460*/  LDL R126, [R1+0x1090] ;  /* 0x00109000017e7983 */ /* 0x000f280000100800 */
[----:B------:R0:W4:Y:S04]  /*24470*/  @!P1 LDG.E.U16 R160, desc[UR8][R14.64] ;  /* 0x000000080ea09981 */ /* 0x000128000c1e1500 */
[----:B------:R-:W4:Y:S01]  /*24480*/  LDL R47, [R1+0x1070] ;  /* 0x00107000012f7983 */ /* 0x000f220000100800 */
[----:B------:R-:W-:-:S03]  /*24490*/  PRMT R158, RZ, 0x7610, R158 ;  /* 0x00007610ff9e7816 */ /* 0x000fc6000000009e */
[----:B------:R-:W4:Y:S01]  /*244a0*/  LDL R130, [R1+0x1050] ;  /* 0x0010500001827983 */ /* 0x000f220000100800 */
[----:B0-----:R-:W-:-:S03]  /*244b0*/  @!P1 IMAD.MOV.U32 R14, RZ, RZ, R26 ;  /* 0x000000ffff0e9224 */ /* 0x001fc600078e001a */
[----:B------:R-:W4:Y:S01]  /*244c0*/  LDL R26, [R1+0x1094] ;  /* 0x00109400011a7983 */ /* 0x000f220000100800 */
[----:B------:R-:W-:-:S03]  /*244d0*/  @!P1 IMAD.MOV.U32 R15, RZ, RZ, R43 ;  /* 0x000000ffff0f9224 */ /* 0x000fc600078e002b */
[----:B------:R-:W4:Y:S04]  /*244e0*/  LDL R43, [R1+0x1030] ;  /* 0x00103000012b7983 */ /* 0x000f280000100800 */
[----:B------:R0:W4:Y:S01]  /*244f0*/  @!P1 LDG.E.U16 R159, desc[UR8][R14.64] ;  /* 0x000000080e9f9981 */ /* 0x000122000c1e1500 */
[----:B------:R-:W-:Y:S02]  /*24500*/  PRMT R157, RZ, 0x7610, R157 ;  /* 0x00007610ff9d7816 */ /* 0x000fe4000000009d */
[----:B------:R-:W-:Y:S01]  /*24510*/  PRMT R156, RZ, 0x7610, R156 ;  /* 0x00007610ff9c7816 */ /* 0x000fe2000000009c */
[----:B------:R-:W4:Y:S01]  /*24520*/  LDL R129, [R1+0x1010] ;  /* 0x0010100001817983 */ /* 0x000f220000100800 */
[----:B------:R-:W-:Y:S02]  /*24530*/  PRMT R155, RZ, 0x7610, R155 ;  /* 0x00007610ff9b7816 */ /* 0x000fe4000000009b */
[----:B------:R-:W-:Y:S01]  /*24540*/  PRMT R154, RZ, 0x7610, R154 ;  /* 0x00007610ff9a7816 */ /* 0x000fe2000000009a */
[----:B------:R-:W4:Y:S01]  /*24550*/  LDL R128, [R1+0x1014] ;  /* 0x0010140001807983 */ /* 0x000f220000100800 */
[----:B0-----:R-:W-:-:S03]  /*24560*/  @!P1 IMAD.MOV.U32 R15, RZ, RZ, R40 ;  /* 0x000000ffff0f9224 */ /* 0x001fc600078e0028 */
[----:B------:R-:W4:Y:S01]  /*24570*/  LDL R40, [R1+0x1054] ;  /* 0x0010540001287983 */ /* 0x000f220000100800 */
[----:B------:R-:W-:Y:S02]  /*24580*/  PRMT R153, RZ, 0x7610, R153 ;  /* 0x00007610ff997816 */ /* 0x000fe40000000099 */
[----:B------:R-:W-:Y:S01]  /*24590*/  PRMT R152, RZ, 0x7610, R152 ;  /* 0x00007610ff987816 */ /* 0x000fe20000000098 */
[----:B------:R-:W4:Y:S01]  /*245a0*/  LDL R127, [R1+0xff4] ;  /* 0x000ff400017f7983 */ /* 0x000f220000100800 */
[----:B---3--:R-:W-:-:S03]  /*245b0*/  @!P1 IMAD.MOV.U32 R14, RZ, RZ, R29 ;  /* 0x000000ffff0e9224 */ /* 0x008fc600078e001d */
[----:B------:R-:W3:Y:S04]  /*245c0*/  LDL R29, [R1+0x1074] ;  /* 0x00107400011d7983 */ /* 0x000ee80000100800 */
[----:B------:R2:W3:Y:S02]  /*245d0*/  @!P1 LDG.E.U16 R158, desc[UR8][R14.64] ;  /* 0x000000080e9e9981 */ /* 0x0004e4000c1e1500 */
[----:B--2---:R-:W-:Y:S02]  /*245e0*/  @!P1 IMAD.MOV.U32 R14, RZ, RZ, R35 ;  /* 0x000000ffff0e9224 */ /* 0x004fe400078e0023 */
[----:B------:R-:W2:Y:S01]  /*245f0*/  LDL R35, [R1+0x1034] ;  /* 0x0010340001237983 */ /* 0x000ea20000100800 */
[----:B----4-:R-:W-:-:S05]  /*24600*/  @!P1 IMAD.MOV.U32 R15, RZ, RZ, R28 ;  /* 0x000000ffff0f9224 */ /* 0x010fca00078e001c */
[----:B------:R0:W4:Y:S02]  /*24610*/  @!P1 LDG.E.U16 R157, desc[UR8][R14.64] ;  /* 0x000000080e9d9981 */ /* 0x000124000c1e1500 */
[----:B0-----:R-:W-:Y:S02]  /*24620*/  @!P1 IMAD.MOV.U32 R14, RZ, RZ, R49 ;  /* 0x000000ffff0e9224 */ /* 0x001fe400078e0031 */
[----:B------:R-:W-:-:S05]  /*24630*/  @!P1 IMAD.MOV.U32 R15, RZ, RZ, R42 ;  /* 0x000000ffff0f9224 */ /* 0x000fca00078e002a */
        /* <DEDUP_REMOVED lines=8> */
[----:B------:R-:W-:Y:S01]  /*246c0*/  @!P1 IMAD.MOV.U32 R15, RZ, RZ, R5 ;  /* 0x000000ffff0f9224 */ /* 0x000fe200078e0005 */
[----:B------:R-:W-:Y:S04]  /*246d0*/  STL [R1+0x1b98], R2 ;  /* 0x001b980201007387 */ /* 0x000fe80000100800 */
[----:B------:R0:W4:Y:S04]  /*246e0*/  @!P1 LDG.E.U16 R153, desc[UR8][R14.64] ;  /* 0x000000080e999981 */ /* 0x000128000c1e1500 */
[----:B------:R1:W-:Y:S01]  /*246f0*/  STL [R1+0x1b90], R5 ;  /* 0x001b900501007387 */ /* 0x0003e20000100800 */
[----:B0-----:R-:W-:-:S02]  /*24700*/  @!P1 IMAD.MOV.U32 R14, RZ, RZ, R26 ;  /* 0x000000ffff0e9224 */ /* 0x001fc400078e001a */
[----:B------:R-:W-:Y:S01]  /*24710*/  @!P1 IMAD.MOV.U32 R15, RZ, RZ, R126 ;  /* 0x000000ffff0f9224 */ /* 0x000fe200078e007e */
[----:B-1----:R-:W4:Y:S04]  /*24720*/  LDL.LU R5, [R1+0xf54] ;  /* 0x000f540001057983 */ /* 0x002f280000300800 */
[----:B------:R-:W4:Y:S04]  /*24730*/  LDL R126, [R1+0xfd4] ;  /* 0x000fd400017e7983 */ /* 0x000f280000100800 */
[----:B------:R0:W4:Y:S01]  /*24740*/  @!P1 LDG.E.U16 R152, desc[UR8][R14.64] ;  /* 0x000000080e989981 */ /* 0x000122000c1e1500 */
[----:B------:R-:W-:-:S03]  /*24750*/  PRMT R23, RZ, 0x7610, R23 ;  /* 0x00007610ff177816 */ /* 0x000fc60000000017 */
[----:B------:R-:W4:Y:S01]  /*24760*/  LDL.LU R26, [R1+0xfd0] ;  /* 0x000fd000011a7983 */ /* 0x000f220000300800 */
[----:B0-----:R-:W-:-:S03]  /*24770*/  @!P1 IMAD.MOV.U32 R15, RZ, RZ, R47 ;  /* 0x000000ffff0f9224 */ /* 0x001fc600078e002f */
[----:B------:R-:W4:Y:S01]  /*24780*/  LDL.LU R47, [R1+0xff0] ;  /* 0x000ff000012f7983 */ /* 0x000f220000300800 */
[----:B------:R-:W-:Y:S01]  /*24790*/  PRMT R22, RZ, 0x7610, R22 ;  /* 0x00007610ff167816 */ /* 0x000fe20000000016 */
[----:B---3--:R-:W-:Y:S02]  /*247a0*/  @!P1 IMAD.MOV.U32 R14, RZ, RZ, R29 ;  /* 0x000000ffff0e9224 */ /* 0x008fe400078e001d */
[----:B------:R-:W3:Y:S04]  /*247b0*/  LDL.LU R29, [R1+0xfb4] ;  /* 0x000fb400011d7983 */ /* 0x000ee80000300800 */
[----:B------:R0:W3:Y:S02]  /*247c0*/  @!P1 LDG.E.U16 R23, desc[UR8][R14.64] ;  /* 0x000000080e179981 */ /* 0x0000e4000c1e1500 */
[----:B0-----:R-:W-:-:S02]  /*247d0*/  @!P1 IMAD.MOV.U32 R14, RZ, RZ, R40 ;  /* 0x000000ffff0e9224 */ /* 0x001fc400078e0028 */
[----:B------:R-:W-:Y:S01]  /*247e0*/  @!P1 IMAD.MOV.U32 R15, RZ, RZ, R130 ;  /* 0x000000ffff0f9224 */ /* 0x000fe200078e0082 */
[----:B------:R-:W3:Y:S04]  /*247f0*/  LDL.LU R40, [R1+0xfb0] ;  /* 0x000fb00001287983 */ /* 0x000ee80000300800 */
[----:B------:R0:W3:Y:S04]  /*24800*/  @!P1 LDG.E.U16 R22, desc[UR8][R14.64] ;  /* 0x000000080e169981 */ /* 0x0000e8000c1e1500 */
[----:B------:R-:W3:Y:S01]  /*24810*/  LDL.LU R2, [R1+0xf90] ;  /* 0x000f900001027983 */ /* 0x000ee20000300800 */
[----:B0-----:R-:W-:-:S03]  /*24820*/  @!P1 IMAD.MOV.U32 R15, RZ, RZ, R43 ;  /* 0x000000ffff0f9224 */ /* 0x001fc600078e002b */
[----:B------:R-:W3:Y:S01]  /*24830*/  LDL.LU R43, [R1+0xf94] ;  /* 0x000f9400012b7983 */ /* 0x000ee20000300800 */
[----:B--2---:R-:W-:-:S03]  /*24840*/  @!P1 IMAD.MOV.U32 R14, RZ, RZ, R35 ;  /* 0x000000ffff0e9224 */ /* 0x004fc600078e0023 */
[----:B------:R-:W2:Y:S01]  /*24850*/  LDL.LU R35, [R1+0xf74] ;  /* 0x000f740001237983 */ /* 0x000ea20000300800 */
[----:B------:R-:W-:-:S03]  /*24860*/  PRMT R21, RZ, 0x7610, R21 ;  /* 0x00007610ff157816 */ /* 0x000fc60000000015 */
[----:B------:R0:W-:Y:S04]  /*24870*/  STS.U16 [R105+UR4+0x100], R20 ;  /* 0x0001001469007988 */ /* 0x0001e80008000404 */
[----:B------:R1:W2:Y:S01]  /*24880*/  @!P1 LDG.E.U16 R21, desc[UR8][R14.64] ;  /* 0x000000080e159981 */ /* 0x0002a2000c1e1500 */
[----:B0-----:R-:W-:Y:S01]  /*24890*/  PRMT R20, RZ, 0x7610, R20 ;  /* 0x00007610ff147816 */ /* 0x001fe20000000014 */
[----:B-1----:R-:W-:Y:S02]  /*248a0*/  @!P1 IMAD.MOV.U32 R14, RZ, RZ, R128 ;  /* 0x000000ffff0e9224 */ /* 0x002fe400078e0080 */
[----:B------:R-:W-:Y:S01]  /*248b0*/  @!P1 IMAD.MOV.U32 R15, RZ, RZ, R129 ;  /* 0x000000ffff0f9224 */ /* 0x000fe200078e0081 */
[----:B------:R0:W-:Y:S04]  /*248c0*/  STS.U16 [R105+UR4+0x500], R19 ;  /* 0x0005001369007988 */ /* 0x0001e80008000404 */
[----:B------:R1:W2:Y:S01]  /*248d0*/  @!P1 LDG.E.U16 R20, desc[UR8][R14.64] ;  /* 0x000000080e149981 */ /* 0x0002a2000c1e1500 */
[----:B0-----:R-:W-:Y:S01]  /*248e0*/  PRMT R19, RZ, 0x7610, R19 ;  /* 0x00007610ff137816 */ /* 0x001fe20000000013 */
[----:B-1----:R-:W-:-:S02]  /*248f0*/  @!P1 IMAD.MOV.U32 R14, RZ, RZ, R127 ;  /* 0x000000ffff0e9224 */ /* 0x002fc400078e007f */
[----:B------:R0:W-:Y:S04]  /*24900*/  STS.U16 [R105+UR4+0x900], R18 ;  /* 0x0009001269007988 */ /* 0x0001e80008000404 */
[----:B------:R1:W-:Y:S01]  /*24910*/  STS.U16 [R105+UR4+0xd00], R17 ;  /* 0x000d001169007988 */ /* 0x0003e20008000404 */
[----:B0-----:R-:W-:-:S03]  /*24920*/  PRMT R18, RZ, 0x7610, R18 ;  /* 0x00007610ff127816 */ /* 0x001fc60000000012 */
[----:B------:R-:W-:Y:S01]  /*24930*/  STL [R1+0x1e70], R50 ;  /* 0x001e703201007387 */ /* 0x000fe20000100800 */
[----:B-1----:R-:W-:-:S03]  /*24940*/  PRMT R17, RZ, 0x7610, R17 ;  /* 0x00007610ff117816 */ /* 0x002fc60000000011 */
[----:B------:R-:W-:Y:S04]  /*24950*/  STL.64 [R1+0x1e68], R48 ;  /* 0x001e683001007387 */ /* 0x000fe80000100a00 */
[----:B------:R0:W-:Y:S04]  /*24960*/  STS.U16 [R105+UR4+0x1100], R16 ;  /* 0x0011001069007988 */ /* 0x0001e80008000404 */
[----:B------:R1:W-:Y:S01]  /*24970*/  STS.U16 [R105+UR4+0x1500], R13 ;  /* 0x0015000d69007988 */ /* 0x0003e20008000404 */
[----:B0-----:R-:W-:Y:S02]  /*24980*/  PRMT R16, RZ, 0x7610, R16 ;  /* 0x00007610ff107816 */ /* 0x001fe40000000010 */
[----:B-1----:R-:W-:Y:S01]  /*24990*/  PRMT R13, RZ, 0x7610, R13 ;  /* 0x00007610ff0d7816 */ /* 0x002fe2000000000d */
[----:B----4-:R-:W-:-:S05]  /*249a0*/  @!P1 IMAD.MOV.U32 R15, RZ, RZ, R47 ;  /* 0x000000ffff0f9224 */ /* 0x010fca00078e002f */
[----:B------:R0:W4:Y:S02]  /*249b0*/  @!P1 LDG.E.U16 R19, desc[UR8][R14.64] ;  /* 0x000000080e139981 */ /* 0x000124000c1e1500 */
[----:B0-----:R-:W-:Y:S02]  /*249c0*/  @!P1 IMAD.MOV.U32 R14, RZ, RZ, R126 ;  /* 0x000000ffff0e9224 */ /* 0x001fe400078e007e */
[----:B------:R-:W-:Y:S01]  /*249d0*/  @!P1 IMAD.MOV.U32 R15, RZ, RZ, R26 ;  /* 0x000000ffff0f9224 */ /* 0x000fe200078e001a */
[----:B------:R-:W-:Y:S04]  /*249e0*/  STL.64 [R1+0x1e60], R46 ;  /* 0x001e602e01007387 */ /* 0x000fe80000100a00 */
[----:B------:R3:W4:Y:S04]  /*249f0*/  @!P1 LDG.E.U16 R18, desc[UR8][R14.64] ;  /* 0x000000080e129981 */ /* 0x000728000c1e1500 */
[----:B------:R-:W-:Y:S01]  /*24a00*/  STL.64 [R1+0x1e58], R44 ;  /* 0x001e582c01007387 */ /* 0x000fe20000100a00 */
[----:B---3--:R-:W-:-:S02]  /*24a10*/  @!P1 IMAD.MOV.U32 R14, RZ, RZ, R29 ;  /* 0x000000ffff0e9224 */ /* 0x008fc400078e001d */
[----:B------:R-:W-:-:S05]  /*24a20*/  @!P1 IMAD.MOV.U32 R15, RZ, RZ, R40 ;  /* 0x000000ffff0f9224 */ /* 0x000fca00078e0028 */
[----:B------:R0:W3:Y:S04]  /*24a30*/  @!P1 LDG.E.U16 R17, desc[UR8][R14.64] ;  /* 0x000000080e119981 */ /* 0x0000e8000c1e1500 */
[----:B------:R-:W-:Y:S01]  /*24a40*/  STL.64 [R1+0x1e50], R42 ;  /* 0x001e502a01007387 */ /* 0x000fe20000100a00 */
[----:B0-----:R-:W-:Y:S02]  /*24a50*/  @!P1 IMAD.MOV.U32 R14, RZ, RZ, R43 ;  /* 0x000000ffff0e9224 */ /* 0x001fe400078e002b */
[----:B------:R-:W-:Y:S01]  /*24a60*/  @!P1 IMAD.MOV.U32 R15, RZ, RZ, R2 ;  /* 0x000000ffff0f9224 */ /* 0x000fe200078e0002 */
[----:B------:R-:W-:Y:S04]  /*24a70*/  STL.64 [R1+0x1e48], R40 ;  /* 0x001e482801007387 */ /* 0x000fe80000100a00 */
[----:B------:R-:W-:Y:S04]  /*24a80*/  STL.64 [R1+0x1e40], R38 ;  /* 0x001e402601007387 */ /* 0x000fe80000100a00 */
[----:B------:R-:W-:Y:S04]  /*24a90*/  STL.64 [R1+0x1e38], R36 ;  /* 0x001e382401007387 */ /* 0x000fe80000100a00 */
[----:B--2---:R-:W-:Y:S04]  /*24aa0*/  STL.64 [R1+0x1e30], R34 ;  /* 0x001e302201007387 */ /* 0x004fe80000100a00 */
[----:B------:R-:W-:Y:S04]  /*24ab0*/  STL.64 [R1+0x1e28], R32 ;  /* 0x001e282001007387 */ /* 0x000fe80000100a00 */
[----:B------:R-:W-:Y:S04]  /*24ac0*/  STL.64 [R1+0x1e20], R30 ;  /* 0x001e201e01007387 */ /* 0x000fe80000100a00 */
[----:B------:R0:W2:Y:S04]  /*24ad0*/  @!P1 LDG.E.U16 R16, desc[UR8][R14.64] ;  /* 0x000000080e109981 */ /* 0x0000a8000c1e1500 */
[----:B------:R-:W-:Y:S04]  /*24ae0*/  STL.64 [R1+0x1e18], R28 ;  /* 0x001e181c01007387 */ /* 0x000fe80000100a00 */
[----:B------:R-:W-:Y:S01]  /*24af0*/  STL.64 [R1+0x1e10], R26 ;  /* 0x001e101a01007387 */ /* 0x000fe20000100a00 */
[----:B0-----:R-:W-:-:S02]  /*24b00*/  @!P1 IMAD.MOV.U32 R14, RZ, RZ, R35 ;  /* 0x000000ffff0e9224 */ /* 0x001fc400078e0023 */
[----:B------:R-:W-:Y:S01]  /*24b10*/  @!P1 IMAD.MOV.U32 R15, RZ, RZ, R3 ;  /* 0x000000ffff0f9224 */ /* 0x000fe200078e0003 */
[----:B------:R-:W-:Y:S04]  /*24b20*/  STL.64 [R1+0x1e08], R24 ;  /* 0x001e081801007387 */ /* 0x000fe80000100a00 */
[----:B------:R-:W-:Y:S04]  /*24b30*/  STL.64 [R1+0x2078], R150 ;  /* 0x0020789601007387 */ /* 0x000fe80000100a00 */
[----:B------:R-:W-:Y:S04]  /*24b40*/  STL.64 [R1+0x2070], R148 ;  /* 0x0020709401007387 */ /* 0x000fe80000100a00 */
[----:B------:R0:W-:Y:S04]  /*24b50*/  STL [R1+0x1b9c], R3 ;  /* 0x001b9c0301007387 */ /* 0x0001e80000100800 */
[----:B------:R1:W2:Y:S04]  /*24b60*/  @!P1 LDG.E.U16 R13, desc[UR8][R14.64] ;  /* 0x000000080e0d9981 */ /* 0x0002a8000c1e1500 */
[----:B------:R-:W-:Y:S04]  /*24b70*/  STL [R1+0x1ba4], R5 ;  /* 0x001ba40501007387 */ /* 0x000fe80000100800 */
[----:B------:R0:W-:Y:S01]  /*24b80*/  STL [R1+0x1ba0], R4 ;  /* 0x001ba00401007387 */ /* 0x0001e20000100800 */
[----:B-1----:R-:W-:-:S03]  /*24b90*/  @!P1 IMAD.MOV.U32 R15, RZ, RZ, R4 ;  /* 0x000000ffff0f9224 */ /* 0x002fc600078e0004 */
[----:B0-----:R-:W4:Y:S04]  /*24ba0*/  LDL R3, [R1+0x1b40] ;  /* 0x001b400001037983 */ /* 0x001f280000100800 */
[----:B------:R-:W3:Y:S04]  /*24bb0*/  LDL R4, [R1+0x1b44] ;  /* 0x001b440001047983 */ /* 0x000ee80000100800 */
        /* <DEDUP_REMOVED lines=58> */
[----:B------:R-:W2:Y:S04]  /*24f60*/  LDL.LU.64 R24, [R1+0xc00] ;  /* 0x000c000001187983 */ /* 0x000ea80000300a00 */
[----:B------:R-:W2:Y:S04]  /*24f70*/  LDL.LU.64 R26, [R1+0xc08] ;  /* 0x000c0800011a7983 */ /* 0x000ea80000300a00 */
[----:B------:R-:W2:Y:S04]  /*24f80*/  LDL.LU.64 R28, [R1+0xc10] ;  /* 0x000c1000011c7983 */ /* 0x000ea80000300a00 */
[----:B------:R-:W2:Y:S04]  /*24f90*/  LDL.LU.64 R30, [R1+0xc18] ;  /* 0x000c1800011e7983 */ /* 0x000ea80000300a00 */
[----:B------:R-:W2:Y:S01]  /*24fa0*/  LDL.LU.64 R32, [R1+0xc20] ;  /* 0x000c200001207983 */ /* 0x000ea20000300a00 */
[----:B0-----:R-:W-:-:S03]  /*24fb0*/  PRMT R7, RZ, 0x7610, R7 ;  /* 0x00007610ff077816 */ /* 0x001fc60000000007 */
[----:B------:R-:W2:Y:S01]  /*24fc0*/  LDL.LU.64 R34, [R1+0xc28] ;  /* 0x000c280001227983 */ /* 0x000ea20000300a00 */
[----:B------:R-:W-:-:S03]  /*24fd0*/  @!P1 IMAD.MOV.U32 R14, RZ, RZ, R5 ;  /* 0x000000ffff0e9224 */ /* 0x000fc600078e0005 */
[----:B------:R-:W2:Y:S04]  /*24fe0*/  LDL.LU.64 R36, [R1+0xc30] ;  /* 0x000c300001247983 */ /* 0x000ea80000300a00 */
[----:B------:R-:W2:Y:S04]  /*24ff0*/  LDL.LU.64 R38, [R1+0xc38] ;  /* 0x000c380001267983 */ /* 0x000ea80000300a00 */
[----:B------:R-:W2:Y:S04]  /*25000*/  LDL.LU.64 R40, [R1+0xc40] ;  /* 0x000c400001287983 */ /* 0x000ea80000300a00 */
[----:B------:R-:W2:Y:S04]  /*25010*/  LDL.LU.64 R42, [R1+0xc48] ;  /* 0x000c4800012a7983 */ /* 0x000ea80000300a00 */
[----:B------:R-:W2:Y:S04]  /*25020*/  LDL.LU.64 R44, [R1+0xc50] ;  /* 0x000c5000012c7983 */ /* 0x000ea80000300a00 */
[----:B------:R-:W2:Y:S04]  /*25030*/  LDL.LU.64 R46, [R1+0xc58] ;  /* 0x000c5800012e7983 */ /* 0x000ea80000300a00 */
[----:B------:R-:W2:Y:S04]  /*25040*/  LDL.LU.64 R48, [R1+0xc60] ;  /* 0x000c600001307983 */ /* 0x000ea80000300a00 */
[----:B------:R-:W2:Y:S04]  /*25050*/  @!P1 LDG.E.U16 R7, desc[UR8][R14.64] ;  /* 0x000000080e079981 */ /* 0x000ea8000c1e1500 */
[----:B---3--:R-:W-:Y:S04]  /*25060*/  STS.U16 [R4+UR4+0x200], R104 ;  /* 0x0002006804007988 */ /* 0x008fe80008000404 */
        /* <DEDUP_REMOVED lines=63> */
[----:B----4-:R-:W-:Y:S04]  /*25460*/  STS.U16 [R3+UR4+0x300], R77 ;  /* 0x0003004d03007988 */ /* 0x010fe80008000404 */
        /* <DEDUP_REMOVED lines=26> */
[----:B0-----:R-:W3:Y:S04]  /*25610*/  LDL.LU.64 R50, [R1+0xc68] ;  /* 0x000c680001327983 */ /* 0x001ee80000300a00 */
[----:B------:R-:W3:Y:S04]  /*25620*/  LDL.LU.64 R52, [R1+0xc70] ;  /* 0x000c700001347983 */ /* 0x000ee80000300a00 */
        /* <DEDUP_REMOVED lines=83> */
[----:B--2---:R-:W-:Y:S04]  /*25b60*/  STS.U16 [R3+UR4+0xf700], R16 ;  /* 0x00f7001003007988 */ /* 0x004fe80008000404 */
[----:B------:R-:W-:Y:S04]  /*25b70*/  STS.U16 [R3+UR4+0xfb00], R13 ;  /* 0x00fb000d03007988 */ /* 0x000fe80008000404 */
[----:B------:R-:W-:Y:S01]  /*25b80*/  STS.U16 [R3+UR4+0xff00], R7 ;  /* 0x00ff000703007988 */ /* 0x000fe20008000404 */
[----:B------:R0:W-:Y:S06]  /*25b90*/  MEMBAR.ALL.CTA ;  /* 0x0000000000007992 */ /* 0x0001ec0000008000 */
[----:B0-----:R-:W0:Y:S02]  /*25ba0*/  FENCE.VIEW.ASYNC.S ;  /* 0x00000000000073c6 */ /* 0x001e240000000000 */
[----:B0-----:R-:W-:Y:S06]  /*25bb0*/  BAR.SYNC.DEFER_BLOCKING 0x0 ;  /* 0x0000000000007b1d */ /* 0x001fec0000010000 */
[----:B---3--:R-:W-:-:S06]  /*25bc0*/  WARPGROUP.ARRIVE ;  /* 0x00000000000079c5 */ /* 0x008fcc0000000000 */
[----:B------:R-:W-:Y:S03]  /*25bd0*/  HGMMA.64x256x16.F32.BF16 R24, gdesc[UR44].tnspA, R24, gsb0 ;  /* 0x23e000002c1879f0 */ /* 0x000fe60008001818 */
[----:B------:R-:W-:Y:S02]  /*25be0*/  WARPGROUP.DEPBAR.LE gsb0, 0x0 ;  /* 0x00008000000079c5 */ /* 0x000fe40000010000 */
[----:B------:R-:W-:-:S15]  /*25bf0*/  WARPGROUP.ARRIVE ;  /* 0x00000000000079c5 */ /* 0x000fde0000000000 */
[----:B------:R-:W-:-:S08]  /*25c00*/  NOP ;  /* 0x0000000000007918 */ /* 0x000fd00000000000 */
        /* <DEDUP_REMOVED lines=10> */
[----:B------:R0:W-:Y:S04]  /*25cb0*/  STL.64 [R1+0xc00], R24 ;  /* 0x000c001801007387 */ /* 0x0001e80000100a00 */
        /* <DEDUP_REMOVED lines=58> */
[----:B------:R4:W-:Y:S01]  /*26060*/  STL.64 [R1+0xdd8], R142 ;  /* 0x000dd88e01007387 */ /* 0x0009e20000100a00 */
[----:B------:R-:W-:-:S03]  /*26070*/  IMAD.MOV.U32 R192, RZ, RZ, R25 ;  /* 0x000000ffffc07224 */ /* 0x000fc600078e0019 */
[----:B------:R4:W-:Y:S01]  /*26080*/  STL.64 [R1+0xde0], R144 ;  /* 0x000de09001007387 */ /* 0x0009e20000100a00 */
[----:B------:R-:W-:-:S03]  /*26090*/  IMAD.MOV.U32 R156, RZ, RZ, R24 ;  /* 0x000000ffff9c7224 */ /* 0x000fc600078e0018 */
[----:B------:R4:W-:Y:S01]  /*260a0*/  STL.64 [R1+0xde8], R146 ;  /* 0x000de89201007387 */ /* 0x0009e20000100a00 */
[----:B------:R-:W-:-:S03]  /*260b0*/  IMAD.MOV.U32 R194, RZ, RZ, R27 ;  /* 0x000000ffffc27224 */ /* 0x000fc600078e001b */
[----:B------:R4:W-:Y:S01]  /*260c0*/  STL.64 [R1+0xdf0], R148 ;  /* 0x000df09401007387 */ /* 0x0009e20000100a00 */
[----:B------:R-:W-:-:S03]  /*260d0*/  IMAD.MOV.U32 R157, RZ, RZ, R26 ;  /* 0x000000ffff9d7224 */ /* 0x000fc600078e001a */
[----:B------:R4:W-:Y:S04]  /*260e0*/  STL.64 [R1+0xdf8], R150 ;  /* 0x000df89601007387 */ /* 0x0009e80000100a00 */
[----:B0-----:R-:W4:Y:S04]  /*260f0*/  LDL.LU.64 R24, [R1+0xa00] ;  /* 0x000a000001187983 */ /* 0x001f280000300a00 */
[----:B-1----:R-:W4:Y:S04]  /*26100*/  LDL.LU.64 R26, [R1+0xa08] ;  /* 0x000a0800011a7983 */ /* 0x002f280000300a00 */
[----:B--2---:R-:W2:Y:S04]  /*26110*/  LDL.LU.64 R28, [R1+0xa10] ;  /* 0x000a1000011c7983 */ /* 0x004ea80000300a00 */
[----:B---3--:R-:W2:Y:S04]  /*26120*/  LDL.LU.64 R30, [R1+0xa18] ;  /* 0x000a1800011e7983 */ /* 0x008ea80000300a00 */
[----:B----4-:R-:W2:Y:S04]  /*26130*/  LDL.LU.64 R32, [R1+0xa20] ;  /* 0x000a200001207983 */ /* 0x010ea80000300a00 */
[----:B------:R-:W2:Y:S04]  /*26140*/  LDL.LU.64 R34, [R1+0xa28] ;  /* 0x000a280001227983 */ /* 0x000ea80000300a00 */
        /* <DEDUP_REMOVED lines=9> */
[----:B------:R-:W2:Y:S01]  /*261e0*/  LDL.LU.64 R54, [R1+0xa78] ;  /* 0x000a780001367983 */ /* 0x000ea20000300a00 */
[----:B------:R-:W-:-:S03]  /*261f0*/  IMAD.MOV.U32 R20, RZ, RZ, R65 ;  /* 0x000000ffff147224 */ /* 0x000fc600078e0041 */
[----:B------:R-:W2:Y:S01]  /*26200*/  LDL.LU.64 R56, [R1+0xa80] ;  /* 0x000a800001387983 */ /* 0x000ea20000300a00 */
[----:B------:R-:W-:-:S03]  /*26210*/  IMAD.MOV.U32 R21, RZ, RZ, R67 ;  /* 0x000000ffff157224 */ /* 0x000fc600078e0043 */
[----:B------:R-:W2:Y:S01]  /*26220*/  LDL.LU.64 R58, [R1+0xa88] ;  /* 0x000a8800013a7983 */ /* 0x000ea20000300a00 */
[----:B------:R-:W-:-:S03]  /*26230*/  IMAD.MOV.U32 R16, RZ, RZ, R68 ;  /* 0x000000ffff107224 */ /* 0x000fc600078e0044 */
[----:B------:R-:W2:Y:S01]  /*26240*/  LDL.LU.64 R60, [R1+0xa90] ;  /* 0x000a9000013c7983 */ /* 0x000ea20000300a00 */
[----:B------:R-:W-:-:S03]  /*26250*/  IMAD.MOV.U32 R17, RZ, RZ, R70 ;  /* 0x000000ffff117224 */ /* 0x000fc600078e0046 */
        /* <DEDUP_REMOVED lines=21> */
[----:B------:R-:W-:Y:S02]  /*263b0*/  IMAD.MOV.U32 R172, RZ, RZ, R97 ;  /* 0x000000ffffac7224 */ /* 0x000fe400078e0061 */
[----:B------:R-:W-:Y:S01]  /*263c0*/  IMAD.MOV.U32 R168, RZ, RZ, R96 ;  /* 0x000000ffffa87224 */ /* 0x000fe200078e0060 */
[----:B------:R-:W2:Y:S01]  /*263d0*/  LDL.LU.64 R92, [R1+0xb10] ;  /* 0x000b1000015c7983 */ /* 0x000ea20000300a00 */
[----:B------:R-:W-:Y:S02]  /*263e0*/  IMAD.MOV.U32 R173, RZ, RZ, R99 ;  /* 0x000000ffffad7224 */ /* 0x000fe400078e0063 */
[----:B------:R-:W-:Y:S01]  /*263f0*/  IMAD.MOV.U32 R169, RZ, RZ, R98 ;  /* 0x000000ffffa97224 */ /* 0x000fe200078e0062 */
[----:B------:R-:W2:Y:S01]  /*26400*/  LDL.LU.64 R94, [R1+0xb18] ;  /* 0x000b1800015e7983 */ /* 0x000ea20000300a00 */
[----:B------:R-:W-:Y:S02]  /*26410*/  IMAD.MOV.U32 R180, RZ, RZ, R101 ;  /* 0x000000ffffb47224 */ /* 0x000fe400078e0065 */
[----:B------:R-:W-:Y:S01]  /*26420*/  IMAD.MOV.U32 R176, RZ, RZ, R100 ;  /* 0x000000ffffb07224 */ /* 0x000fe200078e0064 */
[----:B------:R-:W2:Y:S01]  /*26430*/  LDL.LU.64 R96, [R1+0xb20] ;  /* 0x000b200001607983 */ /* 0x000ea20000300a00 */
[----:B------:R-:W-:-:S02]  /*26440*/  IMAD.MOV.U32 R181, RZ, RZ, R103 ;  /* 0x000000ffffb57224 */ /* 0x000fc400078e0067 */
        /* <DEDUP_REMOVED lines=57> */
[----:B------:R-:W2:Y:S02]  /*267e0*/  LDL.LU.64 R150, [R1+0xbf8] ;  /* 0x000bf80001967983 */ /* 0x000ea40000300a00 */
[----:B--2---:R-:W-:-:S06]  /*267f0*/  WARPGROUP.ARRIVE ;  /* 0x00000000000079c5 */ /* 0x004fcc0000000000 */
        /* <DEDUP_REMOVED lines=8> */
[----:B------:R-:W-:Y:S01]  /*26880*/  HGMMA.64x256x16.F32.BF16 R24, gdesc[UR16].tnspA, R24, gsb0 ;  /* 0x23e00000101879f0 */ /* 0x000fe20008001818 */
[----:B------:R-:W-:Y:S04]  /*26890*/  STL [R1+0x1c04], R204 ;  /* 0x001c04cc01007387 */ /* 0x000fe80000100800 */
        /* <DEDUP_REMOVED lines=20> */
[----:B------:R-:W-:Y:S01]  /*269e0*/  STL [R1+0x1bb0], R245 ;  /* 0x001bb0f501007387 */ /* 0x000fe20000100800 */
[----:B------:R-:W-:-:S02]  /*269f0*/  WARPGROUP.DEPBAR.LE gsb0, 0x0 ;  /* 0x00008000000079c5 */ /* 0x000fc40000010000 */
[----:B------:R-:W-:-:S06]  /*26a00*/  WARPGROUP.ARRIVE ;  /* 0x00000000000079c5 */ /* 0x000fcc0000000000 */
[----:B------:R-:W-:Y:S01]  /*26a10*/  HGMMA.64x256x16.F32.BF16 R24, gdesc[UR20].tnspA, R24, gsb0 ;  /* 0x23e00000141879f0 */ /* 0x000fe20008001818 */
[----:B------:R-:W-:Y:S04]  /*26a20*/  STL [R1+0x1bac], R248 ;  /* 0x001bacf801007387 */ /* 0x000fe80000100800 */
[----:B------:R-:W-:Y:S01]  /*26a30*/  STL [R1+0x1ba8], R249 ;  /* 0x001ba8f901007387 */ /* 0x000fe20000100800 */
[----:B------:R-:W-:-:S03]  /*26a40*/  WARPGROUP.DEPBAR.LE gsb0, 0x0 ;  /* 0x00008000000079c5 */ /* 0x000fc60000010000 */
        /* <DEDUP_REMOVED lines=64> */
[----:B0-----:R-:W4:Y:S04]  /*26e50*/  LDL.LU.64 R24, [R1+0x600] ;  /* 0x0006000001187983 */ /* 0x001f280000300a00 */
[----:B-1----:R-:W4:Y:S04]  /*26e60*/  LDL.LU.64 R26, [R1+0x608] ;  /* 0x00060800011a7983 */ /* 0x002f280000300a00 */
[----:B--2---:R-:W2:Y:S04]  /*26e70*/  LDL.LU.64 R28, [R1+0x610] ;  /* 0x00061000011c7983 */ /* 0x004ea80000300a00 */
[----:B---3--:R-:W3:Y:S04]  /*26e80*/  LDL.LU.64 R30, [R1+0x618] ;  /* 0x00061800011e7983 */ /* 0x008ee80000300a00 */
[----:B----4-:R-:W4:Y:S04]  /*26e90*/  LDL.LU.64 R32, [R1+0x620] ;  /* 0x0006200001207983 */ /* 0x010f280000300a00 */
[----:B------:R-:W2:Y:S04]  /*26ea0*/  LDL.LU.64 R34, [R1+0x628] ;  /* 0x0006280001227983 */ /* 0x000ea80000300a00 */
[----:B------:R-:W3:Y:S04]  /*26eb0*/  LDL.LU.64 R36, [R1+0x630] ;  /* 0x0006300001247983 */ /* 0x000ee80000300a00 */
[----:B------:R-:W4:Y:S04]  /*26ec0*/  LDL.LU.64 R38, [R1+0x638] ;  /* 0x0006380001267983 */ /* 0x000f280000300a00 */
        /* <DEDUP_REMOVED lines=56> */
[----:B---3--:R-:W-:Y:S04]  /*27250*/  STL.64 [R1+0x2278], R150 ;  /* 0x0022789601007387 */ /* 0x008fe80000100a00 */
[----:B--2---:R-:W-:Y:S04]  /*27260*/  STL.64 [R1+0x2270], R148 ;  /* 0x0022709401007387 */ /* 0x004fe80000100a00 */
[----:B----4-:R-:W-:Y:S04]  /*27270*/  STL.64 [R1+0x2268], R146 ;  /* 0x0022689201007387 */ /* 0x010fe80000100a00 */
        /* <DEDUP_REMOVED lines=61> */
[----:B0-----:R-:W2:Y:S04]  /*27650*/  LDL.LU.64 R24, [R1+0x800] ;  /* 0x0008000001187983 */ /* 0x001ea80000300a00 */
        /* <DEDUP_REMOVED lines=64> */
[----:B------:R-:W-:Y:S01]  /*27a60*/  HGMMA.64x256x16.F32.BF16 R24, gdesc[UR40].tnspA, R24, gsb0 ;  /* 0x23e00000281879f0 */ /* 0x000fe20008001818 */
[----:B------:R-:W-:Y:S01]  /*27a70*/  UMOV UR20, UR40 ;  /* 0x0000002800147c82 */ /* 0x000fe20008000000 */
[----:B------:R-:W-:Y:S01]  /*27a80*/  UMOV UR21, UR41 ;  /* 0x0000002900157c82 */ /* 0x000fe20008000000 */
[----:B------:R-:W-:Y:S01]  /*27a90*/  UIADD3.64 UR40, UR24, 0x280, URZ ;  /* 0x0000028018287897 */ /* 0x000fe2000fffe03f */
[----:B------:R-:W-:Y:S01]  /*27aa0*/  UMOV UR42, UR30 ;  /* 0x0000001e002a7c82 */ /* 0x000fe20008000000 */
[----:B------:R-:W-:Y:S01]  /*27ab0*/  UMOV UR43, UR31 ;  /* 0x0000001f002b7c82 */ /* 0x000fe20008000000 */
[----:B------:R-:W-:Y:S02]  /*27ac0*/  WARPGROUP.DEPBAR.LE gsb0, 0x0 ;  /* 0x00008000000079c5 */ /* 0x000fe40000010000 */
[----:B------:R-:W-:-:S15]  /*27ad0*/  WARPGROUP.ARRIVE ;  /* 0x00000000000079c5 */ /* 0x000fde0000000000 */
[----:B------:R-:W-:-:S05]  /*27ae0*/  NOP ;  /* 0x0000000000007918 */ /* 0x000fca0000000000 */
        /* <DEDUP_REMOVED lines=9> */
[----:B------:R-:W-:Y:S03]  /*27b80*/  HGMMA.64x256x16.F32.BF16 R24, gdesc[UR40].tnspA, R24, gsb0 ;  /* 0x23e00000281879f0 */ /* 0x000fe60008001818 */
[----:B------:R-:W-:Y:S02]  /*27b90*/  WARPGROUP.DEPBAR.LE gsb0, 0x0 ;  /* 0x00008000000079c5 */ /* 0x000fe40000010000 */
[----:B------:R-:W-:-:S15]  /*27ba0*/  WARPGROUP.ARRIVE ;  /* 0x00000000000079c5 */ /* 0x000fde0000000000 */
[----:B------:R-:W-:-:S08]  /*27bb0*/  NOP ;  /* 0x0000000000007918 */ /* 0x000fd00000000000 */
[----:B------:R-:W-:Y:S03]  /*27bc0*/  HGMMA.64x256x16.F32.BF16 R24, gdesc[UR36].tnspA, R24, gsb0 ;  /* 0x23e00000241879f0 */ /* 0x000fe60008001818 */
[----:B------:R-:W-:Y:S02]  /*27bd0*/  WARPGROUP.DEPBAR.LE gsb0, 0x0 ;  /* 0x00008000000079c5 */ /* 0x000fe40000010000 */
        /* <DEDUP_REMOVED lines=63> */
[----:B------:R0:W-:Y:S01]  /*27fd0*/  STL.64 [R1+0x9f8], R150 ;  /* 0x0009f89601007387 */ /* 0x0001e20000100a00 */
[----:B------:R-:W-:-:S02]  /*27fe0*/  IMAD.MOV.U32 R251, RZ, RZ, R134 ;  /* 0x000000fffffb7224 */ /* 0x000fc400078e0086 */
[----:B------:R-:W-:Y:S01]  /*27ff0*/  IMAD.MOV.U32 R250, RZ, RZ, R132 ;  /* 0x000000fffffa7224 */ /* 0x000fe200078e0084 */
[----:B0-----:R-:W2:Y:S04]  /*28000*/  LDL.LU.64 R150, [R1+0x2278] ;  /* 0x0022780001967983 */ /* 0x001ea80000300a00 */
        /* <DEDUP_REMOVED lines=113> */
[----:B------:R-:W2:Y:S01]  /*28720*/  LDL.LU.64 R24, [R1+0x2080] ;  /* 0x0020800001187983 */ /* 0x000ea20000300a00 */
[----:B------:R-:W-:Y:S01]  /*28730*/  UMOV UR48, UR20 ;  /* 0x0000001400307c82 */ /* 0x000fe20008000000 */
[----:B------:R-:W-:Y:S01]  /*28740*/  UMOV UR49, UR21 ;  /* 0x0000001500317c82 */ /* 0x000fe20008000000 */
[----:B--2---:R-:W-:-:S06]  /*28750*/  WARPGROUP.ARRIVE ;  /* 0x00000000000079c5 */ /* 0x004fcc0000000000 */
[----:B------:R-:W-:Y:S01]  /*28760*/  HGMMA.64x256x16.F32.BF16 R24, gdesc[UR48].tnspA, R24, gsb0 ;  /* 0x23e00000301879f0 */ /* 0x000fe20008001818 */
[----:B------:R-:W-:Y:S01]  /*28770*/  UMOV UR16, UR40 ;  /* 0x0000002800107c82 */ /* 0x000fe20008000000 */
[----:B------:R-:W-:Y:S01]  /*28780*/  UMOV UR17, UR41 ;  /* 0x0000002900117c82 */ /* 0x000fe20008000000 */
[----:B------:R-:W-:Y:S02]  /*28790*/  WARPGROUP.DEPBAR.LE gsb0, 0x0 ;  /* 0x00008000000079c5 */ /* 0x000fe40000010000 */
[----:B------:R-:W-:-:S15]  /*287a0*/  WARPGROUP.ARRIVE ;  /* 0x00000000000079c5 */ /* 0x000fde0000000000 */
[----:B------:R-:W-:-:S08]  /*287b0*/  NOP ;  /* 0x0000000000007918 */ /* 0x000fd00000000000 */
[----:B------:R-:W-:Y:S01]  /*287c0*/  HGMMA.64x256x16.F32.BF16 R24, gdesc[UR12].tnspA, R24, gsb0 ;  /* 0x23e000000c1879f0 */ /* 0x000fe20008001818 */
[----:B------:R-:W-:Y:S01]  /*287d0*/  UMOV UR10, UR36 ;  /* 0x00000024000a7c82 */ /* 0x000fe20008000000 */
[----:B------:R-:W-:Y:S01]  /*287e0*/  UMOV UR11, UR37 ;  /* 0x00000025000b7c82 */ /* 0x000fe20008000000 */
[----:B------:R-:W-:Y:S01]  /*287f0*/  UMOV UR20, UR10 ;  /* 0x0000000a00147c82 */ /* 0x000fe20008000000 */
[----:B------:R-:W-:Y:S01]  /*28800*/  UMOV UR21, UR11 ;  /* 0x0000000b00157c82 */ /* 0x000fe20008000000 */
[----:B------:R-:W-:Y:S02]  /*28810*/  WARPGROUP.DEPBAR.LE gsb0, 0x0 ;  /* 0x00008000000079c5 */ /* 0x000fe40000010000 */
[----:B------:R-:W-:-:S15]  /*28820*/  WARPGROUP.ARRIVE ;  /* 0x00000000000079c5 */ /* 0x000fde0000000000 */
[----:B------:R-:W-:-:S06]  /*28830*/  NOP ;  /* 0x0000000000007918 */ /* 0x000fcc0000000000 */
        /* <DEDUP_REMOVED lines=71> */
[----:B------:R-:W3:Y:S04]  /*28cb0*/  LDL.LU.64 R148, [R1+0x2070] ;  /* 0x0020700001947983 */ /* 0x000ee80000300a00 */
[----:B------:R-:W4:Y:S04]  /*28cc0*/  LDL.LU.64 R24, [R1+0x200] ;  /* 0x0002000001187983 */ /* 0x000f280000300a00 */
[----:B------:R-:W2:Y:S04]  /*28cd0*/  LDL.LU.64 R26, [R1+0x208] ;  /* 0x00020800011a7983 */ /* 0x000ea80000300a00 */
        /* <DEDUP_REMOVED lines=51> */
[----:B------:R-:W2:Y:S01]  /*29010*/  LDL.LU.64 R130, [R1+0x3a8] ;  /* 0x0003a80001827983 */ /* 0x000ea20000300a00 */
[----:B------:R-:W-:-:S04]  /*29020*/  IMAD.SHL.U32 R12, R12, 0x40, RZ ;  /* 0x000000400c0c7824 */ /* 0x000fc800078e00ff */
[----:B------:R-:W-:Y:S02]  /*29030*/  IMAD.SHL.U32 R12, R12, 0x2, RZ ;  /* 0x000000020c0c7824 */ /* 0x000fe400078e00ff */
[----:B---3--:R-:W-:Y:S01]  /*29040*/  IMAD.MOV.U32 R5, RZ, RZ, R149 ;  /* 0x000000ffff057224 */ /* 0x008fe200078e0095 */
        /* <DEDUP_REMOVED lines=60> */
[----:B------:R-:W-:Y:S04]  /*29410*/  STL.64 [R1+0x1e88], R10 ;  /* 0x001e880a01007387 */ /* 0x000fe80000100a00 */
[----:B------:R-:W-:Y:S04]  /*29420*/  STL.64 [R1+0x1e80], R8 ;  /* 0x001e800801007387 */ /* 0x000fe80000100a00 */
[----:B------:R-:W-:Y:S04]  /*29430*/  STL [R1+0x1e78], R6 ;  /* 0x001e780601007387 */ /* 0x000fe80000100800 */
[----:B------:R0:W-:Y:S04]  /*29440*/  STL [R1+0x1e74], R5 ;  /* 0x001e740501007387 */ /* 0x0001e80000100800 */
        /* <DEDUP_REMOVED lines=64> */
[----:B------:R-:W-:Y:S01]  /*29850*/  UIADD3.64 UR36, UR24, 0x380, URZ ;  /* 0x0000038018247897 */ /* 0x000fe2000fffe03f */
[----:B------:R-:W-:Y:S01]  /*29860*/  UMOV UR38, UR46 ;  /* 0x0000002e00267c82 */ /* 0x000fe20008000000 */
[----:B------:R-:W-:Y:S01]  /*29870*/  UMOV UR39, UR47 ;  /* 0x0000002f00277c82 */ /* 0x000fe20008000000 */
[----:B------:R-:W-:Y:S01]  /*29880*/  UIADD3.64 UR40, UR24, 0x400, URZ ;  /* 0x0000040018287897 */ /* 0x000fe2000fffe03f */
[----:B------:R-:W3:Y:S01]  /*29890*/  LDL.LU.64 R132, [R1+0x3b0] ;  /* 0x0003b00001847983 */ /* 0x000ee20000300a00 */
[----:B------:R-:W-:Y:S01]  /*298a0*/  UMOV UR42, UR26 ;  /* 0x0000001a002a7c82 */ /* 0x000fe20008000000 */
[----:B------:R-:W-:Y:S01]  /*298b0*/  UMOV UR43, UR27 ;  /* 0x0000001b002b7c82 */ /* 0x000fe20008000000 */
[----:B--2---:R-:W-:Y:S01]  /*298c0*/  WARPGROUP.ARRIVE ;  /* 0x00000000000079c5 */ /* 0x004fe20000000000 */
[----:B------:R-:W-:Y:S01]  /*298d0*/  UMOV UR20, UR36 ;  /* 0x0000002400147c82 */ /* 0x000fe20008000000 */
[----:B------:R-:W-:Y:S01]  /*298e0*/  UMOV UR21, UR37 ;  /* 0x0000002500157c82 */ /* 0x000fe20008000000 */
[----:B------:R-:W-:Y:S01]  /*298f0*/  UMOV UR12, UR40 ;  /* 0x00000028000c7c82 */ /* 0x000fe20008000000 */
[----:B------:R-:W-:Y:S01]  /*29900*/  UMOV UR13, UR41 ;  /* 0x00000029000d7c82 */ /* 0x000fe20008000000 */
[----:B------:R-:W3:Y:S01]  /*29910*/  LDL.LU.64 R134, [R1+0x3b8] ;  /* 0x0003b80001867983 */ /* 0x000ee20000300a00 */
[----:B------:R-:W-:Y:S01]  /*29920*/  HGMMA.64x256x16.F32.BF16 R4, gdesc[UR36].tnspA, R4, gsb0 ;  /* 0x23e00000240479f0 */ /* 0x000fe20008001804 */
[----:B------:R-:W-:Y:S01]  /*29930*/  UIADD3.64 UR36, UR24, 0x480, URZ ;  /* 0x0000048018247897 */ /* 0x000fe2000fffe03f */
[----:B------:R-:W-:Y:S01]  /*29940*/  UMOV UR38, UR30 ;  /* 0x0000001e00267c82 */ /* 0x000fe20008000000 */
[----:B------:R-:W-:Y:S01]  /*29950*/  UMOV UR39, UR31 ;  /* 0x0000001f00277c82 */ /* 0x000fe20008000000 */
[----:B------:R-:W3:Y:S04]  /*29960*/  LDL.LU.64 R136, [R1+0x3c0] ;  /* 0x0003c00001887983 */ /* 0x000ee80000300a00 */
[----:B------:R-:W3:Y:S01]  /*29970*/  LDL.LU.64 R138, [R1+0x3c8] ;  /* 0x0003c800018a7983 */ /* 0x000ee20000300a00 */
[----:B------:R-:W-:-:S03]  /*29980*/  IMAD.MOV.U32 R3, RZ, RZ, R148 ;  /* 0x000000ffff037224 */ /* 0x000fc600078e0094 */
[----:B------:R-:W3:Y:S01]  /*29990*/  LDL.LU.64 R140, [R1+0x3d0] ;  /* 0x0003d000018c7983 */ /* 0x000ee20000300a00 */
[----:B------:R-:W-:-:S03]  /*299a0*/  IMAD.MOV.U32 R195, RZ, RZ, R150 ;  /* 0x000000ffffc37224 */ /* 0x000fc600078e0096 */
[----:B------:R-:W3:Y:S01]  /*299b0*/  LDL.LU.64 R142, [R1+0x3d8] ;  /* 0x0003d800018e7983 */ /* 0x000ee20000300a00 */
[----:B------:R-:W-:-:S03]  /*299c0*/  IMAD.MOV.U32 R189, RZ, RZ, R151 ;  /* 0x000000ffffbd7224 */ /* 0x000fc600078e0097 */
[----:B------:R-:W3:Y:S04]  /*299d0*/  LDL.LU.64 R144, [R1+0x3e0] ;  /* 0x0003e00001907983 */ /* 0x000ee80000300a00 */
[----:B------:R-:W3:Y:S04]  /*299e0*/  LDL.LU.64 R146, [R1+0x3e8] ;  /* 0x0003e80001927983 */ /* 0x000ee80000300a00 */
[----:B------:R-:W3:Y:S04]  /*299f0*/  LDL.LU.64 R148, [R1+0x3f0] ;  /* 0x0003f00001947983 */ /* 0x000ee80000300a00 */
[----:B------:R-:W3:Y:S01]  /*29a00*/  LDL.LU.64 R150, [R1+0x3f8] ;  /* 0x0003f80001967983 */ /* 0x000ee20000300a00 */
[----:B------:R-:W-:-:S02]  /*29a10*/  WARPGROUP.DEPBAR.LE gsb0, 0x0 ;  /* 0x00008000000079c5 */ /* 0x000fc40000010000 */
[----:B------:R-:W-:-:S06]  /*29a20*/  WARPGROUP.ARRIVE ;  /* 0x00000000000079c5 */ /* 0x000fcc0000000000 */
[----:B------:R-:W-:Y:S01]  /*29a30*/  HGMMA.64x256x16.F32.BF16 R4, gdesc[UR40].tnspA, R4, gsb0 ;  /* 0x23e00000280479f0 */ /* 0x000fe20008001804 */
[----:B------:R-:W-:Y:S01]  /*29a40*/  UIADD3.64 UR40, UR24, 0x500, URZ ;  /* 0x0000050018287897 */ /* 0x000fe2000fffe03f */
[----:B------:R-:W-:Y:S01]  /*29a50*/  UMOV UR42, UR34 ;  /* 0x00000022002a7c82 */ /* 0x000fe20008000000 */
[----:B------:R-:W-:Y:S01]  /*29a60*/  UMOV UR43, UR35 ;  /* 0x00000023002b7c82 */ /* 0x000fe20008000000 */
[----:B------:R-:W-:Y:S02]  /*29a70*/  WARPGROUP.DEPBAR.LE gsb0, 0x0 ;  /* 0x00008000000079c5 */ /* 0x000fe40000010000 */
[----:B------:R-:W-:-:S15]  /*29a80*/  WARPGROUP.ARRIVE ;  /* 0x00000000000079c5 */ /* 0x000fde0000000000 */
[----:B------:R-:W-:-:S07]  /*29a90*/  NOP ;  /* 0x0000000000007918 */ /* 0x000fce0000000000 */
        /* <DEDUP_REMOVED lines=123> */
[----:B------:R-:W3:Y:S01]  /*2a250*/  LDL.LU.64 R24, [R1+0x1ec0] ;  /* 0x001ec00001187983 */ /* 0x000ee20000300a00 */
[----:B------:R-:W-:Y:S01]  /*2a260*/  UMOV UR48, UR20 ;  /* 0x0000001400307c82 */ /* 0x000fe20008000000 */
[----:B------:R-:W-:Y:S01]  /*2a270*/  UMOV UR49, UR21 ;  /* 0x0000001500317c82 */ /* 0x000fe20008000000 */
[----:B------:R-:W-:Y:S01]  /*2a280*/  UMOV UR16, UR36 ;  /* 0x0000002400107c82 */ /* 0x000fe20008000000 */
[----:B------:R-:W-:Y:S01]  /*2a290*/  UMOV UR17, UR37 ;  /* 0x0000002500117c82 */ /* 0x000fe20008000000 */
[----:B------:R-:W-:Y:S01]  /*2a2a0*/  UMOV UR10, UR40 ;  /* 0x00000028000a7c82 */ /* 0x000fe20008000000 */
[----:B------:R-:W-:Y:S01]  /*2a2b0*/  UMOV UR11, UR41 ;  /* 0x00000029000b7c82 */ /* 0x000fe20008000000 */
[----:B---3--:R-:W-:Y:S01]  /*2a2c0*/  WARPGROUP.ARRIVE ;  /* 0x00000000000079c5 */ /* 0x008fe20000000000 */
[----:B------:R0:W5:Y:S01]  /*2a2d0*/  LDL.LU.64 R22, [R1+0x1eb8] ;  /* 0x001eb80001167983 */ /* 0x0001620000300a00 */
[----:B------:R-:W-:Y:S01]  /*2a2e0*/  UMOV UR20, UR10 ;  /* 0x0000000a00147c82 */ /* 0x000fe20008000000 */
[----:B------:R-:W-:-:S02]  /*2a2f0*/  UMOV UR21, UR11 ;  /* 0x0000000b00157c82 */ /* 0x000fc40008000000 */
[----:B------:R0:W5:Y:S01]  /*2a300*/  LDL.LU.64 R20, [R1+0x1eb0] ;  /* 0x001eb00001147983 */ /* 0x0001620000300a00 */
[----:B------:R-:W-:Y:S03]  /*2a310*/  HGMMA.64x256x16.F32.BF16 R24, gdesc[UR48].tnspA, R24, gsb0 ;  /* 0x23e00000301879f0 */ /* 0x000fe60008001818 */
[----:B------:R0:W5:Y:S01]  /*2a320*/  LDL.LU.64 R18, [R1+0x1ea8] ;  /* 0x001ea80001127983 */ /* 0x0001620000300a00 */
[----:B------:R-:W-:-:S03]  /*2a330*/  R2UR UR37, R189 ;  /* 0x00000000bd2572ca */ /* 0x000fc600000e0000 */
[----:B------:R0:W5:Y:S01]  /*2a340*/  LDL.LU.64 R16, [R1+0x1ea0] ;  /* 0x001ea00001107983 */ /* 0x0001620000300a00 */
[----:B------:R-:W-:Y:S02]  /*2a350*/  WARPGROUP.DEPBAR.LE gsb0, 0x0 ;  /* 0x00008000000079c5 */ /* 0x000fe40000010000 */
[----:B------:R-:W-:Y:S01]  /*2a360*/  WARPGROUP.ARRIVE ;  /* 0x00000000000079c5 */ /* 0x000fe20000000000 */
[----:B------:R0:W5:Y:S01]  /*2a370*/  LDL.LU.64 R14, [R1+0x1e98] ;  /* 0x001e9800010e7983 */ /* 0x0001620000300a00 */
[----:B------:R-:W-:-:S03]  /*2a380*/  IMAD.MOV.U32 R189, RZ, RZ, R6 ;  /* 0x000000ffffbd7224 */ /* 0x000fc600078e0006 */
[----:B------:R-:W2:-:S13]  /*2a390*/  LDL.LU R12, [R1+0x1e90] ;  /* 0x001e9000010c7983 */ /* 0x000e9a0000300800 */
[----:B------:R-:W-:Y:S01]  /*2a3a0*/  HGMMA.64x256x16.F32.BF16 R24, gdesc[UR12].tnspA, R24, gsb0 ;  /* 0x23e000000c1879f0 */ /* 0x000fe20008001818 */
[----:B------:R-:W-:Y:S01]  /*2a3b0*/  IMAD.MOV.U32 R193, RZ, RZ, R5 ;  /* 0x000000ffffc17224 */ /* 0x000fe200078e0005 */
[----:B------:R-:W2:Y:S04]  /*2a3c0*/  LDL.LU.64 R10, [R1+0x1e88] ;  /* 0x001e8800010a7983 */ /* 0x000ea80000300a00 */
[----:B------:R-:W3:Y:S04]  /*2a3d0*/  LDL.LU.64 R8, [R1+0x1e80] ;  /* 0x001e800001087983 */ /* 0x000ee80000300a00 */
[----:B------:R-:W4:Y:S04]  /*2a3e0*/  LDL.LU R6, [R1+0x1e78] ;  /* 0x001e780001067983 */ /* 0x000f280000300800 */
[----:B------:R-:W2:Y:S01]  /*2a3f0*/  LDL.LU R5, [R1+0x1e74] ;  /* 0x001e740001057983 */ /* 0x000ea20000300800 */
[----:B------:R-:W-:-:S02]  /*2a400*/  WARPGROUP.DEPBAR.LE gsb0, 0x0 ;  /* 0x00008000000079c5 */ /* 0x000fc40000010000 */
[----:B------:R-:W-:-:S11]  /*2a410*/  WARPGROUP.ARRIVE ;  /* 0x00000000000079c5 */ /* 0x000fd60000000000 */
        /* <DEDUP_REMOVED lines=70> */
[----:B-1----:R-:W3:Y:S04]  /*2a880*/  LDL.LU R50, [R1+0x1e70] ;  /* 0x001e700001327983 */ /* 0x002ee80000300800 */
        /* <DEDUP_REMOVED lines=13> */
[----:B------:R-:W-:Y:S01]  /*2a960*/  R2UR UR36, R195 ;  /* 0x00000000c32472ca */ /* 0x000fe200000e0000 */
[----:B------:R-:W-:Y:S01]  /*2a970*/  IMAD.MOV.U32 R195, RZ, RZ, R7 ;  /* 0x000000ffffc37224 */ /* 0x000fe200078e0007 */
[----:B--2---:R-:W-:Y:S01]  /*2a980*/  R2UR UR41, R5 ;  /* 0x00000000052972ca */ /* 0x004fe200000e0000 */
[----:B----4-:R-:W-:Y:S01]  /*2a990*/  IMAD.MOV.U32 R5, RZ, RZ, R6 ;  /* 0x000000ffff057224 */ /* 0x010fe200078e0006 */
[----:B------:R-:W-:Y:S01]  /*2a9a0*/  R2UR UR40, R3 ;  /* 0x00000000032872ca */ /* 0x000fe200000e0000 */
[----:B------:R-:W-:-:S02]  /*2a9b0*/  IMAD.MOV.U32 R3, RZ, RZ, R2 ;  /* 0x000000ffff037224 */ /* 0x000fc400078e0002 */
[----:B------:R-:W-:Y:S02]  /*2a9c0*/  IMAD.MOV.U32 R188, RZ, RZ, R4 ;  /* 0x000000ffffbc7224 */ /* 0x000fe400078e0004 */
[----:B---3--:R-:W-:Y:S02]  /*2a9d0*/  IMAD.MOV.U32 R13, RZ, RZ, R50 ;  /* 0x000000ffff0d7224 */ /* 0x008fe400078e0032 */
[----:B------:R-:W-:Y:S02]  /*2a9e0*/  IMAD.MOV.U32 R191, RZ, RZ, R49 ;  /* 0x000000ffffbf7224 */ /* 0x000fe400078e0031 */
[----:B------:R-:W-:Y:S02]  /*2a9f0*/  IMAD.MOV.U32 R190, RZ, RZ, R48 ;  /* 0x000000ffffbe7224 */ /* 0x000fe400078e0030 */
[----:B------:R-:W-:Y:S02]  /*2aa00*/  IMAD.MOV.U32 R209, RZ, RZ, R47 ;  /* 0x000000ffffd17224 */ /* 0x000fe400078e002f */
[----:B------:R-:W-:-:S02]  /*2aa10*/  IMAD.MOV.U32 R205, RZ, RZ, R46 ;  /* 0x000000ffffcd7224 */ /* 0x000fc400078e002e */
[----:B------:R-:W-:Y:S02]  /*2aa20*/  IMAD.MOV.U32 R208, RZ, RZ, R45 ;  /* 0x000000ffffd07224 */ /* 0x000fe400078e002d */
[----:B------:R-:W-:Y:S02]  /*2aa30*/  IMAD.MOV.U32 R212, RZ, RZ, R44 ;  /* 0x000000ffffd47224 */ /* 0x000fe400078e002c */
        /* <DEDUP_REMOVED lines=20> */
[----:B------:R-:W2:Y:S04]  /*2ab80*/  LDL.LU.64 R24, [R1] ;  /* 0x0000000001187983 */ /* 0x000ea80000300a00 */
        /* <DEDUP_REMOVED lines=63> */
[----:B------:R-:W-:Y:S01]  /*2af80*/  UMOV UR58, UR46 ;  /* 0x0000002e003a7c82 */ /* 0x000fe20008000000 */
[----:B------:R-:W-:Y:S01]  /*2af90*/  UMOV UR59, UR47 ;  /* 0x0000002f003b7c82 */ /* 0x000fe20008000000 */
        /* <DEDUP_REMOVED lines=40> */
[----:B------:R-:W-:Y:S01]  /*2b220*/  IMAD.MOV.U32 R228, RZ, RZ, R7 ;  /* 0x000000ffffe47224 */ /* 0x000fe200078e0007 */
[-C--:B------:R-:W-:Y:S01]  /*2b230*/  IADD3 R7, P0, R10, R12.reuse, RZ ;  /* 0x0000000c0a077210 */ /* 0x080fe20007f1e0ff */
[----:B------:R-:W-:Y:S01]  /*2b240*/  IMAD.MOV.U32 R229, RZ, RZ, R13 ;  /* 0x000000ffffe57224 */ /* 0x000fe200078e000d */
[----:B------:R-:W-:Y:S01]  /*2b250*/  IADD3 R13, P1, R8, R12, RZ ;  /* 0x0000000c080d7210 */ /* 0x000fe20007f3e0ff */
[----:B------:R-:W-:Y:S02]  /*2b260*/  IMAD.MOV.U32 R213, RZ, RZ, R191 ;  /* 0x000000ffffd57224 */ /* 0x000fe400078e00bf */
[----:B------:R-:W-:-:S02]  /*2b270*/  IMAD.MOV.U32 R212, RZ, RZ, R190 ;  /* 0x000000ffffd47224 */ /* 0x000fc400078e00be */
[--C-:B------:R-:W-:Y:S02]  /*2b280*/  IMAD.X R10, R11, 0x1, R0.reuse, P0 ;  /* 0x000000010b0a7824 */ /* 0x100fe400000e0600 */
[----:B------:R-:W-:Y:S01]  /*2b290*/  IMAD.X R8, R9, 0x1, R0, P1 ;  /* 0x0000000109087824 */ /* 0x000fe200008e0600 */
[----:B------:R-:W-:Y:S02]  /*2b2a0*/  WARPGROUP.DEPBAR.LE gsb0, 0x0 ;  /* 0x00008000000079c5 */ /* 0x000fe40000010000 */
[----:B------:R-:W-:Y:S04]  /*2b2b0*/  STL.64 [R1], R24 ;  /* 0x0000001801007387 */ /* 0x000fe80000100a00 */
        /* <DEDUP_REMOVED lines=129> */
[----:B------:R-:W3:Y:S04]  /*2bad0*/  LDL R12, [R1+0x1b5c] ;  /* 0x001b5c00010c7983 */ /* 0x000ee80000100800 */
[----:B------:R-:W4:Y:S04]  /*2bae0*/  LDL.LU R11, [R1+0x1708] ;  /* 0x00170800010b7983 */ /* 0x000f280000300800 */
[----:B------:R-:W2:Y:S02]  /*2baf0*/  LDL.LU R9, [R1+0xf10] ;  /* 0x000f100001097983 */ /* 0x000ea40000300800 */
[----:B--2---:R-:W-:-:S05]  /*2bb00*/  VIADD R9, R9, 0x1 ;  /* 0x0000000109097836 */ /* 0x004fca0000000000 */
[----:B---3--:R-:W-:Y:S02]  /*2bb10*/  ISETP.NE.U32.AND P0, PT, R9, R12, PT ;  /* 0x0000000c0900720c */ /* 0x008fe40003f05070 */
[----:B------:R-:W0:Y:S01]  /*2bb20*/  LDC R12, c[0x0][0x238] ;  /* 0x00008e00ff0c7b82 */ /* 0x000e220000000800 */
[----:B------:R1:W-:Y:S01]  /*2bb30*/  STL [R1+0xf10], R9 ;  /* 0x000f100901007387 */ /* 0x0003e20000100800 */
[----:B0-----:R-:W-:-:S04]  /*2bb40*/  IMAD.SHL.U32 R12, R12, 0x40, RZ ;  /* 0x000000400c0c7824 */ /* 0x001fc800078e00ff */
[----:B------:R-:W-:-:S05]  /*2bb50*/  IMAD.SHL.U32 R12, R12, 0x2, RZ ;  /* 0x000000020c0c7824 */ /* 0x000fca00078e00ff */
[----:B----4-:R-:W-:-:S05]  /*2bb60*/  IADD3 R11, P5, R11, R12, RZ ;  /* 0x0000000c0b0b7210 */ /* 0x010fca0007fbe0ff */
[----:B------:R0:W-:Y:S04]  /*2bb70*/  STL [R1+0x1708], R11 ;  /* 0x0017080b01007387 */ /* 0x0001e80000100800 */
[----:B-1----:R-:W2:Y:S04]  /*2bb80*/  LDL.LU R9, [R1+0x1700] ;  /* 0x0017000001097983 */ /* 0x002ea80000300800 */
[----:B0-----:R-:W3:Y:S01]  /*2bb90*/  LDL.LU R11, [R1+0x16f8] ;  /* 0x0016f800010b7983 */ /* 0x001ee20000300800 */
[-C--:B--2---:R-:W-:Y:S02]  /*2bba0*/  IADD3 R9, P6, R9, R12.reuse, RZ ;  /* 0x0000000c09097210 */ /* 0x084fe40007fde0ff */
[----:B---3--:R-:W-:-:S03]  /*2bbb0*/  IADD3 R11, P1, R11, R12, RZ ;  /* 0x0000000c0b0b7210 */ /* 0x008fc60007f3e0ff */
[----:B------:R0:W-:Y:S04]  /*2bbc0*/  STL [R1+0x1700], R9 ;  /* 0x0017000901007387 */ /* 0x0001e80000100800 */
[----:B------:R1:W-:Y:S04]  /*2bbd0*/  STL [R1+0x16f8], R11 ;  /* 0x0016f80b01007387 */ /* 0x0003e80000100800 */
[----:B0-----:R-:W2:Y:S04]  /*2bbe0*/  LDL.LU R9, [R1+0x16f0] ;  /* 0x0016f00001097983 */ /* 0x001ea80000300800 */
[----:B-1----:R-:W3:Y:S01]  /*2bbf0*/  LDL.LU R11, [R1+0x16e8] ;  /* 0x0016e800010b7983 */ /* 0x002ee20000300800 */
[----:B--2---:R-:W-:-:S02]  /*2bc00*/  IADD3 R9, P2, R9, R12, RZ ;  /* 0x0000000c09097210 */ /* 0x004fc40007f5e0ff */
[----:B---3--:R-:W-:-:S03]  /*2bc10*/  IADD3 R11, P3, R11, R12, RZ ;  /* 0x0000000c0b0b7210 */ /* 0x008fc60007f7e0ff */
[----:B------:R0:W-:Y:S04]  /*2bc20*/  STL [R1+0x16f0], R9 ;  /* 0x0016f00901007387 */ /* 0x0001e80000100800 */
[----:B------:R1:W-:Y:S04]  /*2bc30*/  STL [R1+0x16e8], R11 ;  /* 0x0016e80b01007387 */ /* 0x0003e80000100800 */
[----:B0-----:R-:W2:Y:S04]  /*2bc40*/  LDL.LU R9, [R1+0x16e0] ;  /* 0x0016e00001097983 */ /* 0x001ea80000300800 */
[----:B-1----:R-:W3:Y:S01]  /*2bc50*/  LDL.LU R11, [R1+0x1704] ;  /* 0x00170400010b7983 */ /* 0x002ee20000300800 */
[----:B--2---:R-:W-:Y:S01]  /*2bc60*/  IADD3 R9, P4, R9, R12, RZ ;  /* 0x0000000c09097210 */ /* 0x004fe20007f9e0ff */
[----:B---3--:R-:W-:-:S04]  /*2bc70*/  IMAD.X R11, R11, 0x1, R0, P5 ;  /* 0x000000010b0b7824 */ /* 0x008fc800028e0600 */
        /* <DEDUP_REMOVED lines=706> */
[----:B------:R-:W-:-:S05]  /*2e8a0*/  IADD3 R204, P2, R204, R12, RZ ;  /* 0x0000000ccccc7210 */ /* 0x000fca0007f5e0ff */
[----:B------:R0:W-:Y:S04]  /*2e8b0*/  STL [R1+0x1330], R204 ;  /* 0x001330cc01007387 */ /* 0x0001e80000100800 */
[----:B0-----:R0:W5:Y:S01]  /*2e8c0*/  LDL.LU R204, [R1+0x1c04] ;  /* 0x001c040001cc7983 */ /* 0x0011620000300800 */
[----:B--2---:R-:W-:Y:S01]  /*2e8d0*/  IMAD.X R9, R9, 0x1, R0, P3 ;  /* 0x0000000109097824 */ /* 0x004fe200018e0600 */
[----:B---3--:R-:W-:-:S04]  /*2e8e0*/  IADD3 R11, P3, R11, R12, RZ ;  /* 0x0000000c0b0b7210 */ /* 0x008fc80007f7e0ff */
[----:B------:R1:W-:Y:S04]  /*2e8f0*/  STL [R1+0x1354], R9 ;  /* 0x0013540901007387 */ /* 0x0003e80000100800 */
[----:B------:R2:W-:Y:S04]  /*2e900*/  STL [R1+0x1328], R11 ;  /* 0x0013280b01007387 */ /* 0x0005e80000100800 */
[----:B------:R-:W3:Y:S04]  /*2e910*/  LDL.LU R12, [R1+0x134c] ;  /* 0x00134c00010c7983 */ /* 0x000ee80000300800 */
[----:B-1----:R-:W4:Y:S04]  /*2e920*/  LDL.LU R9, [R1+0x1320] ;  /* 0x0013200001097983 */ /* 0x002f280000300800 */
[----:B--2---:R-:W2:Y:S01]  /*2e930*/  LDL.LU R11, [R1+0x1344] ;  /* 0x00134400010b7983 */ /* 0x004ea20000300800 */
[----:B---3--:R-:W-:-:S05]  /*2e940*/  IMAD.X R12, R12, 0x1, R0, P4 ;  /* 0x000000010c0c7824 */ /* 0x008fca00020e0600 */
[----:B------:R1:W-:Y:S02]  /*2e950*/  STL [R1+0x134c], R12 ;  /* 0x00134c0c01007387 */ /* 0x0003e40000100800 */
[----:B-1----:R-:W1:Y:S01]  /*2e960*/  LDC R12, c[0x0][0x238] ;  /* 0x00008e00ff0c7b82 */ /* 0x002e620000000800 */
[----:B--2---:R-:W-:Y:S02]  /*2e970*/  IMAD.X R11, R11, 0x1, R0, P5 ;  /* 0x000000010b0b7824 */ /* 0x004fe400028e0600 */
[----:B-1----:R-:W-:-:S04]  /*2e980*/  IMAD.SHL.U32 R12, R12, 0x40, RZ ;  /* 0x000000400c0c7824 */ /* 0x002fc800078e00ff */
[----:B------:R-:W-:-:S05]  /*2e990*/  IMAD.SHL.U32 R12, R12, 0x2, RZ ;  /* 0x000000020c0c7824 */ /* 0x000fca00078e00ff */
[----:B----4-:R-:W-:-:S05]  /*2e9a0*/  IADD3 R9, P4, R9, R12, RZ ;  /* 0x0000000c09097210 */ /* 0x010fca0007f9e0ff */
[----:B------:R1:W-:Y:S04]  /*2e9b0*/  STL [R1+0x1320], R9 ;  /* 0x0013200901007387 */ /* 0x0003e80000100800 */
[----:B------:R2:W-:Y:S04]  /*2e9c0*/  STL [R1+0x1344], R11 ;  /* 0x0013440b01007387 */ /* 0x0005e80000100800 */
[----:B------:R-:W3:Y:S04]  /*2e9d0*/  LDL.LU R12, [R1+0x1b3c] ;  /* 0x001b3c00010c7983 */ /* 0x000ee80000300800 */
[----:B-1----:R-:W4:Y:S04]  /*2e9e0*/  LDL.LU R9, [R1+0x133c] ;  /* 0x00133c0001097983 */ /* 0x002f280000300800 */
[----:B--2---:R-:W2:Y:S01]  /*2e9f0*/  LDL.LU R11, [R1+0x1720] ;  /* 0x00172000010b7983 */ /* 0x004ea20000300800 */
[----:B---3--:R-:W-:Y:S01]  /*2ea00*/  IADD3 R12, P5, R12, UR5, RZ ;  /* 0x000000050c0c7c10 */ /* 0x008fe2000ffbe0ff */
[----:B----4-:R-:W-:-:S04]  /*2ea10*/  IMAD.X R9, R9, 0x1, R0, P6 ;  /* 0x0000000109097824 */ /* 0x010fc800030e0600 */
[----:B------:R1:W-:Y:S01]  /*2ea20*/  STL [R1+0x1b3c], R12 ;  /* 0x001b3c0c01007387 */ /* 0x0003e20000100800 */
[----:B--2---:R-:W-:-:S03]  /*2ea30*/  IADD3 R11, P6, R11, UR5, RZ ;  /* 0x000000050b0b7c10 */ /* 0x004fc6000ffde0ff */
[----:B------:R2:W-:Y:S04]  /*2ea40*/  STL [R1+0x133c], R9 ;  /* 0x00133c0901007387 */ /* 0x0005e80000100800 */
[----:B------:R3:W-:Y:S04]  /*2ea50*/  STL [R1+0x1720], R11 ;  /* 0x0017200b01007387 */ /* 0x0007e80000100800 */
[----:B-1----:R-:W4:Y:S04]  /*2ea60*/  LDL.LU R12, [R1+0x1334] ;  /* 0x00133400010c7983 */ /* 0x002f280000300800 */
[----:B--2---:R-:W2:Y:S04]  /*2ea70*/  LDL.LU R9, [R1+0x1b34] ;  /* 0x001b340001097983 */ /* 0x004ea80000300800 */
[----:B---3--:R-:W3:Y:S01]  /*2ea80*/  LDL.LU R11, [R1+0x132c] ;  /* 0x00132c00010b7983 */ /* 0x008ee20000300800 */
[----:B----4-:R-:W-:Y:S01]  /*2ea90*/  IMAD.X R12, R12, 0x1, R0, P1 ;  /* 0x000000010c0c7824 */ /* 0x010fe200008e0600 */
[----:B--2---:R-:W-:-:S04]  /*2eaa0*/  IADD3 R9, P1, R9, UR5, RZ ;  /* 0x0000000509097c10 */ /* 0x004fc8000ff3e0ff */
[----:B------:R1:W-:Y:S01]  /*2eab0*/  STL [R1+0x1334], R12 ;  /* 0x0013340c01007387 */ /* 0x0003e20000100800 */
[----:B---3--:R-:W-:-:S03]  /*2eac0*/  IMAD.X R11, R11, 0x1, R0, P2 ;  /* 0x000000010b0b7824 */ /* 0x008fc600010e0600 */
[----:B------:R2:W-:Y:S04]  /*2ead0*/  STL [R1+0x1b34], R9 ;  /* 0x001b340901007387 */ /* 0x0005e80000100800 */
[----:B------:R3:W-:Y:S04]  /*2eae0*/  STL [R1+0x132c], R11 ;  /* 0x00132c0b01007387 */ /* 0x0007e80000100800 */
[----:B-1----:R-:W4:Y:S04]  /*2eaf0*/  LDL.LU R12, [R1+0x1b30] ;  /* 0x001b3000010c7983 */ /* 0x002f280000300800 */
[----:B--2---:R-:W2:Y:S04]  /*2eb00*/  LDL.LU R9, [R1+0x1324] ;  /* 0x0013240001097983 */ /* 0x004ea80000300800 */
[----:B---3--:R-:W3:Y:S01]  /*2eb10*/  LDL.LU R11, [R1+0x1b2c] ;  /* 0x001b2c00010b7983 */ /* 0x008ee20000300800 */
[----:B----4-:R-:W-:Y:S01]  /*2eb20*/  IADD3 R12, P2, R12, UR5, RZ ;  /* 0x000000050c0c7c10 */ /* 0x010fe2000ff5e0ff */
[----:B--2---:R-:W-:-:S04]  /*2eb30*/  IMAD.X R9, R9, 0x1, R0, P3 ;  /* 0x0000000109097824 */ /* 0x004fc800018e0600 */
[----:B------:R1:W-:Y:S01]  /*2eb40*/  STL [R1+0x1b30], R12 ;  /* 0x001b300c01007387 */ /* 0x0003e20000100800 */
[----:B---3--:R-:W-:-:S03]  /*2eb50*/  IADD3 R11, P3, R11, UR5, RZ ;  /* 0x000000050b0b7c10 */ /* 0x008fc6000ff7e0ff */
        /* <DEDUP_REMOVED lines=8> */
[----:B---3--:R-:W-:-:S03]  /*2ebe0*/  IADD3.X R11, R11, UR6, RZ, P5, !PT ;  /* 0x000000060b0b7c10 */ /* 0x008fc6000affe4ff */
[----:B------:R2:W-:Y:S04]  /*2ebf0*/  STL [R1+0x1b28], R9 ;  /* 0x001b280901007387 */ /* 0x0005e80000100800 */
[----:B------:R3:W-:Y:S04]  /*2ec00*/  STL [R1+0x1b38], R11 ;  /* 0x001b380b01007387 */ /* 0x0007e80000100800 */
[----:B-1----:R-:W4:Y:S04]  /*2ec10*/  LDL.LU R12, [R1+0x1b24] ;  /* 0x001b2400010c7983 */ /* 0x002f280000300800 */
[----:B--2---:R-:W2:Y:S04]  /*2ec20*/  LDL.LU R9, [R1+0x1318] ;  /* 0x0013180001097983 */ /* 0x004ea80000300800 */
[----:B---3--:R-:W3:Y:S01]  /*2ec30*/  LDL.LU R11, [R1+0x1b20] ;  /* 0x001b2000010b7983 */ /* 0x008ee20000300800 */
[----:B----4-:R-:W-:-:S02]  /*2ec40*/  IADD3 R12, P5, R12, UR5, RZ ;  /* 0x000000050c0c7c10 */ /* 0x010fc4000ffbe0ff */
[----:B--2---:R-:W-:-:S03]  /*2ec50*/  IADD3.X R9, R9, UR6, RZ, P6, !PT ;  /* 0x0000000609097c10 */ /* 0x004fc6000b7fe4ff */
[----:B------:R1:W-:Y:S01]  /*2ec60*/  STL [R1+0x1b24], R12 ;  /* 0x001b240c01007387 */ /* 0x0003e20000100800 */
[----:B---3--:R-:W-:-:S03]  /*2ec70*/  IADD3 R11, P6, R11, UR5, RZ ;  /* 0x000000050b0b7c10 */ /* 0x008fc6000ffde0ff */
[----:B------:R2:W-:Y:S04]  /*2ec80*/  STL [R1+0x1318], R9 ;  /* 0x0013180901007387 */ /* 0x0005e80000100800 */
[----:B------:R3:W-:Y:S04]  /*2ec90*/  STL [R1+0x1b20], R11 ;  /* 0x001b200b01007387 */ /* 0x0007e80000100800 */
[----:B-1----:R-:W4:Y:S04]  /*2eca0*/  LDL.LU R12, [R1+0x171c] ;  /* 0x00171c00010c7983 */ /* 0x002f280000300800 */
[----:B--2---:R-:W2:Y:S04]  /*2ecb0*/  LDL.LU R9, [R1+0x1b1c] ;  /* 0x001b1c0001097983 */ /* 0x004ea80000300800 */
[----:B---3--:R-:W3:Y:S01]  /*2ecc0*/  LDL.LU R11, [R1+0x1718] ;  /* 0x00171800010b7983 */ /* 0x008ee20000300800 */
[----:B----4-:R-:W-:-:S02]  /*2ecd0*/  IADD3.X R12, R12, UR6, RZ, P1, !PT ;  /* 0x000000060c0c7c10 */ /* 0x010fc40008ffe4ff */
[----:B--2---:R-:W-:-:S03]  /*2ece0*/  IADD3 R9, P1, R9, UR5, RZ ;  /* 0x0000000509097c10 */ /* 0x004fc6000ff3e0ff */
        /* <DEDUP_REMOVED lines=997> */
[----:B------:R-:W-:-:S05]  /*32b40*/  IADD3 R205, P5, R205, UR5, RZ ;  /* 0x00000005cdcd7c10 */ /* 0x000fca000ffbe0ff */
[----:B------:R1:W-:Y:S04]  /*32b50*/  STL [R1+0x11dc], R205 ;  /* 0x0011dccd01007387 */ /* 0x0003e80000100800 */
[----:B-1----:R0:W5:Y:S01]  /*32b60*/  LDL.LU R205, [R1+0x1c00] ;  /* 0x001c000001cd7983 */ /* 0x0021620000300800 */
[----:B----4-:R-:W-:Y:S02]  /*32b70*/  IADD3.X R12, R12, UR6, RZ, P6, !PT ;  /* 0x000000060c0c7c10 */ /* 0x010fe4000b7fe4ff */
[----:B--2---:R-:W-:Y:S02]  /*32b80*/  IADD3 R9, P6, R9, UR5, RZ ;  /* 0x0000000509097c10 */ /* 0x004fe4000ffde0ff */
[----:B---3--:R-:W-:Y:S01]  /*32b90*/  IADD3.X R11, R11, UR6, RZ, P1, !PT ;  /* 0x000000060b0b7c10 */ /* 0x008fe20008ffe4ff */
[----:B------:R-:W-:Y:S04]  /*32ba0*/  STL [R1+0x1200], R12 ;  /* 0x0012000c01007387 */ /* 0x000fe80000100800 */
[----:B------:R1:W-:Y:S04]  /*32bb0*/  STL [R1+0x11f8], R11 ;  /* 0x0011f80b01007387 */ /* 0x0003e80000100800 */
[----:B------:R2:W-:Y:S04]  /*32bc0*/  STL [R1+0x11d4], R9 ;  /* 0x0011d40901007387 */ /* 0x0005e80000100800 */
[----:B-1----:R-:W3:Y:S04]  /*32bd0*/  LDL.LU R11, [R1+0x11cc] ;  /* 0x0011cc00010b7983 */ /* 0x002ee80000300800 */
[----:B------:R-:W4:Y:S04]  /*32be0*/  LDL.LU R12, [R1+0x11f0] ;  /* 0x0011f000010c7983 */ /* 0x000f280000300800 */
[----:B--2---:R-:W2:Y:S01]  /*32bf0*/  LDL.LU R9, [R1+0x11c4] ;  /* 0x0011c40001097983 */ /* 0x004ea20000300800 */
[----:B---3--:R-:W-:-:S05]  /*32c00*/  IADD3 R11, P1, R11, UR5, RZ ;  /* 0x000000050b0b7c10 */ /* 0x008fca000ff3e0ff */
[----:B------:R1:W-:Y:S04]  /*32c10*/  STL [R1+0x11cc], R11 ;  /* 0x0011cc0b01007387 */ /* 0x0003e80000100800 */
[----:B-1----:R-:W3:Y:S01]  /*32c20*/  LDL.LU R11, [R1+0x11e8] ;  /* 0x0011e800010b7983 */ /* 0x002ee20000300800 */
[----:B----4-:R-:W-:Y:S02]  /*32c30*/  IADD3.X R12, R12, UR6, RZ, P2, !PT ;  /* 0x000000060c0c7c10 */ /* 0x010fe400097fe4ff */
[----:B--2---:R-:W-:-:S03]  /*32c40*/  IADD3 R9, P2, R9, UR5, RZ ;  /* 0x0000000509097c10 */ /* 0x004fc6000ff5e0ff */
[----:B------:R-:W-:Y:S04]  /*32c50*/  STL [R1+0x11f0], R12 ;  /* 0x0011f00c01007387 */ /* 0x000fe80000100800 */
[----:B------:R1:W-:Y:S04]  /*32c60*/  STL [R1+0x11c4], R9 ;  /* 0x0011c40901007387 */ /* 0x0003e80000100800 */
[----:B-1----:R-:W2:Y:S01]  /*32c70*/  LDL.LU R9, [R1+0x11bc] ;  /* 0x0011bc0001097983 */ /* 0x002ea20000300800 */
[----:B---3--:R-:W-:-:S05]  /*32c80*/  IADD3.X R11, R11, UR6, RZ, P3, !PT ;  /* 0x000000060b0b7c10 */ /* 0x008fca0009ffe4ff */
[----:B------:R1:W-:Y:S04]  /*32c90*/  STL [R1+0x11e8], R11 ;  /* 0x0011e80b01007387 */ /* 0x0003e80000100800 */
[----:B------:R-:W3:Y:S04]  /*32ca0*/  LDL.LU R12, [R1+0x11e0] ;  /* 0x0011e000010c7983 */ /* 0x000ee80000300800 */
[----:B-1----:R-:W4:Y:S01]  /*32cb0*/  LDL.LU R11, [R1+0x11b4] ;  /* 0x0011b400010b7983 */ /* 0x002f220000300800 */
[----:B--2---:R-:W-:-:S05]  /*32cc0*/  IADD3 R9, P3, R9, UR5, RZ ;  /* 0x0000000509097c10 */ /* 0x004fca000ff7e0ff */
[----:B------:R1:W-:Y:S04]  /*32cd0*/  STL [R1+0x11bc], R9 ;  /* 0x0011bc0901007387 */ /* 0x0003e80000100800 */
[----:B-1----:R-:W2:Y:S01]  /*32ce0*/  LDL.LU R9, [R1+0x11d8] ;  /* 0x0011d80001097983 */ /* 0x002ea20000300800 */
[----:B---3--:R-:W-:-:S05]  /*32cf0*/  IADD3.X R12, R12, UR6, RZ, P4, !PT ;  /* 0x000000060c0c7c10 */ /* 0x008fca000a7fe4ff */
[----:B------:R-:W-:Y:S01]  /*32d00*/  STL [R1+0x11e0], R12 ;  /* 0x0011e00c01007387 */ /* 0x000fe20000100800 */
[----:B----4-:R-:W-:-:S05]  /*32d10*/  IADD3 R11, P4, R11, UR5, RZ ;  /* 0x000000050b0b7c10 */ /* 0x010fca000ff9e0ff */
[----:B------:R1:W-:Y:S04]  /*32d20*/  STL [R1+0x11b4], R11 ;  /* 0x0011b40b01007387 */ /* 0x0003e80000100800 */
[----:B-1----:R-:W3:Y:S01]  /*32d30*/  LDL.LU R11, [R1+0x11ac] ;  /* 0x0011ac00010b7983 */ /* 0x002ee20000300800 */
[----:B--2---:R-:W-:-:S05]  /*32d40*/  IADD3.X R9, R9, UR6, RZ, P5, !PT ;  /* 0x0000000609097c10 */ /* 0x004fca000affe4ff */
[----:B------:R1:W-:Y:S04]  /*32d50*/  STL [R1+0x11d8], R9 ;  /* 0x0011d80901007387 */ /* 0x0003e80000100800 */
[----:B------:R-:W2:Y:S04]  /*32d60*/  LDL.LU R12, [R1+0x11d0] ;  /* 0x0011d000010c7983 */ /* 0x000ea80000300800 */
[----:B-1----:R-:W4:Y:S01]  /*32d70*/  LDL.LU R9, [R1+0x11a4] ;  /* 0x0011a40001097983 */ /* 0x002f220000300800 */
[----:B---3--:R-:W-:-:S05]  /*32d80*/  IADD3 R11, P5, R11, UR5, RZ ;  /* 0x000000050b0b7c10 */ /* 0x008fca000ffbe0ff */
[----:B------:R1:W-:Y:S04]  /*32d90*/  STL [R1+0x11ac], R11 ;  /* 0x0011ac0b01007387 */ /* 0x0003e80000100800 */
[----:B-1----:R-:W3:Y:S01]  /*32da0*/  LDL.LU R11, [R1+0x11c8] ;  /* 0x0011c800010b7983 */ /* 0x002ee20000300800 */
[----:B--2---:R-:W-:Y:S02]  /*32db0*/  IADD3.X R12, R12, UR6, RZ, P6, !PT ;  /* 0x000000060c0c7c10 */ /* 0x004fe4000b7fe4ff */
[----:B----4-:R-:W-:-:S03]  /*32dc0*/  IADD3 R9, P6, R9, UR5, RZ ;  /* 0x0000000509097c10 */ /* 0x010fc6000ffde0ff */
        /* <DEDUP_REMOVED lines=351> */
[----:B--2---:R-:W-:Y:S02]  /*343c0*/  IADD3.X R9, R9, UR6, RZ, P5, !PT ;  /* 0x0000000609097c10 */ /* 0x004fe4000affe4ff */
[----:B------:R-:W-:Y:S02]  /*343d0*/  IADD3 R208, P5, R208, UR5, RZ ;  /* 0x00000005d0d07c10 */ /* 0x000fe4000ffbe0ff */
[----:B------:R-:W-:Y:S01]  /*343e0*/  IADD3.X R209, R209, UR6, RZ, P6, !PT ;  /* 0x00000006d1d17c10 */ /* 0x000fe2000b7fe4ff */
[----:B------:R1:W-:Y:S04]  /*343f0*/  STL [R1+0xff8], R9 ;  /* 0x000ff80901007387 */ /* 0x0003e80000100800 */
[----:B------:R-:W2:Y:S01]  /*34400*/  LDL.LU R12, [R1+0xf5c] ;  /* 0x000f5c00010c7983 */ /* 0x000ea20000300800 */
[----:B------:R-:W-:-:S02]  /*34410*/  IADD3.X R212, R212, UR6, RZ, P1, !PT ;  /* 0x00000006d4d47c10 */ /* 0x000fc40008ffe4ff */
[----:B------:R-:W-:Y:S02]  /*34420*/  IADD3 R213, P1, R213, UR5, RZ ;  /* 0x00000005d5d57c10 */ /* 0x000fe4000ff3e0ff */
[----:B------:R-:W-:Y:S01]  /*34430*/  IADD3.X R216, R216, UR6, RZ, P2, !PT ;  /* 0x00000006d8d87c10 */ /* 0x000fe200097fe4ff */
[----:B-1----:R-:W4:Y:S04]  /*34440*/  LDL.LU R9, [R1+0xf80] ;  /* 0x000f800001097983 */ /* 0x002f280000300800 */
[----:B------:R1:W-:Y:S01]  /*34450*/  STL [R1+0xfcc], R208 ;  /* 0x000fccd001007387 */ /* 0x0003e20000100800 */
[----:B------:R-:W-:Y:S02]  /*34460*/  IADD3 R217, P2, R217, UR5, RZ ;  /* 0x00000005d9d97c10 */ /* 0x000fe4000ff5e0ff */
[----:B------:R-:W-:Y:S01]  /*34470*/  IADD3.X R220, R220, UR6, RZ, P3, !PT ;  /* 0x00000006dcdc7c10 */ /* 0x000fe20009ffe4ff */
[----:B-1----:R0:W5:Y:S04]  /*34480*/  LDL.LU R208, [R1+0x1bfc] ;  /* 0x001bfc0001d07983 */ /* 0x0021680000300800 */
[----:B------:R1:W-:Y:S01]  /*34490*/  STL [R1+0xff0], R209 ;  /* 0x000ff0d101007387 */ /* 0x0003e20000100800 */
[----:B------:R-:W-:-:S03]  /*344a0*/  IADD3 R221, P3, R221, UR5, RZ ;  /* 0x00000005dddd7c10 */ /* 0x000fc6000ff7e0ff */
[----:B-1----:R0:W5:Y:S01]  /*344b0*/  LDL.LU R209, [R1+0x1bf8] ;  /* 0x001bf80001d17983 */ /* 0x0021620000300800 */
[----:B------:R-:W-:Y:S02]  /*344c0*/  IADD3.X R224, R224, UR6, RZ, P4, !PT ;  /* 0x00000006e0e07c10 */ /* 0x000fe4000a7fe4ff */
[----:B------:R-:W-:Y:S02]  /*344d0*/  IADD3 R225, P4, R225, UR5, RZ ;  /* 0x00000005e1e17c10 */ /* 0x000fe4000ff9e0ff */
[----:B------:R-:W-:Y:S02]  /*344e0*/  IADD3.X R228, R228, UR6, RZ, P5, !PT ;  /* 0x00000006e4e47c10 */ /* 0x000fe4000affe4ff */
[----:B------:R-:W-:Y:S02]  /*344f0*/  IADD3 R229, P5, R229, UR5, RZ ;  /* 0x00000005e5e57c10 */ /* 0x000fe4000ffbe0ff */
[----:B------:R-:W-:Y:S02]  /*34500*/  IADD3.X R236, R236, UR6, RZ, P1, !PT ;  /* 0x00000006ecec7c10 */ /* 0x000fe40008ffe4ff */
[----:B------:R-:W-:-:S02]  /*34510*/  IADD3 R237, P1, R237, UR5, RZ ;  /* 0x00000005eded7c10 */ /* 0x000fc4000ff3e0ff */
[----:B------:R-:W-:Y:S02]  /*34520*/  IADD3.X R240, R240, UR6, RZ, P2, !PT ;  /* 0x00000006f0f07c10 */ /* 0x000fe400097fe4ff */
[----:B------:R-:W-:Y:S02]  /*34530*/  IADD3 R241, P2, R241, UR5, RZ ;  /* 0x00000005f1f17c10 */ /* 0x000fe4000ff5e0ff */
[----:B------:R-:W-:Y:S02]  /*34540*/  IADD3.X R244, R244, UR6, RZ, P3, !PT ;  /* 0x00000006f4f47c10 */ /* 0x000fe40009ffe4ff */
[----:B------:R-:W-:Y:S02]  /*34550*/  IADD3 R245, P3, R245, UR5, RZ ;  /* 0x00000005f5f57c10 */ /* 0x000fe4000ff7e0ff */
[----:B------:R-:W-:Y:S02]  /*34560*/  IADD3.X R248, R248, UR6, RZ, P4, !PT ;  /* 0x00000006f8f87c10 */ /* 0x000fe4000a7fe4ff */
[----:B------:R-:W-:-:S02]  /*34570*/  IADD3 R249, P4, R249, UR5, RZ ;  /* 0x00000005f9f97c10 */ /* 0x000fc4000ff9e0ff */
[----:B------:R-:W-:Y:S01]  /*34580*/  IADD3.X R5, R5, UR6, RZ, P5, !PT ;  /* 0x0000000605057c10 */ /* 0x000fe2000affe4ff */
[----:B------:R-:W-:Y:S01]  /*34590*/  WARPGROUP.ARRIVE ;  /* 0x00000000000079c5 */ /* 0x000fe20000000000 */
[----:B------:R-:W-:Y:S01]  /*345a0*/  UMOV UR48, UR56 ;  /* 0x0000003800307c82 */ /* 0x000fe20008000000 */
[----:B------:R-:W-:-:S04]  /*345b0*/  UMOV UR49, UR57 ;  /* 0x0000003900317c82 */ /* 0x000fc80008000000 */
[----:B------:R-:W-:Y:S01]  /*345c0*/  HGMMA.64x256x16.F32.BF16 R24, gdesc[UR48].tnspA, R24, gsb0 ;  /* 0x23e00000301879f0 */ /* 0x000fe20008001818 */
[----:B---3--:R-:W-:-:S05]  /*345d0*/  IADD3 R11, P6, R11, UR5, RZ ;  /* 0x000000050b0b7c10 */ /* 0x008fca000ffde0ff */
[----:B------:R1:W-:Y:S04]  /*345e0*/  STL [R1+0xfc4], R11 ;  /* 0x000fc40b01007387 */ /* 0x0003e80000100800 */
[----:B-1----:R-:W3:Y:S04]  /*345f0*/  LDL.LU R11, [R1+0xf68] ;  /* 0x000f6800010b7983 */ /* 0x002ee80000300800 */
[----:B------:R1:W-:Y:S04]  /*34600*/  STL [R1+0xfe8], R212 ;  /* 0x000fe8d401007387 */ /* 0x0003e80000100800 */
[----:B-1----:R0:W5:Y:S04]  /*34610*/  LDL.LU R212, [R1+0x1bf4] ;  /* 0x001bf40001d47983 */ /* 0x0021680000300800 */
[----:B------:R1:W-:Y:S04]  /*34620*/  STL [R1+0xfbc], R213 ;  /* 0x000fbcd501007387 */ /* 0x0003e80000100800 */
[----:B-1----:R0:W5:Y:S04]  /*34630*/  LDL.LU R213, [R1+0x1bf0] ;  /* 0x001bf00001d57983 */ /* 0x0021680000300800 */
[----:B------:R1:W-:Y:S04]  /*34640*/  STL [R1+0xfe0], R216 ;  /* 0x000fe0d801007387 */ /* 0x0003e80000100800 */
[----:B-1----:R0:W5:Y:S04]  /*34650*/  LDL.LU R216, [R1+0x1bec] ;  /* 0x001bec0001d87983 */ /* 0x0021680000300800 */
[----:B------:R1:W-:Y:S01]  /*34660*/  STL [R1+0xfb4], R217 ;  /* 0x000fb4d901007387 */ /* 0x0003e20000100800 */
[----:B------:R-:W-:-:S03]  /*34670*/  IADD3.X R232, R232, UR6, RZ, P6, !PT ;  /* 0x00000006e8e87c10 */ /* 0x000fc6000b7fe4ff */
[----:B-1----:R0:W5:Y:S04]  /*34680*/  LDL.LU R217, [R1+0x1be8] ;  /* 0x001be80001d97983 */ /* 0x0021680000300800 */
[----:B------:R1:W-:Y:S01]  /*34690*/  STL [R1+0xfd8], R220 ;  /* 0x000fd8dc01007387 */ /* 0x0003e20000100800 */
[----:B------:R-:W-:-:S03]  /*346a0*/  IADD3 R233, P6, R233, UR5, RZ ;  /* 0x00000005e9e97c10 */ /* 0x000fc6000ffde0ff */
[----:B-1----:R0:W5:Y:S04]  /*346b0*/  LDL.LU R220, [R1+0x1be4] ;  /* 0x001be40001dc7983 */ /* 0x0021680000300800 */
[----:B------:R1:W-:Y:S04]  /*346c0*/  STL [R1+0xfac], R221 ;  /* 0x000facdd01007387 */ /* 0x0003e80000100800 */
        /* <DEDUP_REMOVED lines=30> */
[----:B-1----:R-:W3:Y:S01]  /*348b0*/  LDL.LU R5, [R1+0x1ba4] ;  /* 0x001ba40001057983 */ /* 0x002ee20000300800 */
[----:B------:R-:W-:-:S02]  /*348c0*/  IADD3 R4, P5, R4, UR5, RZ ;  /* 0x0000000504047c10 */ /* 0x000fc4000ffbe0ff */
[----:B------:R-:W-:Y:S02]  /*348d0*/  IADD3.X R3, R3, UR6, RZ, P6, !PT ;  /* 0x0000000603037c10 */ /* 0x000fe4000b7fe4ff */
[----:B------:R-:W-:Y:S01]  /*348e0*/  IADD3 R2, P6, R2, UR5, RZ ;  /* 0x0000000502027c10 */ /* 0x000fe2000ffde0ff */
[----:B------:R1:W-:Y:S01]  /*348f0*/  STL [R1+0xf6c], R4 ;  /* 0x000f6c0401007387 */ /* 0x0003e20000100800 */
[----:B------:R-:W-:Y:S02]  /*34900*/  IADD3.X R6, R6, UR6, RZ, P1, !PT ;  /* 0x0000000606067c10 */ /* 0x000fe40008ffe4ff */
[----:B--2---:R-:W-:Y:S02]  /*34910*/  IADD3 R12, P1, R12, UR5, RZ ;  /* 0x000000050c0c7c10 */ /* 0x004fe4000ff3e0ff */
[----:B----4-:R-:W-:Y:S01]  /*34920*/  IADD3.X R9, R9, UR6, RZ, P2, !PT ;  /* 0x0000000609097c10 */ /* 0x010fe200097fe4ff */
[----:B-1----:R-:W2:Y:S04]  /*34930*/  LDL.LU R4, [R1+0x1ba0] ;  /* 0x001ba00001047983 */ /* 0x002ea80000300800 */
[----:B------:R1:W-:Y:S04]  /*34940*/  STL [R1+0xf90], R3 ;  /* 0x000f900301007387 */ /* 0x0003e80000100800 */
[----:B-1----:R-:W4:Y:S04]  /*34950*/  LDL.LU R3, [R1+0x1b9c] ;  /* 0x001b9c0001037983 */ /* 0x002f280000300800 */
[----:B------:R1:W-:Y:S04]  /*34960*/  STL [R1+0xf64], R2 ;  /* 0x000f640201007387 */ /* 0x0003e80000100800 */
[----:B-1----:R-:W2:Y:S04]  /*34970*/  LDL.LU R2, [R1+0x1b98] ;  /* 0x001b980001027983 */ /* 0x002ea80000300800 */
[----:B------:R1:W-:Y:S04]  /*34980*/  STL [R1+0xf88], R6 ;  /* 0x000f880601007387 */ /* 0x0003e80000100800 */
[----:B-1----:R-:W2:Y:S04]  /*34990*/  LDL.LU R6, [R1+0x1b94] ;  /* 0x001b940001067983 */ /* 0x002ea80000300800 */
[----:B------:R1:W-:Y:S01]  /*349a0*/  STL [R1+0xf5c], R12 ;  /* 0x000f5c0c01007387 */ /* 0x0003e20000100800 */
[----:B------:R-:W-:-:S02]  /*349b0*/  WARPGROUP.DEPBAR.LE gsb0, 0x0 ;  /* 0x00008000000079c5 */ /* 0x000fc40000010000 */
[----:B------:R-:W-:Y:S01]  /*349c0*/  WARPGROUP.ARRIVE ;  /* 0x00000000000079c5 */ /* 0x000fe20000000000 */
[----:B------:R-:W-:Y:S01]  /*349d0*/  UMOV UR12, UR52 ;  /* 0x00000034000c7c82 */ /* 0x000fe20008000000 */
[----:B------:R-:W-:-:S04]  /*349e0*/  UMOV UR13, UR53 ;  /* 0x00000035000d7c82 */ /* 0x000fc80008000000 */
[----:B------:R-:W-:Y:S01]  /*349f0*/  HGMMA.64x256x16.F32.BF16 R24, gdesc[UR12].tnspA, R24, gsb0 ;  /* 0x23e000000c1879f0 */ /* 0x000fe20008001818 */
[----:B------:R-:W-:Y:S01]  /*34a00*/  UMOV UR16, UR36 ;  /* 0x0000002400107c82 */ /* 0x000fe20008000000 */
[----:B------:R-:W-:Y:S01]  /*34a10*/  UMOV UR17, UR37 ;  /* 0x0000002500117c82 */ /* 0x000fe20008000000 */
[----:B------:R-:W-:Y:S01]  /*34a20*/  UMOV UR20, UR40 ;  /* 0x0000002800147c82 */ /* 0x000fe20008000000 */
[----:B------:R-:W-:Y:S01]  /*34a30*/  UMOV UR21, UR41 ;  /* 0x0000002900157c82 */ /* 0x000fe20008000000 */
[----:B-1----:R-:W1:Y:S01]  /*34a40*/  LDC R12, c[0x0][0x238] ;  /* 0x00008e00ff0c7b82 */ /* 0x002e620000000800 */
[----:B---3--:R-:W-:-:S05]  /*34a50*/  IADD3 R5, P2, R5, UR5, RZ ;  /* 0x0000000505057c10 */ /* 0x008fca000ff5e0ff */
[----:B------:R3:W-:Y:S04]  /*34a60*/  STL [R1+0xf54], R5 ;  /* 0x000f540501007387 */ /* 0x0007e80000100800 */
[----:B---3--:R-:W3:Y:S01]  /*34a70*/  LDL.LU R5, [R1+0x1b90] ;  /* 0x001b900001057983 */ /* 0x008ee20000300800 */
[----:B------:R-:W-:Y:S02]  /*34a80*/  WARPGROUP.DEPBAR.LE gsb0, 0x0 ;  /* 0x00008000000079c5 */ /* 0x000fe40000010000 */
[----:B------:R-:W-:-:S10]  /*34a90*/  WARPGROUP.ARRIVE ;  /* 0x00000000000079c5 */ /* 0x000fd40000000000 */
[----:B------:R-:W-:Y:S01]  /*34aa0*/  HGMMA.64x256x16.F32.BF16 R24, gdesc[UR16].tnspA, R24, gsb0 ;  /* 0x23e00000101879f0 */ /* 0x000fe20008001818 */
[----:B----4-:R-:W-:Y:S01]  /*34ab0*/  IADD3.X R3, R3, UR6, RZ, P4, !PT ;  /* 0x0000000603037c10 */ /* 0x010fe2000a7fe4ff */
[----:B------:R-:W-:Y:S01]  /*34ac0*/  STL [R1+0xf80], R9 ;  /* 0x000f800901007387 */ /* 0x000fe20000100800 */
[----:B------:R-:W-:Y:S02]  /*34ad0*/  IADD3.X R11, R11, UR6, RZ, P5, !PT ;  /* 0x000000060b0b7c10 */ /* 0x000fe4000affe4ff */
[----:B--2---:R-:W-:Y:S02]  /*34ae0*/  IADD3.X R2, R2, UR6, RZ, P3, !PT ;  /* 0x0000000602027c10 */ /* 0x004fe40009ffe4ff */
[----:B------:R-:W-:-:S03]  /*34af0*/  IADD3.X R4, R4, UR6, RZ, P2, !PT ;  /* 0x0000000604047c10 */ /* 0x000fc600097fe4ff */
[----:B------:R2:W-:Y:S01]  /*34b00*/  STL [R1+0xf78], R2 ;  /* 0x000f780201007387 */ /* 0x0005e20000100800 */
[----:B------:R-:W-:-:S03]  /*34b10*/  IADD3.X R6, R6, UR6, RZ, P6, !PT ;  /* 0x0000000606067c10 */ /* 0x000fc6000b7fe4ff */
[----:B--2---:R0:W5:Y:S04]  /*34b20*/  LDL.LU R2, [R1+0x1b8c] ;  /* 0x001b8c0001027983 */ /* 0x0041680000300800 */
[----:B------:R2:W-:Y:S04]  /*34b30*/  STL [R1+0xf70], R3 ;  /* 0x000f700301007387 */ /* 0x0005e80000100800 */
[----:B--2---:R0:W5:Y:S04]  /*34b40*/  LDL.LU R3, [R1+0x1b88] ;  /* 0x001b880001037983 */ /* 0x0041680000300800 */
[----:B------:R2:W-:Y:S04]  /*34b50*/  STL [R1+0xf60], R6 ;  /* 0x000f600601007387 */ /* 0x0005e80000100800 */
[----:B--2---:R0:W5:Y:S04]  /*34b60*/  LDL.LU R6, [R1+0x1b84] ;  /* 0x001b840001067983 */ /* 0x0041680000300800 */
[----:B------:R-:W-:Y:S01]  /*34b70*/  STL [R1+0xf68], R11 ;  /* 0x000f680b01007387 */ /* 0x000fe20000100800 */
[----:B---3--:R-:W-:-:S05]  /*34b80*/  IADD3.X R5, R5, UR6, RZ, P1, !PT ;  /* 0x0000000605057c10 */ /* 0x008fca0008ffe4ff */
[----:B------:R2:W-:Y:S04]  /*34b90*/  STL [R1+0xf58], R5 ;  /* 0x000f580501007387 */ /* 0x0005e80000100800 */
[----:B--2---:R0:W5:Y:S04]  /*34ba0*/  LDL.LU R5, [R1+0x1b80] ;  /* 0x001b800001057983 */ /* 0x0041680000300800 */
[----:B------:R2:W-:Y:S04]  /*34bb0*/  STL [R1+0xf50], R4 ;  /* 0x000f500401007387 */ /* 0x0005e80000100800 */
[----:B--2---:R0:W5:Y:S01]  /*34bc0*/  LDL.LU R4, [R1+0x1b7c] ;  /* 0x001b7c0001047983 */ /* 0x0041620000300800 */
[----:B------:R-:W-:-:S02]  /*34bd0*/  WARPGROUP.DEPBAR.LE gsb0, 0x0 ;  /* 0x00008000000079c5 */ /* 0x000fc40000010000 */
[----:B------:R-:W-:-:S06]  /*34be0*/  WARPGROUP.ARRIVE ;  /* 0x00000000000079c5 */ /* 0x000fcc0000000000 */
[----:B------:R-:W-:Y:S01]  /*34bf0*/  HGMMA.64x256x16.F32.BF16 R24, gdesc[UR20].tnspA, R24, gsb0 ;  /* 0x23e00000141879f0 */ /* 0x000fe20008001818 */
[----:B-1----:R-:W-:Y:S02]  /*34c00*/  IMAD.SHL.U32 R12, R12, 0x40, RZ ;  /* 0x000000400c0c7824 */ /* 0x002fe400078e00ff */
[----:B------:R-:W-:Y:S02]  /*34c10*/  IMAD.MOV.U32 R11, RZ, RZ, R10 ;  /* 0x000000ffff0b7224 */ /* 0x000fe400078e000a */
[----:B------:R-:W-:Y:S02]  /*34c20*/  IMAD.MOV.U32 R9, RZ, RZ, R8 ;  /* 0x000000ffff097224 */ /* 0x000fe400078e0008 */
[----:B------:R-:W-:Y:S02]  /*34c30*/  IMAD.MOV.U32 R10, RZ, RZ, R7 ;  /* 0x000000ffff0a7224 */ /* 0x000fe400078e0007 */
[----:B------:R-:W-:Y:S02]  /*34c40*/  IMAD.SHL.U32 R12, R12, 0x2, RZ ;  /* 0x000000020c0c7824 */ /* 0x000fe400078e00ff */
[----:B------:R-:W-:Y:S01]  /*34c50*/  IMAD.MOV.U32 R8, RZ, RZ, R13 ;  /* 0x000000ffff087224 */ /* 0x000fe200078e000d */
[----:B------:R-:W-:-:S02]  /*34c60*/  WARPGROUP.DEPBAR.LE gsb0, 0x0 ;  /* 0x00008000000079c5 */ /* 0x000fc40000010000 */
[----:B0-----:R-:W-:Y:S05]  /*34c70*/  @P0 BRA `(.L_x_1) ;  /* 0xfffffe5000340947 */ /* 0x001fea000383ffff */
[----:B------:R-:W2:Y:S04]  /*34c80*/  LDL.LU R7, [R1+0x1b8] ;  /* 0x0001b80001077983 */ /* 0x000ea80000300800 */
[----:B------:R-:W3:Y:S04]  /*34c90*/  LDL.LU R13, [R1+0x778] ;  /* 0x00077800010d7983 */ /* 0x000ee80000300800 */
[----:B-----5:R-:W4:Y:S04]  /*34ca0*/  LDL.LU R3, [R1+0xba4] ;  /* 0x000ba40001037983 */ /* 0x020f280000300800 */
[----:B------:R-:W2:Y:S04]  /*34cb0*/  LDL.LU R2, [R1+0x7a8] ;  /* 0x0007a80001027983 */ /* 0x000ea80000300800 */
[----:B------:R-:W3:Y:S04]  /*34cc0*/  LDL.LU R10, [R1+0x7a0] ;  /* 0x0007a000010a7983 */ /* 0x000ee80000300800 */
[----:B------:R-:W3:Y:S04]  /*34cd0*/  LDL.LU R12, [R1+0x770] ;  /* 0x00077000010c7983 */ /* 0x000ee80000300800 */
[----:B------:R-:W3:Y:S04]  /*34ce0*/  LDL.LU R11, [R1+0x3a8] ;  /* 0x0003a800010b7983 */ /* 0x000ee80000300800 */
[----:B------:R-:W3:Y:S04]  /*34cf0*/  LDL.LU R0, [R1+0x378] ;  /* 0x0003780001007983 */ /* 0x000ee80000300800 */
[----:B------:R-:W3:Y:S04]  /*34d00*/  LDL.LU R8, [R1+0xba8] ;  /* 0x000ba80001087983 */ /* 0x000ee80000300800 */
[----:B------:R-:W3:Y:S04]  /*34d10*/  LDL.LU R9, [R1+0xb78] ;  /* 0x000b780001097983 */ /* 0x000ee80000300800 */
[----:B------:R0:W-:Y:S04]  /*34d20*/  STL [R1+0x1e74], R250 ;  /* 0x001e74fa01007387 */ /* 0x0001e80000100800 */
[----:B0-----:R-:W4:Y:S04]  /*34d30*/  LDL.LU R250, [R1+0x3a4] ;  /* 0x0003a40001fa7983 */ /* 0x001f280000300800 */
[----:B------:R0:W-:Y:S04]  /*34d40*/  STL [R1+0x1e70], R249 ;  /* 0x001e70f901007387 */ /* 0x0001e80000100800 */
[----:B0-----:R-:W2:Y:S04]  /*34d50*/  LDL.LU R249, [R1+0xbac] ;  /* 0x000bac0001f97983 */ /* 0x001ea80000300800 */
[----:B------:R0:W-:Y:S04]  /*34d60*/  STL [R1+0x1e6c], R248 ;  /* 0x001e6cf801007387 */ /* 0x0001e80000100800 */
[----:B0-----:R-:W3:Y:S04]  /*34d70*/  LDL.LU R248, [R1+0x3ac] ;  /* 0x0003ac0001f87983 */ /* 0x001ee80000300800 */
        /* <DEDUP_REMOVED lines=49> */
[----:B------:R3:W-:Y:S04]  /*35090*/  STL [R1+0x1e04], R222 ;  /* 0x001e04de01007387 */ /* 0x0007e80000100800 */
[----:B------:R4:W-:Y:S04]  /*350a0*/  STL [R1+0x1e00], R221 ;  /* 0x001e00dd01007387 */ /* 0x0009e80000100800 */
[----:B------:R0:W-:Y:S04]  /*350b0*/  STL [R1+0x1dfc], R220 ;  /* 0x001dfcdc01007387 */ /* 0x0001e80000100800 */
        /* <DEDUP_REMOVED lines=18> */
[----:B--2---:R-:W-:-:S03]  /*351e0*/  IMAD.MOV.U32 R223, RZ, RZ, R239 ;  /* 0x000000ffffdf7224 */ /* 0x004fc600078e00ef */
[----:B------:R-:W-:Y:S04]  /*351f0*/  STL [R1+0x1db0], R201 ;  /* 0x001db0c901007387 */ /* 0x000fe80000100800 */
[----:B------:R-:W-:Y:S04]  /*35200*/  STL [R1+0x1dac], R200 ;  /* 0x001dacc801007387 */ /* 0x000fe80000100800 */
[----:B------:R-:W-:Y:S04]  /*35210*/  STL [R1+0x1da8], R199 ;  /* 0x001da8c701007387 */ /* 0x000fe80000100800 */
[----:B------:R-:W-:Y:S01]  /*35220*/  STL [R1+0x1da4], R198 ;  /* 0x001da4c601007387 */ /* 0x000fe20000100800 */
[----:B---3--:R-:W-:-:S03]  /*35230*/  IMAD.MOV.U32 R222, RZ, RZ, R238 ;  /* 0x000000ffffde7224 */ /* 0x008fc600078e00ee */
[----:B------:R-:W-:Y:S04]  /*35240*/  STL [R1+0x1da0], R197 ;  /* 0x001da0c501007387 */ /* 0x000fe80000100800 */
[----:B------:R-:W-:Y:S04]  /*35250*/  STL [R1+0x1d9c], R196 ;  /* 0x001d9cc401007387 */ /* 0x000fe80000100800 */
[----:B------:R-:W-:Y:S01]  /*35260*/  STL [R1+0x1d98], R187 ;  /* 0x001d98bb01007387 */ /* 0x000fe20000100800 */
[----:B----4-:R-:W-:-:S03]  /*35270*/  IMAD.MOV.U32 R221, RZ, RZ, R237 ;  /* 0x000000ffffdd7224 */ /* 0x010fc600078e00ed */
[----:B------:R-:W-:Y:S04]  /*35280*/  STL [R1+0x1d94], R186 ;  /* 0x001d94ba01007387 */ /* 0x000fe80000100800 */
[----:B------:R-:W-:Y:S04]  /*35290*/  STL [R1+0x1d90], R185 ;  /* 0x001d90b901007387 */ /* 0x000fe80000100800 */
[----:B------:R-:W-:Y:S04]  /*352a0*/  STL [R1+0x1d8c], R184 ;  /* 0x001d8cb801007387 */ /* 0x000fe80000100800 */
[----:B------:R-:W-:Y:S01]  /*352b0*/  STL [R1+0x1d88], R183 ;  /* 0x001d88b701007387 */ /* 0x000fe20000100800 */
[----:B0-----:R-:W-:-:S03]  /*352c0*/  IMAD.MOV.U32 R220, RZ, RZ, R236 ;  /* 0x000000ffffdc7224 */ /* 0x001fc600078e00ec */
        /* <DEDUP_REMOVED lines=50> */
[----:B------:R0:W-:Y:S04]  /*355f0*/  STL [R1+0x1b84], R6 ;  /* 0x001b840601007387 */ /* 0x0001e80000100800 */
[----:B------:R1:W-:Y:S04]  /*35600*/  STL [R1+0x1b80], R5 ;  /* 0x001b800501007387 */ /* 0x0003e80000100800 */
[----:B------:R2:W-:Y:S01]  /*35610*/  STL [R1+0x1b7c], R4 ;  /* 0x001b7c0401007387 */ /* 0x0005e20000100800 */
[----:B0-----:R-:W-:Y:S01]  /*35620*/  F2FP.BF16.F32.PACK_AB R6, R226, R227 ;  /* 0x000000e3e206723e */ /* 0x001fe200000010ff */
[----:B------:R-:W-:-:S02]  /*35630*/  IMAD.MOV.U32 R226, RZ, RZ, R242 ;  /* 0x000000ffffe27224 */ /* 0x000fc400078e00f2 */
[----:B------:R-:W-:Y:S01]  /*35640*/  IMAD.MOV.U32 R227, RZ, RZ, R243 ;  /* 0x000000ffffe37224 */ /* 0x000fe200078e00f3 */
[----:B-1----:R-:W-:Y:S01]  /*35650*/  F2FP.BF16.F32.PACK_AB R5, R151, R224 ;  /* 0x000000e09705723e */ /* 0x002fe200000010ff */
[----:B------:R-:W-:Y:S01]  /*35660*/  IMAD.MOV.U32 R224, RZ, RZ, R240 ;  /* 0x000000ffffe07224 */ /* 0x000fe200078e00f0 */
[----:B--2---:R-:W-:-:S03]  /*35670*/  F2FP.BF16.F32.PACK_AB R4, R149, R225 ;  /* 0x000000e19504723e */ /* 0x004fc600000010ff */
[----:B------:R0:W-:Y:S01]  /*35680*/  STL [R1+0xf1c], R5 ;  /* 0x000f1c0501007387 */ /* 0x0001e20000100800 */
[----:B------:R-:W-:-:S03]  /*35690*/  IMAD.MOV.U32 R225, RZ, RZ, R241 ;  /* 0x000000ffffe17224 */ /* 0x000fc600078e00f1 */
[----:B------:R1:W-:Y:S04]  /*356a0*/  STL [R1+0xf18], R4 ;  /* 0x000f180401007387 */ /* 0x0003e80000100800 */
[----:B------:R2:W-:Y:S01]  /*356b0*/  STL [R1+0xf14], R6 ;  /* 0x000f140601007387 */ /* 0x0005e20000100800 */
[----:B0-----:R-:W-:Y:S02]  /*356c0*/  F2FP.BF16.F32.PACK_AB R5, R228, R229 ;  /* 0x000000e5e405723e */ /* 0x001fe400000010ff */
[----:B-1----:R-:W-:-:S03]  /*356d0*/  F2FP.BF16.F32.PACK_AB R4, R150, R230 ;  /* 0x000000e69604723e */ /* 0x002fc600000010ff */
[----:B------:R0:W-:Y:S01]  /*356e0*/  STL [R1+0xf10], R5 ;  /* 0x000f100501007387 */ /* 0x0001e20000100800 */
[----:B--2---:R-:W-:-:S03]  /*356f0*/  F2FP.BF16.F32.PACK_AB R6, R148, R231 ;  /* 0x000000e79406723e */ /* 0x004fc600000010ff */
[----:B------:R1:W-:Y:S04]  /*35700*/  STL [R1+0xf0c], R4 ;  /* 0x000f0c0401007387 */ /* 0x0003e80000100800 */
[----:B------:R-:W-:Y:S01]  /*35710*/  STL [R1+0xf08], R6 ;  /* 0x000f080601007387 */ /* 0x000fe20000100800 */
[----:B0-----:R-:W-:Y:S02]  /*35720*/  F2FP.BF16.F32.PACK_AB R5, R232, R233 ;  /* 0x000000e9e805723e */ /* 0x001fe400000010ff */
[----:B-1----:R-:W-:-:S03]  /*35730*/  F2FP.BF16.F32.PACK_AB R4, R234, R235 ;  /* 0x000000ebea04723e */ /* 0x002fc600000010ff */
[----:B------:R-:W-:Y:S04]  /*35740*/  STL [R1+0xf04], R5 ;  /* 0x000f040501007387 */ /* 0x000fe80000100800 */
[----:B------:R0:W-:Y:S04]  /*35750*/  STL [R1+0xf00], R4 ;  /* 0x000f000401007387 */ /* 0x0001e80000100800 */
[----:B------:R-:W2:Y:S04]  /*35760*/  LDL.LU R228, [R1+0x3e8] ;  /* 0x0003e80001e47983 */ /* 0x000ea80000300800 */
[----:B------:R-:W2:Y:S04]  /*35770*/  LDL.LU R229, [R1+0xbe8] ;  /* 0x000be80001e57983 */ /* 0x000ea80000300800 */
[----:B------:R-:W3:Y:S04]  /*35780*/  LDL.LU R230, [R1+0x3e0] ;  /* 0x0003e00001e67983 */ /* 0x000ee80000300800 */
        /* <DEDUP_REMOVED lines=13> */
[----:B0-----:R-:W-:-:S02]  /*35860*/  F2FP.BF16.F32.PACK_AB R4, R147, R220 ;  /* 0x000000dc9304723e */ /* 0x001fc400000010ff */
[----:B------:R-:W-:Y:S02]  /*35870*/  F2FP.BF16.F32.PACK_AB R6, R145, R221 ;  /* 0x000000dd9106723e */ /* 0x000fe400000010ff */
[----:B------:R-:W-:Y:S01]  /*35880*/  F2FP.BF16.F32.PACK_AB R5, R222, R223 ;  /* 0x000000dfde05723e */ /* 0x000fe200000010ff */
[----:B------:R0:W-:Y:S01]  /*35890*/  STL [R1+0xefc], R4 ;  /* 0x000efc0401007387 */ /* 0x0001e20000100800 */
[----:B------:R-:W-:Y:S02]  /*358a0*/  IMAD.MOV.U32 R222, RZ, RZ, R244 ;  /* 0x000000ffffde7224 */ /* 0x000fe400078e00f4 */
[----:B------:R-:W-:Y:S01]  /*358b0*/  IMAD.MOV.U32 R223, RZ, RZ, R245 ;  /* 0x000000ffffdf7224 */ /* 0x000fe200078e00f5 */
[----:B------:R1:W-:Y:S04]  /*358c0*/  STL [R1+0xef8], R6 ;  /* 0x000ef80601007387 */ /* 0x0003e80000100800 */
[----:B------:R1:W-:Y:S01]  /*358d0*/  STL [R1+0xef4], R5 ;  /* 0x000ef40501007387 */ /* 0x0003e20000100800 */
[----:B0-----:R-:W-:-:S02]  /*358e0*/  F2FP.BF16.F32.PACK_AB R4, R224, R225 ;  /* 0x000000e1e004723e */ /* 0x001fc400000010ff */
[----:B-1----:R-:W-:-:S03]  /*358f0*/  F2FP.BF16.F32.PACK_AB R6, R146, R226 ;  /* 0x000000e29206723e */ /* 0x002fc600000010ff */
[----:B------:R2:W-:Y:S01]  /*35900*/  STL [R1+0xef0], R4 ;  /* 0x000ef00401007387 */ /* 0x0005e20000100800 */
[----:B------:R-:W-:-:S03]  /*35910*/  F2FP.BF16.F32.PACK_AB R5, R144, R227 ;  /* 0x000000e39005723e */ /* 0x000fc600000010ff */
[----:B------:R3:W-:Y:S04]  /*35920*/  STL [R1+0xeec], R6 ;  /* 0x000eec0601007387 */ /* 0x0007e80000100800 */
[----:B------:R4:W-:Y:S01]  /*35930*/  STL [R1+0xee8], R5 ;  /* 0x000ee80501007387 */ /* 0x0009e20000100800 */
[----:B--2---:R-:W-:-:S05]  /*35940*/  F2FP.BF16.F32.PACK_AB R4, R228, R229 ;  /* 0x000000e5e404723e */ /* 0x004fca00000010ff */
[----:B------:R0:W-:Y:S01]  /*35950*/  STL [R1+0xee4], R4 ;  /* 0x000ee40401007387 */ /* 0x0001e20000100800 */
[----:B---3--:R-:W-:Y:S02]  /*35960*/  F2FP.BF16.F32.PACK_AB R6, R230, R231 ;  /* 0x000000e7e606723e */ /* 0x008fe400000010ff */
[----:B----4-:R-:W-:-:S03]  /*35970*/  F2FP.BF16.F32.PACK_AB R5, R143, R232 ;  /* 0x000000e88f05723e */ /* 0x010fc600000010ff */
[----:B------:R1:W-:Y:S01]  /*35980*/  STL [R1+0xee0], R6 ;  /* 0x000ee00601007387 */ /* 0x0003e20000100800 */
[----:B0-----:R-:W-:-:S03]  /*35990*/  F2FP.BF16.F32.PACK_AB R4, R141, R233 ;  /* 0x000000e98d04723e */ /* 0x001fc600000010ff */
[----:B------:R0:W-:Y:S04]  /*359a0*/  STL [R1+0xedc], R5 ;  /* 0x000edc0501007387 */ /* 0x0001e80000100800 */
[----:B------:R2:W-:Y:S01]  /*359b0*/  STL [R1+0xed8], R4 ;  /* 0x000ed80401007387 */ /* 0x0005e20000100800 */
[----:B-1----:R-:W-:-:S05]  /*359c0*/  F2FP.BF16.F32.PACK_AB R6, R234, R235 ;  /* 0x000000ebea06723e */ /* 0x002fca00000010ff */
[----:B------:R1:W-:Y:S01]  /*359d0*/  STL [R1+0xed4], R6 ;  /* 0x000ed40601007387 */ /* 0x0003e20000100800 */
[----:B0-----:R-:W-:Y:S02]  /*359e0*/  F2FP.BF16.F32.PACK_AB R5, R236, R237 ;  /* 0x000000edec05723e */ /* 0x001fe400000010ff */
[----:B--2---:R-:W-:-:S03]  /*359f0*/  F2FP.BF16.F32.PACK_AB R4, R142, R238 ;  /* 0x000000ee8e04723e */ /* 0x004fc600000010ff */
[----:B------:R0:W-:Y:S01]  /*35a00*/  STL [R1+0xed0], R5 ;  /* 0x000ed00501007387 */ /* 0x0001e20000100800 */
[----:B-1----:R-:W-:-:S03]  /*35a10*/  F2FP.BF16.F32.PACK_AB R6, R140, R239 ;  /* 0x000000ef8c06723e */ /* 0x002fc600000010ff */
[----:B------:R1:W-:Y:S04]  /*35a20*/  STL [R1+0xecc], R4 ;  /* 0x000ecc0401007387 */ /* 0x0003e80000100800 */
[----:B------:R-:W-:Y:S01]  /*35a30*/  STL [R1+0xec8], R6 ;  /* 0x000ec80601007387 */ /* 0x000fe20000100800 */
[----:B0-----:R-:W-:-:S05]  /*35a40*/  F2FP.BF16.F32.PACK_AB R5, R240, R241 ;  /* 0x000000f1f005723e */ /* 0x001fca00000010ff */
[----:B------:R-:W-:Y:S01]  /*35a50*/  STL [R1+0xec4], R5 ;  /* 0x000ec40501007387 */ /* 0x000fe20000100800 */
[----:B-1----:R-:W-:-:S05]  /*35a60*/  F2FP.BF16.F32.PACK_AB R4, R242, R243 ;  /* 0x000000f3f204723e */ /* 0x002fca00000010ff */
        /* <DEDUP_REMOVED lines=23> */
[----:B0-----:R-:W-:Y:S01]  /*35be0*/  F2FP.BF16.F32.PACK_AB R4, R139, R222 ;  /* 0x000000de8b04723e */ /* 0x001fe200000010ff */
[----:B------:R-:W-:Y:S01]  /*35bf0*/  IMAD.MOV.U32 R214, RZ, RZ, R246 ;  /* 0x000000ffffd67224 */ /* 0x000fe200078e00f6 */
[----:B------:R-:W-:Y:S01]  /*35c00*/  F2FP.BF16.F32.PACK_AB R6, R137, R223 ;  /* 0x000000df8906723e */ /* 0x000fe200000010ff */
[----:B------:R-:W-:-:S02]  /*35c10*/  IMAD.MOV.U32 R215, RZ, RZ, R247 ;  /* 0x000000ffffd77224 */ /* 0x000fc400078e00f7 */
[----:B------:R3:W-:Y:S01]  /*35c20*/  STL [R1+0xebc], R4 ;  /* 0x000ebc0401007387 */ /* 0x0007e20000100800 */
[----:B------:R-:W-:Y:S02]  /*35c30*/  IMAD.MOV.U32 R216, RZ, RZ, R248 ;  /* 0x000000ffffd87224 */ /* 0x000fe400078e00f8 */
[----:B------:R-:W-:Y:S01]  /*35c40*/  IMAD.MOV.U32 R217, RZ, RZ, R249 ;  /* 0x000000ffffd97224 */ /* 0x000fe200078e00f9 */
[----:B------:R4:W-:Y:S01]  /*35c50*/  STL [R1+0xeb8], R6 ;  /* 0x000eb80601007387 */ /* 0x0009e20000100800 */
[----:B------:R-:W-:Y:S02]  /*35c60*/  IMAD.MOV.U32 R218, RZ, RZ, R250 ;  /* 0x000000ffffda7224 */ /* 0x000fe400078e00fa */
[----:B------:R-:W-:Y:S02]  /*35c70*/  IMAD.MOV.U32 R219, RZ, RZ, R3 ;  /* 0x000000ffffdb7224 */ /* 0x000fe400078e0003 */
[----:B------:R-:W-:Y:S02]  /*35c80*/  IMAD.MOV.U32 R220, RZ, RZ, R2 ;  /* 0x000000ffffdc7224 */ /* 0x000fe400078e0002 */
[----:B------:R-:W-:-:S02]  /*35c90*/  IMAD.MOV.U32 R221, RZ, RZ, R10 ;  /* 0x000000ffffdd7224 */ /* 0x000fc400078e000a */
[----:B------:R-:W-:Y:S02]  /*35ca0*/  IMAD.MOV.U32 R222, RZ, RZ, R11 ;  /* 0x000000ffffde7224 */ /* 0x000fe400078e000b */
[----:B------:R-:W-:Y:S01]  /*35cb0*/  IMAD.MOV.U32 R223, RZ, RZ, R8 ;  /* 0x000000ffffdf7224 */ /* 0x000fe200078e0008 */
        /* <DEDUP_REMOVED lines=15> */
[----:B------:R2:W-:Y:S01]  /*35db0*/  STL [R1+0xe98], R4 ;  /* 0x000e980401007387 */ /* 0x0005e20000100800 */
[----:B0-----:R-:W-:-:S05]  /*35dc0*/  F2FP.BF16.F32.PACK_AB R6, R236, R237 ;  /* 0x000000edec06723e */ /* 0x001fca00000010ff */
[----:B------:R0:W-:Y:S01]  /*35dd0*/  STL [R1+0xe94], R6 ;  /* 0x000e940601007387 */ /* 0x0001e20000100800 */
[----:B-1----:R-:W-:Y:S02]  /*35de0*/  F2FP.BF16.F32.PACK_AB R5, R238, R239 ;  /* 0x000000efee05723e */ /* 0x002fe400000010ff */
[----:B--2---:R-:W-:-:S03]  /*35df0*/  F2FP.BF16.F32.PACK_AB R4, R134, R240 ;  /* 0x000000f08604723e */ /* 0x004fc600000010ff */
[----:B------:R1:W-:Y:S01]  /*35e00*/  STL [R1+0xe90], R5 ;  /* 0x000e900501007387 */ /* 0x0003e20000100800 */
[----:B0-----:R-:W-:-:S03]  /*35e10*/  F2FP.BF16.F32.PACK_AB R6, R132, R241 ;  /* 0x000000f18406723e */ /* 0x001fc600000010ff */
[----:B------:R0:W-:Y:S04]  /*35e20*/  STL [R1+0xe8c], R4 ;  /* 0x000e8c0401007387 */ /* 0x0001e80000100800 */
[----:B------:R-:W-:Y:S01]  /*35e30*/  STL [R1+0xe88], R6 ;  /* 0x000e880601007387 */ /* 0x000fe20000100800 */
[----:B-1----:R-:W-:-:S05]  /*35e40*/  F2FP.BF16.F32.PACK_AB R5, R242, R243 ;  /* 0x000000f3f205723e */ /* 0x002fca00000010ff */
[----:B------:R1:W-:Y:S01]  /*35e50*/  STL [R1+0xe84], R5 ;  /* 0x000e840501007387 */ /* 0x0003e20000100800 */
[----:B0-----:R-:W-:-:S05]  /*35e60*/  F2FP.BF16.F32.PACK_AB R4, R244, R245 ;  /* 0x000000f5f404723e */ /* 0x001fca00000010ff */
[----:B------:R0:W-:Y:S04]  /*35e70*/  STL [R1+0xe80], R4 ;  /* 0x000e800401007387 */ /* 0x0001e80000100800 */
[----:B------:R-:W2:Y:S04]  /*35e80*/  LDL.LU R224, [R1+0x3a0] ;  /* 0x0003a00001e07983 */ /* 0x000ea80000300800 */
[----:B------:R-:W2:Y:S04]  /*35e90*/  LDL.LU R225, [R1+0xba0] ;  /* 0x000ba00001e17983 */ /* 0x000ea80000300800 */
        /* <DEDUP_REMOVED lines=30> */
[----:B-1----:R-:W-:Y:S01]  /*36080*/  F2FP.BF16.F32.PACK_AB R5, R131, R214 ;  /* 0x000000d68305723e */ /* 0x002fe200000010ff */
[----:B------:R-:W-:Y:S01]  /*36090*/  IMAD.MOV.U32 R214, RZ, RZ, R0 ;  /* 0x000000ffffd67224 */ /* 0x000fe200078e0000 */
[----:B0-----:R-:W-:Y:S01]  /*360a0*/  F2FP.BF16.F32.PACK_AB R4, R129, R215 ;  /* 0x000000d78104723e */ /* 0x001fe200000010ff */
[----:B------:R-:W-:Y:S01]  /*360b0*/  IMAD.MOV.U32 R215, RZ, RZ, R9 ;  /* 0x000000ffffd77224 */ /* 0x000fe200078e0009 */
[----:B------:R-:W-:Y:S01]  /*360c0*/  F2FP.BF16.F32.PACK_AB R6, R216, R217 ;  /* 0x000000d9d806723e */ /* 0x000fe200000010ff */
[----:B------:R0:W-:Y:S01]  /*360d0*/  STL [R1+0xe7c], R5 ;  /* 0x000e7c0501007387 */ /* 0x0001e20000100800 */
[----:B------:R-:W-:-:S02]  /*360e0*/  IMAD.MOV.U32 R213, RZ, RZ, R12 ;  /* 0x000000ffffd57224 */ /* 0x000fc400078e000c */
[----:B------:R-:W-:Y:S01]  /*360f0*/  IMAD.MOV.U32 R212, RZ, RZ, R13 ;  /* 0x000000ffffd47224 */ /* 0x000fe200078e000d */
[----:B------:R1:W-:Y:S04]  /*36100*/  STL [R1+0xe78], R4 ;  /* 0x000e780401007387 */ /* 0x0003e80000100800 */
[----:B------:R1:W-:Y:S01]  /*36110*/  STL [R1+0xe74], R6 ;  /* 0x000e740601007387 */ /* 0x0003e20000100800 */
[----:B0-----:R-:W-:Y:S02]  /*36120*/  F2FP.BF16.F32.PACK_AB R5, R218, R219 ;  /* 0x000000dbda05723e */ /* 0x001fe400000010ff */
[----:B-1----:R-:W-:-:S03]  /*36130*/  F2FP.BF16.F32.PACK_AB R4, R130, R220 ;  /* 0x000000dc8204723e */ /* 0x002fc600000010ff */
[----:B------:R0:W-:Y:S01]  /*36140*/  STL [R1+0xe70], R5 ;  /* 0x000e700501007387 */ /* 0x0001e20000100800 */
[----:B------:R-:W-:-:S03]  /*36150*/  F2FP.BF16.F32.PACK_AB R6, R128, R221 ;  /* 0x000000dd8006723e */ /* 0x000fc600000010ff */
[----:B------:R2:W-:Y:S04]  /*36160*/  STL [R1+0xe6c], R4 ;  /* 0x000e6c0401007387 */ /* 0x0005e80000100800 */
[----:B------:R3:W-:Y:S01]  /*36170*/  STL [R1+0xe68], R6 ;  /* 0x000e680601007387 */ /* 0x0007e20000100800 */
[----:B0-----:R-:W-:-:S05]  /*36180*/  F2FP.BF16.F32.PACK_AB R5, R222, R223 ;  /* 0x000000dfde05723e */ /* 0x001fca00000010ff */
[----:B------:R4:W-:Y:S01]  /*36190*/  STL [R1+0xe64], R5 ;  /* 0x000e640501007387 */ /* 0x0009e20000100800 */
[----:B--2---:R-:W-:Y:S02]  /*361a0*/  F2FP.BF16.F32.PACK_AB R4, R224, R225 ;  /* 0x000000e1e004723e */ /* 0x004fe400000010ff */
[----:B---3--:R-:W-:-:S03]  /*361b0*/  F2FP.BF16.F32.PACK_AB R6, R127, R226 ;  /* 0x000000e27f06723e */ /* 0x008fc600000010ff */
[----:B------:R0:W-:Y:S01]  /*361c0*/  STL [R1+0xe60], R4 ;  /* 0x000e600401007387 */ /* 0x0001e20000100800 */
[----:B----4-:R-:W-:-:S03]  /*361d0*/  F2FP.BF16.F32.PACK_AB R5, R125, R227 ;  /* 0x000000e37d05723e */ /* 0x010fc600000010ff */
        /* <DEDUP_REMOVED lines=30> */
[----:B------:R-:W-:Y:S01]  /*363c0*/  STL [R1+0xe20], R6 ;  /* 0x000e200601007387 */ /* 0x000fe20000100800 */
[----:B-1----:R-:W-:-:S03]  /*363d0*/  F2FP.BF16.F32.PACK_AB R4, R117, R3 ;  /* 0x000000037504723e */ /* 0x002fc600000010ff */
[----:B------:R-:W-:Y:S04]  /*363e0*/  STL [R1+0xe1c], R5 ;  /* 0x000e1c0501007387 */ /* 0x000fe80000100800 */
[----:B------:R-:W-:Y:S01]  /*363f0*/  STL [R1+0xe18], R4 ;  /* 0x000e180401007387 */ /* 0x000fe20000100800 */
[----:B------:R-:W-:-:S05]  /*36400*/  F2FP.BF16.F32.PACK_AB R3, R2, R10 ;  /* 0x0000000a0203723e */ /* 0x000fca00000010ff */
[----:B------:R0:W-:Y:S01]  /*36410*/  STL [R1+0xe14], R3 ;  /* 0x000e140301007387 */ /* 0x0001e20000100800 */
[----:B------:R-:W-:-:S05]  /*36420*/  F2FP.BF16.F32.PACK_AB R2, R11, R8 ;  /* 0x000000080b02723e */ /* 0x000fca00000010ff */
        /* <DEDUP_REMOVED lines=36> */
[----:B0-----:R-:W4:Y:S04]  /*36670*/  LDL.LU R3, [R1+0xb48] ;  /* 0x000b480001037983 */ /* 0x001f280000300800 */
[----:B-1----:R-:W4:Y:S04]  /*36680*/  LDL.LU R2, [R1+0x340] ;  /* 0x0003400001027983 */ /* 0x002f280000300800 */
[----:B------:R-:W4:Y:S04]  /*36690*/  LDL.LU R10, [R1+0xb40] ;  /* 0x000b4000010a7983 */ /* 0x000f280000300800 */
[----:B------:R-:W4:Y:S04]  /*366a0*/  LDL.LU R11, [R1+0x73c] ;  /* 0x00073c00010b7983 */ /* 0x000f280000300800 */
[----:B------:R-:W4:Y:S04]  /*366b0*/  LDL.LU R8, [R1+0x734] ;  /* 0x0007340001087983 */ /* 0x000f280000300800 */
[----:B------:R-:W4:Y:S04]  /*366c0*/  LDL.LU R9, [R1+0x33c] ;  /* 0x00033c0001097983 */ /* 0x000f280000300800 */
[----:B------:R-:W4:Y:S04]  /*366d0*/  LDL.LU R0, [R1+0xb3c] ;  /* 0x000b3c0001007983 */ /* 0x000f280000300800 */
[----:B------:R-:W4:Y:S04]  /*366e0*/  LDL.LU R12, [R1+0x334] ;  /* 0x00033400010c7983 */ /* 0x000f280000300800 */
[----:B------:R-:W4:Y:S01]  /*366f0*/  LDL.LU R13, [R1+0xb34] ;  /* 0x000b3400010d7983 */ /* 0x000f220000300800 */
[----:B------:R-:W-:-:S02]  /*36700*/  F2FP.BF16.F32.PACK_AB R5, R118, R212 ;  /* 0x000000d47605723e */ /* 0x000fc400000010ff */
[----:B------:R-:W-:Y:S02]  /*36710*/  F2FP.BF16.F32.PACK_AB R4, R116, R213 ;  /* 0x000000d57404723e */ /* 0x000fe400000010ff */
[----:B------:R-:W-:Y:S01]  /*36720*/  F2FP.BF16.F32.PACK_AB R6, R214, R215 ;  /* 0x000000d7d606723e */ /* 0x000fe200000010ff */
[----:B------:R2:W-:Y:S04]  /*36730*/  STL [R1+0xe0c], R5 ;  /* 0x000e0c0501007387 */ /* 0x0005e80000100800 */
[----:B------:R3:W-:Y:S04]  /*36740*/  STL [R1+0xe08], R4 ;  /* 0x000e080401007387 */ /* 0x0007e80000100800 */
[----:B------:R4:W-:Y:S01]  /*36750*/  STL [R1+0xe04], R6 ;  /* 0x000e040601007387 */ /* 0x0009e20000100800 */
[----:B--2---:R-:W-:-:S02]  /*36760*/  F2FP.BF16.F32.PACK_AB R5, R216, R217 ;  /* 0x000000d9d805723e */ /* 0x004fc400000010ff */
        /* <DEDUP_REMOVED lines=41> */
[----:B------:R-:W-:Y:S01]  /*36a00*/  STL [R1+0xbb0], R6 ;  /* 0x000bb00601007387 */ /* 0x000fe20000100800 */
[----:B0-----:R-:W-:-:S03]  /*36a10*/  F2FP.BF16.F32.PACK_AB R4, R104, R249 ;  /* 0x000000f96804723e */ /* 0x001fc600000010ff */
[----:B------:R-:W-:Y:S04]  /*36a20*/  STL [R1+0xbac], R5 ;  /* 0x000bac0501007387 */ /* 0x000fe80000100800 */
[----:B------:R0:W-:Y:S01]  /*36a30*/  STL [R1+0xba8], R4 ;  /* 0x000ba80401007387 */ /* 0x0001e20000100800 */
[----:B------:R-:W-:-:S05]  /*36a40*/  F2FP.BF16.F32.PACK_AB R3, R250, R3 ;  /* 0x00000003fa03723e */ /* 0x000fca00000010ff */
[----:B------:R1:W-:Y:S01]  /*36a50*/  STL [R1+0xba4], R3 ;  /* 0x000ba40301007387 */ /* 0x0003e20000100800 */
[----:B------:R-:W-:Y:S02]  /*36a60*/  F2FP.BF16.F32.PACK_AB R2, R2, R10 ;  /* 0x0000000a0202723e */ /* 0x000fe400000010ff */
[----:B0-----:R-:W-:-:S03]  /*36a70*/  F2FP.BF16.F32.PACK_AB R4, R103, R11 ;  /* 0x0000000b6704723e */ /* 0x001fc600000010ff */
[----:B------:R0:W-:Y:S01]  /*36a80*/  STL [R1+0xba0], R2 ;  /* 0x000ba00201007387 */ /* 0x0001e20000100800 */
[----:B-1----:R-:W-:-:S03]  /*36a90*/  F2FP.BF16.F32.PACK_AB R3, R101, R8 ;  /* 0x000000086503723e */ /* 0x002fc600000010ff */
[----:B------:R-:W-:Y:S04]  /*36aa0*/  STL [R1+0xb9c], R4 ;  /* 0x000b9c0401007387 */ /* 0x000fe80000100800 */
[----:B------:R1:W-:Y:S01]  /*36ab0*/  STL [R1+0xb98], R3 ;  /* 0x000b980301007387 */ /* 0x0003e20000100800 */
[----:B0-----:R-:W-:-:S05]  /*36ac0*/  F2FP.BF16.F32.PACK_AB R2, R9, R0 ;  /* 0x000000000902723e */ /* 0x001fca00000010ff */
[----:B------:R0:W-:Y:S01]  /*36ad0*/  STL [R1+0xb94], R2 ;  /* 0x000b940201007387 */ /* 0x0001e20000100800 */
[----:B------:R-:W-:-:S03]  /*36ae0*/  F2FP.BF16.F32.PACK_AB R0, R12, R13 ;  /* 0x0000000d0c00723e */ /* 0x000fc600000010ff */
[----:B------:R-:W2:Y:S04]  /*36af0*/  LDL.LU R212, [R1+0x738] ;  /* 0x0007380001d47983 */ /* 0x000ea80000300800 */
[----:B------:R3:W-:Y:S04]  /*36b00*/  STL [R1+0xb90], R0 ;  /* 0x000b900001007387 */ /* 0x0007e80000100800 */
        /* <DEDUP_REMOVED lines=38> */
[----:B-1----:R-:W4:Y:S04]  /*36d70*/  LDL.LU R3, [R1+0xb08] ;  /* 0x000b080001037983 */ /* 0x002f280000300800 */
[----:B0-----:R-:W4:Y:S04]  /*36d80*/  LDL.LU R2, [R1+0x300] ;  /* 0x0003000001027983 */ /* 0x001f280000300800 */
[----:B------:R-:W4:Y:S04]  /*36d90*/  LDL.LU R10, [R1+0xb00] ;  /* 0x000b0000010a7983 */ /* 0x000f280000300800 */
[----:B------:R-:W4:Y:S04]  /*36da0*/  LDL.LU R11, [R1+0x6fc] ;  /* 0x0006fc00010b7983 */ /* 0x000f280000300800 */
[----:B------:R-:W4:Y:S04]  /*36db0*/  LDL.LU R8, [R1+0x6f4] ;  /* 0x0006f40001087983 */ /* 0x000f280000300800 */
[----:B------:R-:W4:Y:S04]  /*36dc0*/  LDL.LU R9, [R1+0x2fc] ;  /* 0x0002fc0001097983 */ /* 0x000f280000300800 */
[----:B---3--:R-:W3:Y:S04]  /*36dd0*/  LDL.LU R0, [R1+0xafc] ;  /* 0x000afc0001007983 */ /* 0x008ee80000300800 */
[----:B------:R-:W3:Y:S04]  /*36de0*/  LDL.LU R12, [R1+0x2f4] ;  /* 0x0002f400010c7983 */ /* 0x000ee80000300800 */
[----:B------:R-:W3:Y:S01]  /*36df0*/  LDL.LU R13, [R1+0xaf4] ;  /* 0x000af400010d7983 */ /* 0x000ee20000300800 */
[----:B--2---:R-:W-:-:S05]  /*36e00*/  F2FP.BF16.F32.PACK_AB R5, R102, R212 ;  /* 0x000000d46605723e */ /* 0x004fca00000010ff */
[----:B------:R0:W-:Y:S01]  /*36e10*/  STL [R1+0xb8c], R5 ;  /* 0x000b8c0501007387 */ /* 0x0001e20000100800 */
[----:B----4-:R-:W-:-:S05]  /*36e20*/  F2FP.BF16.F32.PACK_AB R4, R100, R213 ;  /* 0x000000d56404723e */ /* 0x010fca00000010ff */
[----:B------:R1:W-:Y:S01]  /*36e30*/  STL [R1+0xb88], R4 ;  /* 0x000b880401007387 */ /* 0x0003e20000100800 */
[----:B------:R-:W-:-:S05]  /*36e40*/  F2FP.BF16.F32.PACK_AB R6, R214, R215 ;  /* 0x000000d7d606723e */ /* 0x000fca00000010ff */
[----:B------:R2:W-:Y:S01]  /*36e50*/  STL [R1+0xb84], R6 ;  /* 0x000b840601007387 */ /* 0x0005e20000100800 */
[----:B0-----:R-:W-:Y:S02]  /*36e60*/  F2FP.BF16.F32.PACK_AB R5, R216, R217 ;  /* 0x000000d9d805723e */ /* 0x001fe400000010ff */
[----:B-1----:R-:W-:-:S03]  /*36e70*/  F2FP.BF16.F32.PACK_AB R4, R99, R218 ;  /* 0x000000da6304723e */ /* 0x002fc600000010ff */
[----:B------:R0:W-:Y:S01]  /*36e80*/  STL [R1+0xb80], R5 ;  /* 0x000b800501007387 */ /* 0x0001e20000100800 */
[----:B--2---:R-:W-:-:S03]  /*36e90*/  F2FP.BF16.F32.PACK_AB R6, R97, R219 ;  /* 0x000000db6106723e */ /* 0x004fc600000010ff */
        /* <DEDUP_REMOVED lines=50> */
[----:B---3--:R-:W-:-:S05]  /*371c0*/  F2FP.BF16.F32.PACK_AB R2, R9, R0 ;  /* 0x000000000902723e */ /* 0x008fca00000010ff */
        /* <DEDUP_REMOVED lines=442> */
[----:B------:R-:W-:Y:S01]  /*38d70*/  STL [R1+0x634], R6 ;  /* 0x0006340601007387 */ /* 0x000fe20000100800 */
[----:B0-----:R-:W-:-:S05]  /*38d80*/  F2FP.BF16.F32.PACK_AB R5, R250, R3 ;  /* 0x00000003fa05723e */ /* 0x001fca00000010ff */
[----:B------:R-:W-:Y:S01]  /*38d90*/  STL [R1+0x630], R5 ;  /* 0x0006300501007387 */ /* 0x000fe20000100800 */
[----:B--2---:R-:W-:-:S05]  /*38da0*/  F2FP.BF16.F32.PACK_AB R4, R2, R10 ;  /* 0x0000000a0204723e */ /* 0x004fca00000010ff */
[----:B------:R-:W-:Y:S01]  /*38db0*/  STL [R1+0x62c], R4 ;  /* 0x00062c0401007387 */ /* 0x000fe20000100800 */
[----:B------:R-:W-:-:S05]  /*38dc0*/  F2FP.BF16.F32.PACK_AB R3, R11, R8 ;  /* 0x000000080b03723e */ /* 0x000fca00000010ff */
[----:B------:R0:W-:Y:S01]  /*38dd0*/  STL [R1+0x628], R3 ;  /* 0x0006280301007387 */ /* 0x0001e20000100800 */
[----:B---3--:R-:W-:-:S05]  /*38de0*/  F2FP.BF16.F32.PACK_AB R2, R9, R0 ;  /* 0x000000000902723e */ /* 0x008fca00000010ff */
[----:B------:R1:W-:Y:S01]  /*38df0*/  STL [R1+0x624], R2 ;  /* 0x0006240201007387 */ /* 0x0003e20000100800 */
[----:B------:R-:W-:-:S03]  /*38e00*/  F2FP.BF16.F32.PACK_AB R0, R12, R13 ;  /* 0x0000000d0c00723e */ /* 0x000fc600000010ff */
[----:B------:R-:W2:Y:S04]  /*38e10*/  LDL.LU R196, [R1+0x1f8] ;  /* 0x0001f80001c47983 */ /* 0x000ea80000300800 */
[----:B------:R3:W-:Y:S04]  /*38e20*/  STL [R1+0x620], R0 ;  /* 0x0006200001007387 */ /* 0x0007e80000100800 */
[----:B------:R-:W2:Y:S04]  /*38e30*/  LDL.LU R197, [R1+0x9f8] ;  /* 0x0009f80001c57983 */ /* 0x000ea80000300800 */
        /* <DEDUP_REMOVED lines=68> */
[----:B0-----:R-:W-:-:S05]  /*39280*/  F2FP.BF16.F32.PACK_AB R5, R202, R203 ;  /* 0x000000cbca05723e */ /* 0x001fca00000010ff */
[----:B------:R0:W-:Y:S01]  /*39290*/  STL [R1+0x610], R5 ;  /* 0x0006100501007387 */ /* 0x0001e20000100800 */
[----:B-1----:R-:W-:-:S05]  /*392a0*/  F2FP.BF16.F32.PACK_AB R4, R204, R205 ;  /* 0x000000cdcc04723e */ /* 0x002fca00000010ff */
[----:B------:R1:W-:Y:S01]  /*392b0*/  STL [R1+0x60c], R4 ;  /* 0x00060c0401007387 */ /* 0x0003e20000100800 */
[----:B--2---:R-:W-:-:S05]  /*392c0*/  F2FP.BF16.F32.PACK_AB R6, R206, R207 ;  /* 0x000000cfce06723e */ /* 0x004fca00000010ff */
        /* <DEDUP_REMOVED lines=42> */
[----:B------:R-:W-:Y:S01]  /*39570*/  STL [R1+0x364], R6 ;  /* 0x0003640601007387 */ /* 0x000fe20000100800 */
[----:B0-----:R-:W-:Y:S01]  /*39580*/  F2FP.BF16.F32.PACK_AB R5, R250, R3 ;  /* 0x00000003fa05723e */ /* 0x001fe200000010ff */
[----:B------:R-:W-:-:S04]  /*39590*/  IMAD.MOV.U32 R250, RZ, RZ, R7 ;  /* 0x000000fffffa7224 */ /* 0x000fc800078e0007 */
[----:B------:R-:W-:Y:S01]  /*395a0*/  STL [R1+0x360], R5 ;  /* 0x0003600501007387 */ /* 0x000fe20000100800 */
[----:B-1----:R-:W-:-:S05]  /*395b0*/  F2FP.BF16.F32.PACK_AB R4, R2, R10 ;  /* 0x0000000a0204723e */ /* 0x002fca00000010ff */
[----:B------:R-:W-:Y:S01]  /*395c0*/  STL [R1+0x33c], R4 ;  /* 0x00033c0401007387 */ /* 0x000fe20000100800 */
[----:B------:R-:W-:-:S05]  /*395d0*/  F2FP.BF16.F32.PACK_AB R3, R11, R8 ;  /* 0x000000080b03723e */ /* 0x000fca00000010ff */
[----:B------:R-:W-:Y:S01]  /*395e0*/  STL [R1+0x338], R3 ;  /* 0x0003380301007387 */ /* 0x000fe20000100800 */
[----:B---3--:R-:W-:-:S05]  /*395f0*/  F2FP.BF16.F32.PACK_AB R2, R9, R0 ;  /* 0x000000000902723e */ /* 0x008fca00000010ff */
[----:B------:R-:W-:Y:S01]  /*39600*/  STL [R1+0x334], R2 ;  /* 0x0003340201007387 */ /* 0x000fe20000100800 */
[----:B------:R-:W-:-:S03]  /*39610*/  F2FP.BF16.F32.PACK_AB R0, R12, R13 ;  /* 0x0000000d0c00723e */ /* 0x000fc600000010ff */
[----:B------:R-:W2:Y:S04]  /*39620*/  LDL.LU R249, [R1+0x1b0] ;  /* 0x0001b00001f97983 */ /* 0x000ea80000300800 */
[----:B------:R-:W-:Y:S04]  /*39630*/  STL [R1+0x330], R0 ;  /* 0x0003300001007387 */ /* 0x000fe80000100800 */
        /* <DEDUP_REMOVED lines=85> */
[----:B------:R-:W2:Y:S04]  /*39b90*/  LDL.LU R147, [R1+0x908] ;  /* 0x0009080001937983 */ /* 0x000ea80000300800 */
[----:B--2---:R0:W-:Y:S04]  /*39ba0*/  STL [R1+0x1d18], R147 ;  /* 0x001d189301007387 */ /* 0x0041e80000100800 */
[----:B0-----:R-:W2:Y:S04]  /*39bb0*/  LDL.LU R147, [R1+0x504] ;  /* 0x0005040001937983 */ /* 0x001ea80000300800 */
[----:B------:R-:W3:Y:S04]  /*39bc0*/  LDL.LU R146, [R1+0x900] ;  /* 0x0009000001927983 */ /* 0x000ee80000300800 */
[----:B---3--:R0:W-:Y:S04]  /*39bd0*/  STL [R1+0x1d14], R146 ;  /* 0x001d149201007387 */ /* 0x0081e80000100800 */
[----:B0-----:R-:W3:Y:S04]  /*39be0*/  LDL.LU R146, [R1+0x108] ;  /* 0x0001080001927983 */ /* 0x001ee80000300800 */
[----:B------:R-:W4:Y:S04]  /*39bf0*/  LDL.LU R145, [R1+0xd08] ;  /* 0x000d080001917983 */ /* 0x000f280000300800 */
[----:B----4-:R0:W-:Y:S04]  /*39c00*/  STL [R1+0x1d10], R145 ;  /* 0x001d109101007387 */ /* 0x0101e80000100800 */
[----:B0-----:R-:W4:Y:S04]  /*39c10*/  LDL.LU R145, [R1+0x100] ;  /* 0x0001000001917983 */ /* 0x001f280000300800 */
        /* <DEDUP_REMOVED lines=107> */
[----:B------:R-:W3:Y:S04]  /*3a2d0*/  LDL.LU R12, [R1+0xcb4] ;  /* 0x000cb400010c7983 */ /* 0x000ee80000300800 */
[----:B------:R-:W3:Y:S04]  /*3a2e0*/  LDL.LU R18, [R1+0xb8] ;  /* 0x0000b80001127983 */ /* 0x000ee80000300800 */
[----:B------:R-:W3:Y:S04]  /*3a2f0*/  LDL.LU R17, [R1+0xb0] ;  /* 0x0000b00001117983 */ /* 0x000ee80000300800 */
[----:B------:R-:W3:Y:S04]  /*3a300*/  LDL.LU R16, [R1+0x4b8] ;  /* 0x0004b80001107983 */ /* 0x000ee80000300800 */
[----:B------:R-:W3:Y:S04]  /*3a310*/  LDL.LU R23, [R1+0x4b0] ;  /* 0x0004b00001177983 */ /* 0x000ee80000300800 */
[----:B------:R-:W3:Y:S04]  /*3a320*/  LDL.LU R22, [R1+0xac] ;  /* 0x0000ac0001167983 */ /* 0x000ee80000300800 */
[----:B------:R-:W3:Y:S04]  /*3a330*/  LDL.LU R21, [R1+0xa4] ;  /* 0x0000a40001157983 */ /* 0x000ee80000300800 */
[----:B------:R-:W3:Y:S04]  /*3a340*/  LDL.LU R20, [R1+0x4ac] ;  /* 0x0004ac0001147983 */ /* 0x000ee80000300800 */
        /* <DEDUP_REMOVED lines=117> */
[----:B------:R-:W4:Y:S01]  /*3aaa0*/  LDL.LU R252, [R1+0x454] ;  /* 0x0004540001fc7983 */ /* 0x000f220000300800 */
[----:B------:R-:W-:-:S03]  /*3aab0*/  F2FP.BF16.F32.PACK_AB R251, R250, R251 ;  /* 0x000000fbfafb723e */ /* 0x000fc600000010ff */
[----:B----4-:R0:W-:Y:S04]  /*3aac0*/  STL [R1+0x1bbc], R252 ;  /* 0x001bbcfc01007387 */ /* 0x0101e80000100800 */
[----:B0-----:R-:W4:Y:S04]  /*3aad0*/  LDL.LU R252, [R1+0x45c] ;  /* 0x00045c0001fc7983 */ /* 0x001f280000300800 */
        /* <DEDUP_REMOVED lines=76> */
[----:B------:R-:W2:Y:S02]  /*3afa0*/  LDL.LU R250, [R1+0x1e74] ;  /* 0x001e740001fa7983 */ /* 0x000ea40000300800 */
[----:B--2---:R-:W-:-:S02]  /*3afb0*/  F2FP.BF16.F32.PACK_AB R250, R249, R250 ;  /* 0x000000faf9fa723e */ /* 0x004fc400000010ff */
[----:B------:R-:W2:Y:S02]  /*3afc0*/  LDL.LU R249, [R1+0x1e70] ;  /* 0x001e700001f97983 */ /* 0x000ea40000300800 */
[----:B--2---:R-:W-:Y:S02]  /*3afd0*/  F2FP.BF16.F32.PACK_AB R249, R248, R249 ;  /* 0x000000f9f8f9723e */ /* 0x004fe400000010ff */
[----:B------:R-:W2:Y:S02]  /*3afe0*/  LDL.LU R248, [R1+0x1e6c] ;  /* 0x001e6c0001f87983 */ /* 0x000ea40000300800 */
[----:B--2---:R-:W-:Y:S02]  /*3aff0*/  F2FP.BF16.F32.PACK_AB R248, R247, R248 ;  /* 0x000000f8f7f8723e */ /* 0x004fe400000010ff */
        /* <DEDUP_REMOVED lines=338> */
[----:B------:R-:W3:Y:S02]  /*3c520*/  LDL.LU R78, [R1+0x1bc4] ;  /* 0x001bc400014e7983 */ /* 0x000ee40000300800 */
[----:B---3--:R-:W-:Y:S02]  /*3c530*/  F2FP.BF16.F32.PACK_AB R78, R77, R78 ;  /* 0x0000004e4d4e723e */ /* 0x008fe400000010ff */
[----:B------:R-:W4:Y:S02]  /*3c540*/  LDL.LU R77, [R1+0x1bc0] ;  /* 0x001bc000014d7983 */ /* 0x000f240000300800 */
[----:B----4-:R-:W-:Y:S02]  /*3c550*/  F2FP.BF16.F32.PACK_AB R77, R252, R77 ;  /* 0x0000004dfc4d723e */ /* 0x010fe400000010ff */
[----:B------:R-:W2:Y:S01]  /*3c560*/  LDL.LU R252, [R1+0x1bbc] ;  /* 0x001bbc0001fc7983 */ /* 0x000ea20000300800 */
[----:B------:R-:W-:Y:S02]  /*3c570*/  F2FP.BF16.F32.PACK_AB R83, R194, R83 ;  /* 0x00000053c253723e */ /* 0x000fe400000010ff */
[----:B------:R-:W-:-:S02]  /*3c580*/  F2FP.BF16.F32.PACK_AB R82, R195, R82 ;  /* 0x00000052c352723e */ /* 0x000fc400000010ff */
[----:B------:R-:W-:Y:S02]  /*3c590*/  F2FP.BF16.F32.PACK_AB R81, R192, R81 ;  /* 0x00000051c051723e */ /* 0x000fe400000010ff */
[----:B------:R-:W-:Y:S02]  /*3c5a0*/  F2FP.BF16.F32.PACK_AB R80, R193, R80 ;  /* 0x00000050c150723e */ /* 0x000fe400000010ff */
[----:B------:R-:W-:Y:S02]  /*3c5b0*/  F2FP.BF16.F32.PACK_AB R87, R159, R87 ;  /* 0x000000579f57723e */ /* 0x000fe400000010ff */
[----:B------:R-:W-:Y:S02]  /*3c5c0*/  F2FP.BF16.F32.PACK_AB R86, R191, R86 ;  /* 0x00000056bf56723e */ /* 0x000fe400000010ff */
        /* <DEDUP_REMOVED lines=9> */
[----:B--2---:R-:W-:Y:S02]  /*3c660*/  F2FP.BF16.F32.PACK_AB R76, R252, R76 ;  /* 0x0000004cfc4c723e */ /* 0x004fe400000010ff */
        /* <DEDUP_REMOVED lines=13> */
[----:B------:R0:W5:Y:S04]  /*3c740*/  LDL.LU R6, [R1+0x1b84] ;  /* 0x001b840001067983 */ /* 0x0001680000300800 */
[----:B------:R0:W5:Y:S04]  /*3c750*/  LDL.LU R5, [R1+0x1b80] ;  /* 0x001b800001057983 */ /* 0x0001680000300800 */
[----:B------:R0:W5:Y:S01]  /*3c760*/  LDL.LU R4, [R1+0x1b7c] ;  /* 0x001b7c0001047983 */ /* 0x0001620000300800 */
        /* <DEDUP_REMOVED lines=22> */
[----:B--2---:R-:W-:Y:S02]  /*3c8d0*/  F2FP.BF16.F32.PACK_AB R150, R7, R252 ;  /* 0x000000fc0796723e */ /* 0x004fe400000010ff */
[----:B---3--:R-:W-:Y:S02]  /*3c8e0*/  F2FP.BF16.F32.PACK_AB R149, R195, R194 ;  /* 0x000000c2c395723e */ /* 0x008fe400000010ff */
[----:B----4-:R-:W-:-:S02]  /*3c8f0*/  F2FP.BF16.F32.PACK_AB R148, R193, R192 ;  /* 0x000000c0c194723e */ /* 0x010fc400000010ff */
[----:B------:R-:W-:Y:S02]  /*3c900*/  F2FP.BF16.F32.PACK_AB R159, R191, R159 ;  /* 0x0000009fbf9f723e */ /* 0x000fe400000010ff */
[----:B------:R-:W-:Y:S02]  /*3c910*/  F2FP.BF16.F32.PACK_AB R158, R190, R158 ;  /* 0x0000009ebe9e723e */ /* 0x000fe400000010ff */
[----:B------:R-:W-:Y:S02]  /*3c920*/  F2FP.BF16.F32.PACK_AB R157, R189, R157 ;  /* 0x0000009dbd9d723e */ /* 0x000fe400000010ff */
[----:B0-----:R-:W-:-:S07]  /*3c930*/  F2FP.BF16.F32.PACK_AB R156, R188, R156 ;  /* 0x0000009cbc9c723e */ /* 0x001fce00000010ff */
.L_x_0:
[----:B------:R0:W-:Y:S01]  /*3c940*/  STL [R1+0x1c3c], R72 ;  /* 0x001c3c4801007387 */ /* 0x0001e20000100800 */
[----:B------:R-:W1:Y:S01]  /*3c950*/  LDC R66, c[0x0][0x244] ;  /* 0x00009100ff427b82 */ /* 0x000e620000000800 */
[C---:B-----5:R-:W-:Y:S01]  /*3c960*/  VIADD R64, R4.reuse, 0x137 ;  /* 0x0000013704407836 */ /* 0x060fe20000000000 */
[----:B------:R-:W-:Y:S01]  /*3c970*/  ULDC.64 UR12, c[0x0][0x228] ;  /* 0x00008a00000c7ab9 */ /* 0x000fe20000000a00 */
[----:B------:R3:W-:Y:S01]  /*3c980*/  STL [R1+0x1c38], R71 ;  /* 0x001c384701007387 */ /* 0x0007e20000100800 */
[----:B------:R-:W-:Y:S01]  /*3c990*/  VIADD R2, R4, 0x135 ;  /* 0x0000013504027836 */ /* 0x000fe20000000000 */
[----:B------:R-:W-:Y:S01]  /*3c9a0*/  ULDC.64 UR14, c[0x0][0x228] ;  /* 0x00008a00000e7ab9 */ /* 0x000fe20000000a00 */
[----:B------:R-:W-:Y:S01]  /*3c9b0*/  ISETP.GE.AND P5, PT, R64, UR13, PT ;  /* 0x0000000d40007c0c */ /* 0x000fe2000bfa6270 */
[----:B------:R4:W-:Y:S01]  /*3c9c0*/  STL [R1+0x1c34], R70 ;  /* 0x001c344601007387 */ /* 0x0009e20000100800 */
[----:B------:R-:W-:Y:S01]  /*3c9d0*/  ULDC UR5, c[0x0][0x244] ;  /* 0x0000910000057ab9 */ /* 0x000fe20000000800 */
[----:B------:R-:W-:Y:S01]  /*3c9e0*/  VIADD R65, R4, 0x136 ;  /* 0x0000013604417836 */ /* 0x000fe20000000000 */
[----:B------:R-:W-:Y:S01]  /*3c9f0*/  ISETP.GE.AND P1, PT, R2, UR15, PT ;  /* 0x0000000f02007c0c */ /* 0x000fe2000bf26270 */
[----:B------:R2:W-:Y:S01]  /*3ca00*/  STL [R1+0x1c30], R69 ;  /* 0x001c304501007387 */ /* 0x0005e20000100800 */
[----:B------:R-:W-:Y:S01]  /*3ca10*/  ULDC.64 UR6, c[0x0][0x228] ;  /* 0x00008a0000067ab9 */ /* 0x000fe20000000a00 */
[C---:B------:R-:W-:Y:S01]  /*3ca20*/  IMAD R2, R5.reuse, UR5, RZ ;  /* 0x0000000505027c24 */ /* 0x040fe2000f8e02ff */
[----:B------:R-:W-:Y:S01]  /*3ca30*/  ISETP.LT.AND P6, PT, R6, UR12, !P5 ;  /* 0x0000000c06007c0c */ /* 0x000fe2000efc1270 */
[----:B------:R2:W-:Y:S01]  /*3ca40*/  STL [R1+0x1c2c], R68 ;  /* 0x001c2c4401007387 */ /* 0x0005e20000100800 */
[----:B------:R-:W-:Y:S01]  /*3ca50*/  ISETP.LT.AND P5, PT, R5, UR14, !P5 ;  /* 0x0000000e05007c0c */ /* 0x000fe2000efa1270 */
[----:B------:R-:W-:Y:S01]  /*3ca60*/  VIADD R64, R4, 0x134 ;  /* 0x0000013404407836 */ /* 0x000fe20000000000 */
[----:B------:R-:W-:Y:S01]  /*3ca70*/  ULDC.64 UR16, c[0x0][0x228] ;  /* 0x00008a0000107ab9 */ /* 0x000fe20000000a00 */
[----:B------:R2:W-:Y:S01]  /*3ca80*/  STL [R1+0x1c28], R63 ;  /* 0x001c283f01007387 */ /* 0x0005e20000100800 */
[----:B------:R-:W-:Y:S01]  /*3ca90*/  ULDC.64 UR10, c[0x0][0x220] ;  /* 0x00008800000a7ab9 */ /* 0x000fe20000000a00 */
[----:B------:R-:W-:Y:S01]  /*3caa0*/  LOP3.LUT R3, R3, 0x7fffffff, RZ, 0xc0, !PT ;  /* 0x7fffffff03037812 */ /* 0x000fe200078ec0ff */
[----:B------:R-:W-:Y:S01]  /*3cab0*/  ULDC.64 UR22, c[0x0][0x228] ;  /* 0x00008a0000167ab9 */ /* 0x000fe20000000a00 */
[----:B------:R-:W-:Y:S01]  /*3cac0*/  STL [R1+0x1c24], R62 ;  /* 0x001c243e01007387 */ /* 0x000fe20000100800 */
[----:B------:R-:W-:Y:S01]  /*3cad0*/  ISETP.GE.AND P0, PT, R64, UR17, PT ;  /* 0x0000001140007c0c */ /* 0x000fe2000bf06270 */
[----:B------:R-:W-:Y:S01]  /*3cae0*/  ULDC.64 UR30, c[0x0][0x228] ;  /* 0x00008a00001e7ab9 */ /* 0x000fe20000000a00 */
[----:B------:R-:W-:Y:S01]  /*3caf0*/  ULDC.64 UR24, c[0x0][0x228] ;  /* 0x00008a0000187ab9 */ /* 0x000fe20000000a00 */
[----:B------:R-:W-:Y:S01]  /*3cb00*/  STL [R1+0x1c20], R61 ;  /* 0x001c203d01007387 */ /* 0x000fe20000100800 */
[C---:B0-----:R-:W-:Y:S01]  /*3cb10*/  VIADD R72, R4.reuse, 0x133 ;  /* 0x0000013304487836 */ /* 0x041fe20000000000 */
[----:B------:R-:W-:Y:S01]  /*3cb20*/  @P5 LOP3.LUT R3, R3, 0x80000000, RZ, 0xfc, !PT ;  /* 0x8000000003035812 */ /* 0x000fe200078efcff */
[----:B------:R-:W-:Y:S01]  /*3cb30*/  ULDC.64 UR12, c[0x0][0x228] ;  /* 0x00008a00000c7ab9 */ /* 0x000fe20000000a00 */
[----:B------:R-:W-:Y:S01]  /*3cb40*/  STL [R1+0x1c1c], R60 ;  /* 0x001c1c3c01007387 */ /* 0x000fe20000100800 */
[C---:B---3--:R-:W-:Y:S01]  /*3cb50*/  VIADD R71, R4.reuse, 0x131 ;  /* 0x0000013104477836 */ /* 0x048fe20000000000 */
[----:B------:R-:W-:Y:S01]  /*3cb60*/  LOP3.LUT R3, R3, 0xbfffffff, RZ, 0xc0, !PT ;  /* 0xbfffffff03037812 */ /* 0x000fe200078ec0ff */
[----:B------:R-:W-:Y:S01]  /*3cb70*/  ULDC UR33, c[0x0][0x248] ;  /* 0x0000920000217ab9 */ /* 0x000fe20000000800 */
[----:B------:R-:W-:Y:S01]  /*3cb80*/  STL [R1+0x1c18], R47 ;  /* 0x001c182f01007387 */ /* 0x000fe20000100800 */
[C---:B----4-:R-:W-:Y:S01]  /*3cb90*/  VIADD R70, R4.reuse, 0x12f ;  /* 0x0000012f04467836 */ /* 0x050fe20000000000 */
[----:B------:R-:W-:Y:S01]  /*3cba0*/  ULDC.64 UR28, c[0x0][0x228] ;  /* 0x00008a00001c7ab9 */ /* 0x000fe20000000a00 */
[----:B------:R-:W-:Y:S01]  /*3cbb0*/  ULDC UR32, c[0x0][0x248] ;  /* 0x0000920000207ab9 */ /* 0x000fe20000000800 */
[----:B------:R0:W-:Y:S01]  /*3cbc0*/  STL [R1+0x1c14], R46 ;  /* 0x001c142e01007387 */ /* 0x0001e20000100800 */
[C---:B--2---:R-:W-:Y:S01]  /*3cbd0*/  VIADD R69, R4.reuse, 0x12d ;  /* 0x0000012d04457836 */ /* 0x044fe20000000000 */
[----:B------:R-:W-:Y:S01]  /*3cbe0*/  ULDC.64 UR14, c[0x0][0x228] ;  /* 0x00008a00000e7ab9 */ /* 0x000fe20000000a00 */
[C---:B------:R-:W-:Y:S01]  /*3cbf0*/  VIADD R68, R4.reuse, 0x12b ;  /* 0x0000012b04447836 */ /* 0x040fe20000000000 */
[----:B------:R2:W-:Y:S01]  /*3cc00*/  STL [R1+0x1c10], R45 ;  /* 0x001c102d01007387 */ /* 0x0005e20000100800 */
[----:B------:R-:W-:Y:S01]  /*3cc10*/  ULDC.64 UR20, c[0x0][0x228] ;  /* 0x00008a0000147ab9 */ /* 0x000fe20000000a00 */
[----:B------:R-:W-:Y:S01]  /*3cc20*/  ULDC UR35, c[0x0][0x248] ;  /* 0x0000920000237ab9 */ /* 0x000fe20000000800 */
[C---:B------:R-:W-:Y:S01]  /*3cc30*/  VIADD R63, R4.reuse, 0x129 ;  /* 0x00000129043f7836 */ /* 0x040fe20000000000 */
[----:B------:R3:W-:Y:S01]  /*3cc40*/  STL [R1+0x1c0c], R44 ;  /* 0x001c0c2c01007387 */ /* 0x0007e20000100800 */
[----:B------:R-:W-:Y:S01]  /*3cc50*/  ULDC.64 UR18, c[0x0][0x228] ;  /* 0x00008a0000127ab9 */ /* 0x000fe20000000a00 */
[----:B0-----:R-:W-:Y:S01]  /*3cc60*/  MOV R46, UR35 ;  /* 0x00000023002e7c02 */ /* 0x001fe20008000f00 */
[C---:B------:R-:W-:Y:S01]  /*3cc70*/  VIADD R62, R4.reuse, 0x127 ;  /* 0x00000127043e7836 */ /* 0x040fe20000000000 */
[----:B------:R0:W-:Y:S01]  /*3cc80*/  STL [R1+0x1c08], R43 ;  /* 0x001c082b01007387 */ /* 0x0001e20000100800 */
[----:B------:R-:W-:Y:S01]  /*3cc90*/  ULDC.64 UR26, c[0x0][0x228] ;  /* 0x00008a00001a7ab9 */ /* 0x000fe20000000a00 */
[C---:B------:R-:W-:Y:S01]  /*3cca0*/  VIADD R61, R4.reuse, 0x125 ;  /* 0x00000125043d7836 */ /* 0x040fe20000000000 */
[----:B------:R-:W-:Y:S01]  /*3ccb0*/  ULDC UR34, c[0x0][0x248] ;  /* 0x0000920000227ab9 */ /* 0x000fe20000000800 */
[----:B------:R4:W-:Y:S01]  /*3ccc0*/  STL [R1+0x1c04], R42 ;  /* 0x001c042a01007387 */ /* 0x0009e20000100800 */
[----:B------:R-:W-:Y:S01]  /*3ccd0*/  ULDC.64 UR46, c[0x0][0x228] ;  /* 0x00008a00002e7ab9 */ /* 0x000fe20000000a00 */
[----:B--2---:R-:W-:Y:S01]  /*3cce0*/  MOV R45, UR34 ;  /* 0x00000022002d7c02 */ /* 0x004fe20008000f00 */
[----:B------:R-:W-:Y:S01]  /*3ccf0*/  UMOV UR34, UR46 ;  /* 0x0000002e00227c82 */ /* 0x000fe20008000000 */
[----:B------:R2:W-:Y:S01]  /*3cd00*/  STL [R1+0x1c00], R41 ;  /* 0x001c002901007387 */ /* 0x0005e20000100800 */
[C---:B------:R-:W-:Y:S01]  /*3cd10*/  VIADD R60, R4.reuse, 0x123 ;  /* 0x00000123043c7836 */ /* 0x040fe20000000000 */
[----:B------:R-:W-:Y:S01]  /*3cd20*/  UMOV UR61, UR47 ;  /* 0x0000002f003d7c82 */ /* 0x000fe20008000000 */
[C---:B------:R-:W-:Y:S01]  /*3cd30*/  VIADD R47, R4.reuse, 0x121 ;  /* 0x00000121042f7836 */ /* 0x040fe20000000000 */
[----:B------:R1:W-:Y:S01]  /*3cd40*/  STL [R1+0x1bfc], R40 ;  /* 0x001bfc2801007387 */ /* 0x0003e20000100800 */
[C---:B---3--:R-:W-:Y:S01]  /*3cd50*/  VIADD R44, R4.reuse, 0x11f ;  /* 0x0000011f042c7836 */ /* 0x048fe20000000000 */
[----:B------:R-:W-:Y:S01]  /*3cd60*/  ULDC.64 UR46, c[0x0][0x228] ;  /* 0x00008a00002e7ab9 */ /* 0x000fe20000000a00 */
[C---:B0-----:R-:W-:Y:S01]  /*3cd70*/  VIADD R43, R4.reuse, 0x11d ;  /* 0x0000011d042b7836 */ /* 0x041fe20000000000 */
[----:B------:R0:W-:Y:S01]  /*3cd80*/  STL [R1+0x1bf8], R39 ;  /* 0x001bf82701007387 */ /* 0x0001e20000100800 */
[C---:B----4-:R-:W-:Y:S01]  /*3cd90*/  VIADD R42, R4.reuse, 0x11b ;  /* 0x0000011b042a7836 */ /* 0x050fe20000000000 */
[----:B------:R-:W-:Y:S01]  /*3cda0*/  LOP3.LUT R49, R49, 0x7fffffff, RZ, 0xc0, !PT ;  /* 0x7fffffff31317812 */ /* 0x000fe200078ec0ff */
[C---:B--2---:R-:W-:Y:S01]  /*3cdb0*/  VIADD R41, R4.reuse, 0x119 ;  /* 0x0000011904297836 */ /* 0x044fe20000000000 */
[----:B------:R2:W-:Y:S01]  /*3cdc0*/  STL [R1+0x1bf4], R38 ;  /* 0x001bf42601007387 */ /* 0x0005e20000100800 */
[----:B------:R-:W-:Y:S01]  /*3cdd0*/  LOP3.LUT R7, R7, 0x7fffffff, RZ, 0xc0, !PT ;  /* 0x7fffffff07077812 */ /* 0x000fe200078ec0ff */
[----:B------:R-:W-:Y:S01]  /*3cde0*/  ULDC UR5, c[0x0][0x248] ;  /* 0x0000920000057ab9 */ /* 0x000fe20000000800 */
[----:B-1----:R-:W-:Y:S01]  /*3cdf0*/  MOV R40, UR33 ;  /* 0x0000002100287c02 */ /* 0x002fe20008000f00 */
[----:B------:R1:W-:Y:S01]  /*3ce00*/  STL [R1+0x1bf0], R37 ;  /* 0x001bf02501007387 */ /* 0x0003e20000100800 */
[----:B------:R-:W-:Y:S01]  /*3ce10*/  ULDC UR36, c[0x0][0x248] ;  /* 0x0000920000247ab9 */ /* 0x000fe20000000800 */
[----:B0-----:R-:W-:Y:S01]  /*3ce20*/  MOV R39, UR32 ;  /* 0x0000002000277c02 */ /* 0x001fe20008000f00 */
[----:B------:R-:W-:Y:S01]  /*3ce30*/  ULDC UR37, c[0x0][0x248] ;  /* 0x0000920000257ab9 */ /* 0x000fe20000000800 */
[----:B------:R0:W-:Y:S01]  /*3ce40*/  STL [R1+0x1bec], R36 ;  /* 0x001bec2401007387 */ /* 0x0001e20000100800 */
[----:B------:R-:W-:Y:S01]  /*3ce50*/  UMOV UR59, UR47 ;  /* 0x0000002f003b7c82 */ /* 0x000fe20008000000 */
[C---:B--2---:R-:W-:Y:S01]  /*3ce60*/  VIADD R38, R4.reuse, 0x117 ;  /* 0x0000011704267836 */ /* 0x044fe20000000000 */
[----:B------:R-:W-:Y:S01]  /*3ce70*/  ULDC UR42, c[0x0][0x248] ;  /* 0x00009200002a7ab9 */ /* 0x000fe20000000800 */
[----:B------:R2:W-:Y:S01]  /*3ce80*/  STL [R1+0x1be8], R35 ;  /* 0x001be82301007387 */ /* 0x0005e20000100800 */
[----:B------:R-:W-:Y:S01]  /*3ce90*/  ULDC UR48, c[0x0][0x248] ;  /* 0x0000920000307ab9 */ /* 0x000fe20000000800 */
[----:B-1----:R-:W-:Y:S01]  /*3cea0*/  MOV R37, UR9 ;  /* 0x0000000900257c02 */ /* 0x002fe20008000f00 */
[C---:B------:R-:W-:Y:S01]  /*3ceb0*/  VIADD R252, R4.reuse, 0xe1 ;  /* 0x000000e104fc7836 */ /* 0x040fe20000000000 */
[----:B------:R1:W-:Y:S01]  /*3cec0*/  STL [R1+0x1be4], R34 ;  /* 0x001be42201007387 */ /* 0x0003e20000100800 */
[----:B------:R-:W-:Y:S01]  /*3ced0*/  ULDC UR49, c[0x0][0x248] ;  /* 0x0000920000317ab9 */ /* 0x000fe20000000800 */
[----:B0-----:R-:W-:Y:S01]  /*3cee0*/  MOV R36, UR8 ;  /* 0x0000000800247c02 */ /* 0x001fe20008000f00 */
[----:B------:R-:W-:Y:S01]  /*3cef0*/  ULDC.64 UR8, c[0x0][0x228] ;  /* 0x00008a0000087ab9 */ /* 0x000fe20000000a00 */
[----:B------:R0:W-:Y:S01]  /*3cf00*/  STL [R1+0x1be0], R33 ;  /* 0x001be02101007387 */ /* 0x0001e20000100800 */
[----:B------:R-:W-:Y:S01]  /*3cf10*/  UMOV UR51, UR9 ;  /* 0x0000000900337c82 */ /* 0x000fe20008000000 */
[C---:B--2---:R-:W-:Y:S01]  /*3cf20*/  VIADD R35, R4.reuse, 0x115 ;  /* 0x0000011504237836 */ /* 0x044fe20000000000 */
[----:B------:R-:W-:Y:S01]  /*3cf30*/  ULDC UR52, c[0x0][0x248] ;  /* 0x0000920000347ab9 */ /* 0x000fe20000000800 */
[----:B------:R2:W-:Y:S01]  /*3cf40*/  STL [R1+0x1bdc], R32 ;  /* 0x001bdc2001007387 */ /* 0x0005e20000100800 */
[C---:B------:R-:W-:Y:S01]  /*3cf50*/  VIADD R195, R4.reuse, 0xdf ;  /* 0x000000df04c37836 */ /* 0x040fe20000000000 */
[----:B------:R-:W-:Y:S01]  /*3cf60*/  ULDC UR53, c[0x0][0x248] ;  /* 0x0000920000357ab9 */ /* 0x000fe20000000800 */
[C---:B-1----:R-:W-:Y:S01]  /*3cf70*/  VIADD R34, R4.reuse, 0x113 ;  /* 0x0000011304227836 */ /* 0x042fe20000000000 */
[----:B------:R1:W-:Y:S01]  /*3cf80*/  STL [R1+0x1bd8], R31 ;  /* 0x001bd81f01007387 */ /* 0x0003e20000100800 */
[----:B------:R-:W-:Y:S01]  /*3cf90*/  VIADD R194, R4, 0xdd ;  /* 0x000000dd04c27836 */ /* 0x000fe20000000000 */
[----:B------:R-:W-:Y:S01]  /*3cfa0*/  LOP3.LUT R0, R0, 0xfffffffe, RZ, 0xc0, !PT ;  /* 0xfffffffe00007812 */ /* 0x000fe200078ec0ff */
[C---:B0-----:R-:W-:Y:S01]  /*3cfb0*/  VIADD R33, R4.reuse, 0x111 ;  /* 0x0000011104217836 */ /* 0x041fe20000000000 */
[----:B------:R0:W-:Y:S01]  /*3cfc0*/  STL [R1+0x1bd4], R30 ;  /* 0x001bd41e01007387 */ /* 0x0001e20000100800 */
[C---:B------:R-:W-:Y:S01]  /*3cfd0*/  VIADD R193, R4.reuse, 0xdb ;  /* 0x000000db04c17836 */ /* 0x040fe20000000000 */
[----:B------:R-:W-:Y:S01]  /*3cfe0*/  LOP3.LUT R51, R51, 0xffffefff, RZ, 0xc0, !PT ;  /* 0xffffefff33337812 */ /* 0x000fe200078ec0ff */
[----:B--2---:R-:W-:Y:S01]  /*3cff0*/  VIADD R32, R4, 0x10f ;  /* 0x0000010f04207836 */ /* 0x004fe20000000000 */
[----:B------:R2:W-:Y:S01]  /*3d000*/  STL [R1+0x1bd0], R29 ;  /* 0x001bd01d01007387 */ /* 0x0005e20000100800 */
[----:B------:R-:W-:Y:S01]  /*3d010*/  LOP3.LUT R48, R48, 0x7fffffff, RZ, 0xc0, !PT ;  /* 0x7fffffff30307812 */ /* 0x000fe200078ec0ff */
[----:B-1----:R-:W-:Y:S01]  /*3d020*/  VIADD R31, R4, 0x10d ;  /* 0x0000010d041f7836 */ /* 0x002fe20000000000 */
[----:B------:R-:W-:Y:S01]  /*3d030*/  LOP3.LUT R50, R50, 0x7fffffff, RZ, 0xc0, !PT ;  /* 0x7fffffff32327812 */ /* 0x000fe200078ec0ff */
[----:B------:R1:W-:Y:S01]  /*3d040*/  STL [R1+0x1bcc], R28 ;  /* 0x001bcc1c01007387 */ /* 0x0003e20000100800 */
[----:B------:R-:W-:Y:S01]  /*3d050*/  LOP3.LUT R52, R52, 0x7fffffff, RZ, 0xc0, !PT ;  /* 0x7fffffff34347812 */ /* 0x000fe200078ec0ff */
[----:B0-----:R-:W-:Y:S01]  /*3d060*/  VIADD R30, R4, 0x10b ;  /* 0x0000010b041e7836 */ /* 0x001fe20000000000 */
[----:B------:R-:W-:Y:S01]  /*3d070*/  LOP3.LUT R53, R53, 0x7fffffff, RZ, 0xc0, !PT ;  /* 0x7fffffff35357812 */ /* 0x000fe200078ec0ff */
[----:B------:R0:W-:Y:S01]  /*3d080*/  STL [R1+0x1bc8], R27 ;  /* 0x001bc81b01007387 */ /* 0x0001e20000100800 */
[----:B------:R-:W-:Y:S01]  /*3d090*/  LOP3.LUT R54, R54, 0x7fffffff, RZ, 0xc0, !PT ;  /* 0x7fffffff36367812 */ /* 0x000fe200078ec0ff */
[----:B--2---:R-:W-:Y:S01]  /*3d0a0*/  VIADD R29, R4, 0x109 ;  /* 0x00000109041d7836 */ /* 0x004fe20000000000 */
[----:B------:R-:W-:Y:S01]  /*3d0b0*/  LOP3.LUT R55, R55, 0x7fffffff, RZ, 0xc0, !PT ;  /* 0x7fffffff37377812 */ /* 0x000fe200078ec0ff */
        /* <DEDUP_REMOVED lines=9> */
[----:B------:R-:W-:-:S02]  /*3d150*/  LOP3.LUT R188, R188, 0x7fffffff, RZ, 0xc0, !PT ;  /* 0x7fffffffbcbc7812 */ /* 0x000fc400078ec0ff */
[----:B--2---:R-:W-:Y:S01]  /*3d160*/  MOV R26, UR4 ;  /* 0x00000004001a7c02 */ /* 0x004fe20008000f00 */
[----:B------:R2:W-:Y:S01]  /*3d170*/  STL [R1+0x1bb8], R23 ;  /* 0x001bb81701007387 */ /* 0x0005e20000100800 */
[----:B------:R-:W-:Y:S01]  /*3d180*/  UMOV UR4, UR7 ;  /* 0x0000000700047c82 */ /* 0x000fe20008000000 */
[----:B-1----:R-:W-:Y:S01]  /*3d190*/  VIADD R25, R4, 0xe3 ;  /* 0x000000e304197836 */ /* 0x002fe20000000000 */
[----:B------:R-:W-:Y:S01]  /*3d1a0*/  ISETP.GE.AND P2, PT, R65, UR4, PT ;  /* 0x0000000441007c0c */ /* 0x000fe2000bf46270 */
[----:B------:R1:W-:Y:S01]  /*3d1b0*/  STL [R1+0x1bb4], R22 ;  /* 0x001bb41601007387 */ /* 0x0003e20000100800 */
[----:B------:R-:W-:Y:S01]  /*3d1c0*/  IMAD R65, R66, 0x80, R2 ;  /* 0x0000008042417824 */ /* 0x000fe200078e0202 */
[----:B------:R-:W-:Y:S01]  /*3d1d0*/  LOP3.LUT R189, R189, 0x7fffffff, RZ, 0xc0, !PT ;  /* 0x7fffffffbdbd7812 */ /* 0x000fe200078ec0ff */
[----:B0-----:R-:W-:Y:S01]  /*3d1e0*/  VIADD R24, R4, 0xe5 ;  /* 0x000000e504187836 */ /* 0x001fe20000000000 */
[----:B------:R0:W-:Y:S01]  /*3d1f0*/  STL [R1+0x1bb0], R21 ;  /* 0x001bb01501007387 */ /* 0x0001e20000100800 */
[----:B------:R-:W-:Y:S01]  /*3d200*/  LOP3.LUT R190, R190, 0x7fffffff, RZ, 0xc0, !PT ;  /* 0x7fffffffbebe7812 */ /* 0x000fe200078ec0ff */
[C---:B--2---:R-:W-:Y:S01]  /*3d210*/  VIADD R23, R4.reuse, 0xe7 ;  /* 0x000000e704177836 */ /* 0x044fe20000000000 */
[----:B------:R-:W-:Y:S01]  /*3d220*/  LEA R64, P3, R65, UR10, 0x1 ;  /* 0x0000000a41407c11 */ /* 0x000fe2000f8608ff */
[----:B------:R2:W-:Y:S01]  /*3d230*/  STL [R1+0x1bac], R20 ;  /* 0x001bac1401007387 */ /* 0x0005e20000100800 */
[----:B------:R-:W-:Y:S01]  /*3d240*/  LOP3.LUT R191, R191, 0x7fffffff, RZ, 0xc0, !PT ;  /* 0x7fffffffbfbf7812 */ /* 0x000fe200078ec0ff */
[C---:B-1----:R-:W-:Y:S01]  /*3d250*/  VIADD R22, R4.reuse, 0xe9 ;  /* 0x000000e904167836 */ /* 0x042fe20000000000 */
[----:B------:R-:W-:Y:S01]  /*3d260*/  LEA.HI.X.SX32 R65, R65, UR11, 0x1, P3 ;  /* 0x0000000b41417c11 */ /* 0x000fe200098f0eff */
[----:B------:R1:W-:Y:S01]  /*3d270*/  STL [R1+0x1ba8], R19 ;  /* 0x001ba81301007387 */ /* 0x0003e20000100800 */
[----:B------:R-:W-:Y:S01]  /*3d280*/  ISETP.LT.AND P3, PT, R5, UR22, !P2 ;  /* 0x0000001605007c0c */ /* 0x000fe2000d761270 */
[----:B------:R-:W-:Y:S01]  /*3d290*/  ULDC.64 UR10, c[0x0][0x228] ;  /* 0x00008a00000a7ab9 */ /* 0x000fe20000000a00 */
[C---:B0-----:R-:W-:Y:S01]  /*3d2a0*/  VIADD R21, R4.reuse, 0xeb ;  /* 0x000000eb04157836 */ /* 0x041fe20000000000 */
[----:B------:R0:W-:Y:S01]  /*3d2b0*/  STL [R1+0x1ba4], R18 ;  /* 0x001ba41201007387 */ /* 0x0001e20000100800 */
[----:B------:R-:W-:Y:S01]  /*3d2c0*/  UMOV UR57, UR11 ;  /* 0x0000000b00397c82 */ /* 0x000fe20008000000 */
[----:B--2---:R-:W-:Y:S01]  /*3d2d0*/  VIADD R20, R4, 0xed ;  /* 0x000000ed04147836 */ /* 0x004fe20000000000 */
[----:B------:R-:W-:Y:S01]  /*3d2e0*/  LOP3.LUT R192, R192, 0x7fffffff, RZ, 0xc0, !PT ;  /* 0x7fffffffc0c07812 */ /* 0x000fe200078ec0ff */
[----:B------:R2:W-:Y:S01]  /*3d2f0*/  STL [R1+0x1ba0], R17 ;  /* 0x001ba01101007387 */ /* 0x0005e20000100800 */
[----:B------:R-:W-:Y:S01]  /*3d300*/  @P6 LOP3.LUT R0, R0, 0x1, RZ, 0xfc, !PT ;  /* 0x0000000100006812 */ /* 0x000fe200078efcff */
[----:B-1----:R-:W-:-:S02]  /*3d310*/  VIADD R19, R4, 0xef ;  /* 0x000000ef04137836 */ /* 0x002fc40000000000 */
[----:B------:R1:W-:Y:S01]  /*3d320*/  STL [R1+0x1b9c], R16 ;  /* 0x001b9c1001007387 */ /* 0x0003e20000100800 */
[----:B0-----:R-:W-:-:S03]  /*3d330*/  VIADD R18, R4, 0xf1 ;  /* 0x000000f104127836 */ /* 0x001fc60000000000 */
[----:B------:R0:W-:Y:S01]  /*3d340*/  STL [R1+0x1b98], R15 ;  /* 0x001b980f01007387 */ /* 0x0001e20000100800 */
[----:B--2---:R-:W-:-:S03]  /*3d350*/  VIADD R17, R4, 0xf3 ;  /* 0x000000f304117836 */ /* 0x004fc60000000000 */
[----:B------:R2:W-:Y:S01]  /*3d360*/  STL [R1+0x1b94], R14 ;  /* 0x001b940e01007387 */ /* 0x0005e20000100800 */
[----:B-1----:R-:W-:-:S03]  /*3d370*/  VIADD R16, R4, 0xf5 ;  /* 0x000000f504107836 */ /* 0x002fc60000000000 */
        /* <DEDUP_REMOVED lines=8> */
[----:B------:R-:W-:Y:S01]  /*3d400*/  STL [R1+0x1b80], R9 ;  /* 0x001b800901007387 */ /* 0x000fe20000100800 */
[----:B--2---:R-:W-:Y:S01]  /*3d410*/  IMAD.U32 R11, RZ, RZ, UR6 ;  /* 0x00000006ff0b7e24 */ /* 0x004fe2000f8e00ff */
[----:B------:R-:W-:Y:S02]  /*3d420*/  ULDC.64 UR6, c[0x0][0x220] ;  /* 0x0000880000067ab9 */ /* 0x000fe40000000a00 */
[----:B------:R0:W-:Y:S01]  /*3d430*/  STL [R1+0x1b7c], R8 ;  /* 0x001b7c0801007387 */ /* 0x0001e20000100800 */
[----:B------:R-:W-:Y:S01]  /*3d440*/  LEA R66, P4, R2, UR6, 0x1 ;  /* 0x0000000602427c11 */ /* 0x000fe2000f8808ff */
[----:B-1----:R-:W-:-:S03]  /*3d450*/  VIADD R10, R4, 0xff ;  /* 0x000000ff040a7836 */ /* 0x002fc60000000000 */
[----:B------:R-:W-:Y:S01]  /*3d460*/  LEA.HI.X.SX32 R67, R2, UR7, 0x1, P4 ;  /* 0x0000000702437c11 */ /* 0x000fe2000a0f0eff */
[----:B------:R-:W-:Y:S01]  /*3d470*/  UMOV UR7, UR8 ;  /* 0x0000000800077c82 */ /* 0x000fe20008000000 */
[C---:B------:R-:W-:Y:S01]  /*3d480*/  ISETP.LT.AND P4, PT, R6.reuse, UR16, !P2 ;  /* 0x0000001006007c0c */ /* 0x040fe2000d781270 */
[----:B------:R-:W-:Y:S01]  /*3d490*/  ULDC.64 UR8, c[0x0][0x228] ;  /* 0x00008a0000087ab9 */ /* 0x000fe20000000a00 */
[----:B------:R-:W-:Y:S01]  /*3d4a0*/  ISETP.LT.AND P2, PT, R6, UR7, !P1 ;  /* 0x0000000706007c0c */ /* 0x000fe2000cf41270 */
[----:B------:R-:W-:Y:S01]  /*3d4b0*/  UMOV UR6, UR8 ;  /* 0x0000000800067c82 */ /* 0x000fe20008000000 */
[----:B------:R-:W-:Y:S01]  /*3d4c0*/  ISETP.LT.AND P1, PT, R5, UR30, !P1 ;  /* 0x0000001e05007c0c */ /* 0x000fe2000cf21270 */
[----:B------:R-:W-:Y:S01]  /*3d4d0*/  UMOV UR8, UR10 ;  /* 0x0000000a00087c82 */ /* 0x000fe20008000000 */
[----:B------:R-:W-:Y:S01]  /*3d4e0*/  ULDC.64 UR16, c[0x0][0x228] ;  /* 0x00008a0000107ab9 */ /* 0x000fe20000000a00 */
[----:B------:R-:W-:Y:S01]  /*3d4f0*/  ULDC.64 UR10, c[0x0][0x228] ;  /* 0x00008a00000a7ab9 */ /* 0x000fe20000000a00 */
[----:B------:R-:W-:Y:S01]  /*3d500*/  UMOV UR38, UR9 ;  /* 0x0000000900267c82 */ /* 0x000fe20008000000 */
[----:B------:R-:W-:Y:S01]  /*3d510*/  UMOV UR33, UR10 ;  /* 0x0000000a00217c82 */ /* 0x000fe20008000000 */
[----:B------:R-:W-:Y:S01]  /*3d520*/  UMOV UR55, UR11 ;  /* 0x0000000b00377c82 */ /* 0x000fe20008000000 */
[----:B------:R-:W-:Y:S01]  /*3d530*/  ULDC.64 UR10, c[0x0][0x228] ;  /* 0x00008a00000a7ab9 */ /* 0x000fe20000000a00 */
[----:B0-----:R-:W-:Y:S01]  /*3d540*/  VIADD R8, R4, 0x103 ;  /* 0x0000010304087836 */ /* 0x001fe20000000000 */
[----:B------:R-:W-:Y:S01]  /*3d550*/  @P4 LOP3.LUT R3, R3, 0x40000000, RZ, 0xfc, !PT ;  /* 0x4000000003034812 */ /* 0x000fe200078efcff */
[----:B------:R-:W-:Y:S01]  /*3d560*/  UMOV UR32, UR10 ;  /* 0x0000000a00207c82 */ /* 0x000fe20008000000 */
[----:B------:R-:W-:Y:S01]  /*3d570*/  UMOV UR41, UR11 ;  /* 0x0000000b00297c82 */ /* 0x000fe20008000000 */
[----:B------:R-:W-:Y:S01]  /*3d580*/  ULDC.64 UR10, c[0x0][0x228] ;  /* 0x00008a00000a7ab9 */ /* 0x000fe20000000a00 */
[----:B------:R-:W-:Y:S01]  /*3d590*/  LOP3.LUT R3, R3, 0xdfffffff, RZ, 0xc0, !PT ;  /* 0xdfffffff03037812 */ /* 0x000fe200078ec0ff */
[----:B------:R-:W-:Y:S01]  /*3d5a0*/  UMOV UR40, UR10 ;  /* 0x0000000a00287c82 */ /* 0x000fe20008000000 */
[----:B------:R-:W-:Y:S01]  /*3d5b0*/  UMOV UR50, UR11 ;  /* 0x0000000b00327c82 */ /* 0x000fe20008000000 */
[----:B------:R-:W-:Y:S01]  /*3d5c0*/  ULDC.64 UR10, c[0x0][0x228] ;  /* 0x00008a00000a7ab9 */ /* 0x000fe20000000a00 */
        /* <DEDUP_REMOVED lines=10> */
[----:B------:R-:W-:Y:S01]  /*3d670*/  ISETP.LT.AND P2, PT, R6, UR6, !P0 ;  /* 0x0000000606007c0c */ /* 0x000fe2000c741270 */
[----:B------:R-:W-:Y:S01]  /*3d680*/  UMOV UR44, UR11 ;  /* 0x0000000b002c7c82 */ /* 0x000fe20008000000 */
[----:B------:R-:W-:Y:S01]  /*3d690*/  LOP3.LUT R3, R3, 0xf7ffffff, RZ, 0xc0, !PT ;  /* 0xf7ffffff03037812 */ /* 0x000fe200078ec0ff */
[----:B------:R-:W-:Y:S01]  /*3d6a0*/  ULDC.64 UR10, c[0x0][0x228] ;  /* 0x00008a00000a7ab9 */ /* 0x000fe20000000a00 */
[----:B------:R-:W-:Y:S01]  /*3d6b0*/  ULDC.64 UR6, c[0x0][0x228] ;  /* 0x00008a0000067ab9 */ /* 0x000fe20000000a00 */
[C---:B------:R-:W-:Y:S01]  /*3d6c0*/  VIADD R9, R4.reuse, 0x101 ;  /* 0x0000010104097836 */ /* 0x040fe20000000000 */
[----:B------:R-:W-:Y:S01]  /*3d6d0*/  @P1 LOP3.LUT R3, R3, 0x8000000, RZ, 0xfc, !PT ;  /* 0x0800000003031812 */ /* 0x000fe200078efcff */
[----:B------:R-:W-:Y:S01]  /*3d6e0*/  VIADD R2, R4, 0xd9 ;  /* 0x000000d904027836 */ /* 0x000fe20000000000 */
[----:B------:R-:W-:-:S02]  /*3d6f0*/  ISETP.LT.AND P1, PT, R5, UR24, !P0 ;  /* 0x0000001805007c0c */ /* 0x000fc4000c721270 */
[----:B------:R-:W-:Y:S02]  /*3d700*/  LOP3.LUT R3, R3, 0xfbffffff, RZ, 0xc0, !PT ;  /* 0xfbffffff03037812 */ /* 0x000fe400078ec0ff */
[----:B------:R-:W-:Y:S01]  /*3d710*/  ISETP.GE.AND P0, PT, R72, UR23, PT ;  /* 0x0000001748007c0c */ /* 0x000fe2000bf06270 */
[----:B------:R-:W-:Y:S01]  /*3d720*/  ULDC.64 UR22, c[0x0][0x228] ;  /* 0x00008a0000167ab9 */ /* 0x000fe20000000a00 */
[----:B------:R-:W-:Y:S01]  /*3d730*/  @P2 LOP3.LUT R3, R3, 0x4000000, RZ, 0xfc, !PT ;  /* 0x0400000003032812 */ /* 0x000fe200078efcff */
[----:B------:R-:W2:Y:S01]  /*3d740*/  LDL.LU R72, [R1+0x1c3c] ;  /* 0x001c3c0001487983 */ /* 0x000ea20000300800 */
[----:B------:R-:W-:Y:S02]  /*3d750*/  UMOV UR43, UR23 ;  /* 0x00000017002b7c82 */ /* 0x000fe40008000000 */
[----:B------:R-:W-:-:S04]  /*3d760*/  LOP3.LUT R3, R3, 0xfdffffff, RZ, 0xc0, !PT ;  /* 0xfdffffff03037812 */ /* 0x000fc800078ec0ff */
[----:B------:R-:W-:Y:S02]  /*3d770*/  @P1 LOP3.LUT R3, R3, 0x2000000, RZ, 0xfc, !PT ;  /* 0x0200000003031812 */ /* 0x000fe400078efcff */
[----:B------:R-:W-:Y:S01]  /*3d780*/  ISETP.LT.AND P1, PT, R6, UR8, !P0 ;  /* 0x0000000806007c0c */ /* 0x000fe2000c721270 */
[----:B------:R-:W-:Y:S01]  /*3d790*/  UMOV UR8, UR22 ;  /* 0x0000001600087c82 */ /* 0x000fe20008000000 */
[----:B------:R-:W-:Y:S01]  /*3d7a0*/  ISETP.LT.AND P0, PT, R5, UR12, !P0 ;  /* 0x0000000c05007c0c */ /* 0x000fe2000c701270 */
[----:B------:R-:W-:Y:S01]  /*3d7b0*/  ULDC.64 UR22, c[0x0][0x228] ;  /* 0x00008a0000167ab9 */ /* 0x000fe20000000a00 */
[----:B------:R-:W-:-:S09]  /*3d7c0*/  LOP3.LUT R3, R3, 0xfeffffff, RZ, 0xc0, !PT ;  /* 0xfeffffff03037812 */ /* 0x000fd200078ec0ff */
[----:B------:R-:W-:-:S04]  /*3d7d0*/  @P1 LOP3.LUT R3, R3, 0x1000000, RZ, 0xfc, !PT ;  /* 0x0100000003031812 */ /* 0x000fc800078efcff */
[----:B------:R-:W-:-:S04]  /*3d7e0*/  LOP3.LUT R3, R3, 0xff7fffff, RZ, 0xc0, !PT ;  /* 0xff7fffff03037812 */ /* 0x000fc800078ec0ff */
[----:B------:R-:W-:Y:S02]  /*3d7f0*/  @P0 LOP3.LUT R3, R3, 0x800000, RZ, 0xfc, !PT ;  /* 0x0080000003030812 */ /* 0x000fe400078efcff */
[----:B------:R-:W-:Y:S01]  /*3d800*/  ISETP.GE.AND P0, PT, R71, UR31, PT ;  /* 0x0000001f47007c0c */ /* 0x000fe2000bf06270 */
[----:B------:R-:W-:Y:S01]  /*3d810*/  ULDC.64 UR30, c[0x0][0x228] ;  /* 0x00008a00001e7ab9 */ /* 0x000fe20000000a00 */
[----:B------:R-:W-:Y:S01]  /*3d820*/  LOP3.LUT R3, R3, 0xffbfffff, RZ, 0xc0, !PT ;  /* 0xffbfffff03037812 */ /* 0x000fe200078ec0ff */
[----:B------:R-:W3:Y:S01]  /*3d830*/  LDL.LU R71, [R1+0x1c38] ;  /* 0x001c380001477983 */ /* 0x000ee20000300800 */
[----:B------:R-:W-:Y:S02]  /*3d840*/  ISETP.LT.AND P1, PT, R6, UR16, !P0 ;  /* 0x0000001006007c0c */ /* 0x000fe4000c721270 */
[----:B------:R-:W-:Y:S01]  /*3d850*/  ISETP.LT.AND P0, PT, R5, UR33, !P0 ;  /* 0x0000002105007c0c */ /* 0x000fe2000c701270 */
[----:B------:R-:W-:-:S10]  /*3d860*/  UMOV UR33, UR30 ;  /* 0x0000001e00217c82 */ /* 0x000fd40008000000 */
        /* <DEDUP_REMOVED lines=9> */
[----:B------:R-:W-:Y:S01]  /*3d900*/  UMOV UR32, UR46 ;  /* 0x0000002e00207c82 */ /* 0x000fe20008000000 */
[----:B------:R-:W-:-:S09]  /*3d910*/  ULDC.64 UR46, c[0x0][0x228] ;  /* 0x00008a00002e7ab9 */ /* 0x000fd20000000a00 */
[----:B------:R-:W-:-:S04]  /*3d920*/  @P1 LOP3.LUT R3, R3, 0x100000, RZ, 0xfc, !PT ;  /* 0x0010000003031812 */ /* 0x000fc800078efcff */
[----:B------:R-:W-:-:S04]  /*3d930*/  LOP3.LUT R3, R3, 0xfff7ffff, RZ, 0xc0, !PT ;  /* 0xfff7ffff03037812 */ /* 0x000fc800078ec0ff */
[----:B------:R-:W-:Y:S02]  /*3d940*/  @P0 LOP3.LUT R3, R3, 0x80000, RZ, 0xfc, !PT ;  /* 0x0008000003030812 */ /* 0x000fe400078efcff */
[----:B------:R-:W-:Y:S01]  /*3d950*/  ISETP.GE.AND P0, PT, R69, UR13, PT ;  /* 0x0000000d45007c0c */ /* 0x000fe2000bf06270 */
[----:B------:R-:W-:Y:S01]  /*3d960*/  ULDC.64 UR12, c[0x0][0x228] ;  /* 0x00008a00000c7ab9 */ /* 0x000fe20000000a00 */
[----:B------:R-:W-:Y:S01]  /*3d970*/  LOP3.LUT R3, R3, 0xfffbffff, RZ, 0xc0, !PT ;  /* 0xfffbffff03037812 */ /* 0x000fe200078ec0ff */
[----:B------:R-:W-:Y:S01]  /*3d980*/  UMOV UR45, UR47 ;  /* 0x0000002f002d7c82 */ /* 0x000fe20008000000 */
[----:B------:R-:W-:Y:S01]  /*3d990*/  ISETP.LT.AND P2, PT, R6, UR14, !P0 ;  /* 0x0000000e06007c0c */ /* 0x000fe2000c741270 */
[----:B------:R-:W3:Y:S01]  /*3d9a0*/  LDL.LU R69, [R1+0x1c30] ;  /* 0x001c300001457983 */ /* 0x000ee20000300800 */
[----:B------:R-:W-:Y:S02]  /*3d9b0*/  ISETP.LT.AND P1, PT, R5, UR40, !P0 ;  /* 0x0000002805007c0c */ /* 0x000fe4000c721270 */
[----:B------:R-:W-:Y:S01]  /*3d9c0*/  ISETP.GE.AND P0, PT, R68, UR17, PT ;  /* 0x0000001144007c0c */ /* 0x000fe2000bf06270 */
[----:B------:R-:W-:Y:S01]  /*3d9d0*/  ULDC.64 UR16, c[0x0][0x228] ;  /* 0x00008a0000107ab9 */ /* 0x000fe20000000a00 */
[----:B------:R-:W3:Y:S07]  /*3d9e0*/  LDL.LU R68, [R1+0x1c2c] ;  /* 0x001c2c0001447983 */ /* 0x000eee0000300800 */
[----:B------:R-:W-:-:S04]  /*3d9f0*/  @P2 LOP3.LUT R3, R3, 0x40000, RZ, 0xfc, !PT ;  /* 0x0004000003032812 */ /* 0x000fc800078efcff */
[----:B------:R-:W-:-:S04]  /*3da00*/  LOP3.LUT R3, R3, 0xfffdffff, RZ, 0xc0, !PT ;  /* 0xfffdffff03037812 */ /* 0x000fc800078ec0ff */
[----:B------:R-:W-:Y:S02]  /*3da10*/  @P1 LOP3.LUT R3, R3, 0x20000, RZ, 0xfc, !PT ;  /* 0x0002000003031812 */ /* 0x000fe400078efcff */
[----:B------:R-:W-:Y:S02]  /*3da20*/  ISETP.LT.AND P1, PT, R6, UR20, !P0 ;  /* 0x0000001406007c0c */ /* 0x000fe4000c721270 */
[----:B------:R-:W-:Y:S02]  /*3da30*/  ISETP.LT.AND P0, PT, R5, UR35, !P0 ;  /* 0x0000002305007c0c */ /* 0x000fe4000c701270 */
[----:B------:R-:W-:-:S09]  /*3da40*/  LOP3.LUT R3, R3, 0xfffeffff, RZ, 0xc0, !PT ;  /* 0xfffeffff03037812 */ /* 0x000fd200078ec0ff */
[----:B------:R-:W-:-:S04]  /*3da50*/  @P1 LOP3.LUT R3, R3, 0x10000, RZ, 0xfc, !PT ;  /* 0x0001000003031812 */ /* 0x000fc800078efcff */
[----:B------:R-:W-:-:S04]  /*3da60*/  LOP3.LUT R3, R3, 0xffff7fff, RZ, 0xc0, !PT ;  /* 0xffff7fff03037812 */ /* 0x000fc800078ec0ff */
[----:B------:R-:W-:Y:S02]  /*3da70*/  @P0 LOP3.LUT R3, R3, 0x8000, RZ, 0xfc, !PT ;  /* 0x0000800003030812 */ /* 0x000fe400078efcff */
[----:B------:R-:W-:Y:S02]  /*3da80*/  ISETP.GE.AND P0, PT, R63, UR29, PT ;  /* 0x0000001d3f007c0c */ /* 0x000fe4000bf06270 */
[----:B------:R-:W-:Y:S01]  /*3da90*/  LOP3.LUT R3, R3, 0xffffbfff, RZ, 0xc0, !PT ;  /* 0xffffbfff03037812 */ /* 0x000fe200078ec0ff */
[----:B------:R-:W-:Y:S01]  /*3daa0*/  UMOV UR30, UR16 ;  /* 0x00000010001e7c82 */ /* 0x000fe20008000000 */
[----:B------:R-:W-:Y:S01]  /*3dab0*/  ISETP.LT.AND P1, PT, R6, UR18, !P0 ;  /* 0x0000001206007c0c */ /* 0x000fe2000c721270 */
[----:B------:R-:W-:Y:S01]  /*3dac0*/  UMOV UR28, UR17 ;  /* 0x00000011001c7c82 */ /* 0x000fe20008000000 */
[----:B------:R-:W-:Y:S01]  /*3dad0*/  ISETP.LT.AND P0, PT, R5, UR9, !P0 ;  /* 0x0000000905007c0c */ /* 0x000fe2000c701270 */
[----:B------:R-:W-:Y:S01]  /*3dae0*/  ULDC.64 UR16, c[0x0][0x228] ;  /* 0x00008a0000107ab9 */ /* 0x000fe20000000a00 */
[----:B------:R-:W4:Y:S09]  /*3daf0*/  LDL.LU R63, [R1+0x1c28] ;  /* 0x001c2800013f7983 */ /* 0x000f320000300800 */
[----:B------:R-:W-:-:S04]  /*3db00*/  @P1 LOP3.LUT R3, R3, 0x4000, RZ, 0xfc, !PT ;  /* 0x0000400003031812 */ /* 0x000fc800078efcff */
[----:B------:R-:W-:-:S04]  /*3db10*/  LOP3.LUT R3, R3, 0xffffdfff, RZ, 0xc0, !PT ;  /* 0xffffdfff03037812 */ /* 0x000fc800078ec0ff */
[----:B------:R-:W-:Y:S02]  /*3db20*/  @P0 LOP3.LUT R3, R3, 0x2000, RZ, 0xfc, !PT ;  /* 0x0000200003030812 */ /* 0x000fe400078efcff */
[----:B------:R-:W-:Y:S01]  /*3db30*/  ISETP.GE.AND P0, PT, R62, UR15, PT ;  /* 0x0000000f3e007c0c */ /* 0x000fe2000bf06270 */
[----:B------:R-:W-:Y:S01]  /*3db40*/  UMOV UR9, UR46 ;  /* 0x0000002e00097c82 */ /* 0x000fe20008000000 */
[----:B------:R-:W-:Y:S01]  /*3db50*/  LOP3.LUT R3, R3, 0xffffefff, RZ, 0xc0, !PT ;  /* 0xffffefff03037812 */ /* 0x000fe200078ec0ff */
[----:B------:R-:W-:Y:S01]  /*3db60*/  ULDC.64 UR14, c[0x0][0x228] ;  /* 0x00008a00000e7ab9 */ /* 0x000fe20000000a00 */
[----:B------:R-:W-:Y:S01]  /*3db70*/  ISETP.LT.AND P1, PT, R6, UR26, !P0 ;  /* 0x0000001a06007c0c */ /* 0x000fe2000c721270 */
[----:B------:R-:W-:Y:S01]  /*3db80*/  ULDC.64 UR46, c[0x0][0x228] ;  /* 0x00008a00002e7ab9 */ /* 0x000fe20000000a00 */
[----:B------:R-:W-:Y:S01]  /*3db90*/  ISETP.LT.AND P0, PT, R5, UR4, !P0 ;  /* 0x0000000405007c0c */ /* 0x000fe2000c701270 */
[----:B------:R-:W4:Y:S10]  /*3dba0*/  LDL.LU R62, [R1+0x1c24] ;  /* 0x001c2400013e7983 */ /* 0x000f340000300800 */
        /* <DEDUP_REMOVED lines=8> */
[----:B------:R-:W-:Y:S01]  /*3dc30*/  UMOV UR58, UR47 ;  /* 0x0000002f003a7c82 */ /* 0x000fe20008000000 */
[----:B------:R-:W-:Y:S01]  /*3dc40*/  ISETP.LT.AND P1, PT, R5, UR34, !P0 ;  /* 0x0000002205007c0c */ /* 0x000fe2000c721270 */
[----:B------:R-:W-:Y:S01]  /*3dc50*/  ULDC.64 UR34, c[0x0][0x228] ;  /* 0x00008a0000227ab9 */ /* 0x000fe20000000a00 */
[----:B------:R-:W-:Y:S01]  /*3dc60*/  ISETP.GE.AND P0, PT, R60, UR19, PT ;  /* 0x000000133c007c0c */ /* 0x000fe2000bf06270 */
[----:B------:R-:W-:Y:S01]  /*3dc70*/  ULDC.64 UR18, c[0x0][0x228] ;  /* 0x00008a0000127ab9 */ /* 0x000fe20000000a00 */
[----:B------:R-:W4:Y:S07]  /*3dc80*/  LDL.LU R61, [R1+0x1c20] ;  /* 0x001c2000013d7983 */ /* 0x000f2e0000300800 */
[----:B------:R-:W-:Y:S01]  /*3dc90*/  @P2 LOP3.LUT R3, R3, 0x400, RZ, 0xfc, !PT ;  /* 0x0000040003032812 */ /* 0x000fe200078efcff */
[----:B------:R-:W-:Y:S01]  /*3dca0*/  UMOV UR26, UR19 ;  /* 0x00000013001a7c82 */ /* 0x000fe20008000000 */
[----:B------:R-:W-:Y:S01]  /*3dcb0*/  UMOV UR47, UR34 ;  /* 0x00000022002f7c82 */ /* 0x000fe20008000000 */
[----:B------:R-:W-:Y:S01]  /*3dcc0*/  UMOV UR29, UR35 ;  /* 0x00000023001d7c82 */ /* 0x000fe20008000000 */
[----:B------:R-:W-:Y:S01]  /*3dcd0*/  LOP3.LUT R3, R3, 0xfffffdff, RZ, 0xc0, !PT ;  /* 0xfffffdff03037812 */ /* 0x000fe200078ec0ff */
[----:B------:R-:W4:Y:S03]  /*3dce0*/  LDL.LU R60, [R1+0x1c1c] ;  /* 0x001c1c00013c7983 */ /* 0x000f260000300800 */
[----:B------:R-:W-:-:S02]  /*3dcf0*/  @P1 LOP3.LUT R3, R3, 0x200, RZ, 0xfc, !PT ;  /* 0x0000020003031812 */ /* 0x000fc400078efcff */
        /* <DEDUP_REMOVED lines=17> */
[----:B------:R-:W-:-:S03]  /*3de10*/  ULDC.64 UR10, c[0x0][0x228] ;  /* 0x00008a00000a7ab9 */ /* 0x000fc60000000a00 */
[----:B------:R-:W-:Y:S02]  /*3de20*/  ISETP.LT.AND P1, PT, R6, UR24, !P0 ;  /* 0x0000001806007c0c */ /* 0x000fe4000c721270 */
[----:B------:R-:W-:Y:S01]  /*3de30*/  ISETP.LT.AND P0, PT, R5, UR32, !P0 ;  /* 0x0000002005007c0c */ /* 0x000fe2000c701270 */
[----:B------:R-:W-:Y:S01]  /*3de40*/  ULDC.64 UR32, c[0x0][0x228] ;  /* 0x00008a0000207ab9 */ /* 0x000fe20000000a00 */
[----:B------:R-:W-:-:S09]  /*3de50*/  LOP3.LUT R3, R3, 0xffffffef, RZ, 0xc0, !PT ;  /* 0xffffffef03037812 */ /* 0x000fd200078ec0ff */
[----:B------:R-:W-:-:S04]  /*3de60*/  @P1 LOP3.LUT R3, R3, 0x10, RZ, 0xfc, !PT ;  /* 0x0000001003031812 */ /* 0x000fc800078efcff */
[----:B------:R-:W-:-:S04]  /*3de70*/  LOP3.LUT R3, R3, 0xfffffff7, RZ, 0xc0, !PT ;  /* 0xfffffff703037812 */ /* 0x000fc800078ec0ff */
[----:B------:R-:W-:Y:S02]  /*3de80*/  @P0 LOP3.LUT R3, R3, 0x8, RZ, 0xfc, !PT ;  /* 0x0000000803030812 */ /* 0x000fe400078efcff */
[----:B------:R-:W-:Y:S01]  /*3de90*/  ISETP.GE.AND P0, PT, R43, UR7, PT ;  /* 0x000000072b007c0c */ /* 0x000fe2000bf06270 */
[----:B------:R-:W-:Y:S01]  /*3dea0*/  UMOV UR27, UR32 ;  /* 0x00000020001b7c82 */ /* 0x000fe20008000000 */
[----:B------:R-:W-:Y:S01]  /*3deb0*/  LOP3.LUT R3, R3, 0xfffffffb, RZ, 0xc0, !PT ;  /* 0xfffffffb03037812 */ /* 0x000fe200078ec0ff */
[----:B------:R-:W-:Y:S01]  /*3dec0*/  ULDC.64 UR6, c[0x0][0x228] ;  /* 0x00008a0000067ab9 */ /* 0x000fe20000000a00 */
[----:B------:R-:W-:Y:S02]  /*3ded0*/  ISETP.LT.AND P2, PT, R6, UR12, !P0 ;  /* 0x0000000c06007c0c */ /* 0x000fe4000c741270 */
[----:B------:R-:W-:Y:S02]  /*3dee0*/  ISETP.LT.AND P1, PT, R5, UR30, !P0 ;  /* 0x0000001e05007c0c */ /* 0x000fe4000c721270 */
[----:B------:R-:W-:Y:S01]  /*3def0*/  ISETP.GE.AND P0, PT, R42, UR23, PT ;  /* 0x000000172a007c0c */ /* 0x000fe2000bf06270 */
[----:B------:R-:W-:-:S08]  /*3df00*/  ULDC.64 UR22, c[0x0][0x228] ;  /* 0x00008a0000167ab9 */ /* 0x000fd00000000a00 */
[----:B------:R-:W-:-:S04]  /*3df10*/  @P2 LOP3.LUT R3, R3, 0x4, RZ, 0xfc, !PT ;  /* 0x0000000403032812 */ /* 0x000fc800078efcff */
[----:B------:R-:W-:-:S04]  /*3df20*/  LOP3.LUT R3, R3, 0xfffffffd, RZ, 0xc0, !PT ;  /* 0xfffffffd03037812 */ /* 0x000fc800078ec0ff */
[----:B------:R-:W-:Y:S02]  /*3df30*/  @P1 LOP3.LUT R3, R3, 0x2, RZ, 0xfc, !PT ;  /* 0x0000000203031812 */ /* 0x000fe400078efcff */
[----:B------:R-:W-:Y:S02]  /*3df40*/  ISETP.LT.AND P1, PT, R6, UR16, !P0 ;  /* 0x0000001006007c0c */ /* 0x000fe4000c721270 */
[----:B------:R-:W-:Y:S02]  /*3df50*/  ISETP.LT.AND P0, PT, R5, UR9, !P0 ;  /* 0x0000000905007c0c */ /* 0x000fe4000c701270 */
[----:B------:R-:W-:-:S11]  /*3df60*/  LOP3.LUT R3, R3, 0xfffffffe, RZ, 0xc0, !PT ;  /* 0xfffffffe03037812 */ /* 0x000fd600078ec0ff */
[----:B------:R-:W-:Y:S02]  /*3df70*/  @P0 LOP3.LUT R49, R49, 0x80000000, RZ, 0xfc, !PT ;  /* 0x8000000031310812 */ /* 0x000fe400078efcff */
[----:B------:R-:W-:Y:S02]  /*3df80*/  ISETP.GE.AND P0, PT, R41, UR25, PT ;  /* 0x0000001929007c0c */ /* 0x000fe4000bf06270 */
[----:B------:R-:W-:Y:S02]  /*3df90*/  @P1 LOP3.LUT R3, R3, 0x1, RZ, 0xfc, !PT ;  /* 0x0000000103031812 */ /* 0x000fe400078efcff */
[----:B------:R-:W-:Y:S02]  /*3dfa0*/  ISETP.LT.AND P1, PT, R6, UR14, !P0 ;  /* 0x0000000e06007c0c */ /* 0x000fe4000c721270 */
[----:B------:R-:W-:Y:S02]  /*3dfb0*/  ISETP.LT.AND P0, PT, R5, UR4, !P0 ;  /* 0x0000000405007c0c */ /* 0x000fe4000c701270 */
[----:B------:R-:W-:-:S09]  /*3dfc0*/  LOP3.LUT R49, R49, 0xbfffffff, RZ, 0xc0, !PT ;  /* 0xbfffffff31317812 */ /* 0x000fd200078ec0ff */
[----:B------:R-:W-:-:S04]  /*3dfd0*/  @P1 LOP3.LUT R49, R49, 0x40000000, RZ, 0xfc, !PT ;  /* 0x4000000031311812 */ /* 0x000fc800078efcff */
[----:B------:R-:W-:-:S04]  /*3dfe0*/  LOP3.LUT R49, R49, 0xdfffffff, RZ, 0xc0, !PT ;  /* 0xdfffffff31317812 */ /* 0x000fc800078ec0ff */
[----:B------:R-:W-:Y:S02]  /*3dff0*/  @P0 LOP3.LUT R49, R49, 0x20000000, RZ, 0xfc, !PT ;  /* 0x2000000031310812 */ /* 0x000fe400078efcff */
[----:B------:R-:W-:Y:S01]  /*3e000*/  ISETP.GE.AND P0, PT, R38, UR13, PT ;  /* 0x0000000d26007c0c */ /* 0x000fe2000bf06270 */
[----:B------:R-:W-:Y:S01]  /*3e010*/  UMOV UR30, UR22 ;  /* 0x00000016001e7c82 */ /* 0x000fe20008000000 */
[----:B------:R-:W-:Y:S01]  /*3e020*/  LOP3.LUT R49, R49, 0xefffffff, RZ, 0xc0, !PT ;  /* 0xefffffff31317812 */ /* 0x000fe200078ec0ff */
[----:B------:R-:W-:Y:S01]  /*3e030*/  UMOV UR24, UR23 ;  /* 0x0000001700187c82 */ /* 0x000fe20008000000 */
[----:B------:R-:W-:Y:S01]  /*3e040*/  ISETP.LT.AND P1, PT, R6, UR20, !P0 ;  /* 0x0000001406007c0c */ /* 0x000fe2000c721270 */
[----:B------:R-:W-:Y:S01]  /*3e050*/  ULDC.64 UR22, c[0x0][0x228] ;  /* 0x00008a0000167ab9 */ /* 0x000fe20000000a00 */
[----:B------:R-:W-:Y:S01]  /*3e060*/  ISETP.LT.AND P0, PT, R5, UR8, !P0 ;  /* 0x0000000805007c0c */ /* 0x000fe2000c701270 */
[----:B------:R-:W-:Y:S01]  /*3e070*/  UMOV UR56, UR33 ;  /* 0x0000002100387c82 */ /* 0x000fe20008000000 */
[----:B------:R-:W-:Y:S01]  /*3e080*/  ULDC.64 UR32, c[0x0][0x228] ;  /* 0x00008a0000207ab9 */ /* 0x000fe20000000a00 */
[----:B------:R-:W-:-:S08]  /*3e090*/  ULDC.64 UR12, c[0x0][0x228] ;  /* 0x00008a00000c7ab9 */ /* 0x000fd00000000a00 */
[----:B------:R-:W-:Y:S01]  /*3e0a0*/  @P1 LOP3.LUT R49, R49, 0x10000000, RZ, 0xfc, !PT ;  /* 0x1000000031311812 */ /* 0x000fe200078efcff */
[----:B------:R-:W-:-:S03]  /*3e0b0*/  ULDC.64 UR8, c[0x0][0x228] ;  /* 0x00008a0000087ab9 */ /* 0x000fc60000000a00 */
        /* <DEDUP_REMOVED lines=27> */
[----:B------:R-:W-:-:S10]  /*3e270*/  ULDC.64 UR20, c[0x0][0x228] ;  /* 0x00008a0000147ab9 */ /* 0x000fd40000000a00 */
        /* <DEDUP_REMOVED lines=9> */
[----:B------:R-:W-:-:S11]  /*3e310*/  ISETP.LT.AND P0, PT, R5, UR4, !P0 ;  /* 0x0000000405007c0c */ /* 0x000fd6000c701270 */
[----:B------:R-:W-:-:S04]  /*3e320*/  @P1 LOP3.LUT R49, R49, 0x100000, RZ, 0xfc, !PT ;  /* 0x0010000031311812 */ /* 0x000fc800078efcff */
[----:B------:R-:W-:-:S04]  /*3e330*/  LOP3.LUT R49, R49, 0xfff7ffff, RZ, 0xc0, !PT ;  /* 0xfff7ffff31317812 */ /* 0x000fc800078ec0ff */
[----:B------:R-:W-:Y:S02]  /*3e340*/  @P0 LOP3.LUT R49, R49, 0x80000, RZ, 0xfc, !PT ;  /* 0x0008000031310812 */ /* 0x000fe400078efcff */
[----:B------:R-:W-:-:S04]  /*3e350*/  ISETP.GE.AND P0, PT, R31, UR11, PT ;  /* 0x0000000b1f007c0c */ /* 0x000fc8000bf06270 */
[----:B------:R-:W-:Y:S02]  /*3e360*/  ISETP.LT.AND P2, PT, R6, UR12, !P0 ;  /* 0x0000000c06007c0c */ /* 0x000fe4000c741270 */
[----:B------:R-:W-:Y:S01]  /*3e370*/  ISETP.LT.AND P1, PT, R5, UR46, !P0 ;  /* 0x0000002e05007c0c */ /* 0x000fe2000c721270 */
[----:B------:R-:W-:Y:S01]  /*3e380*/  UMOV UR39, UR20 ;  /* 0x0000001400277c82 */ /* 0x000fe20008000000 */
[----:B------:R-:W-:Y:S01]  /*3e390*/  LOP3.LUT R49, R49, 0xfffbffff, RZ, 0xc0, !PT ;  /* 0xfffbffff31317812 */ /* 0x000fe200078ec0ff */
[----:B------:R-:W-:Y:S01]  /*3e3a0*/  UMOV UR29, UR28 ;  /* 0x0000001c001d7c82 */ /* 0x000fe20008000000 */
[----:B------:R-:W-:Y:S01]  /*3e3b0*/  ISETP.GE.AND P0, PT, R30, UR7, PT ;  /* 0x000000071e007c0c */ /* 0x000fe2000bf06270 */
[----:B------:R-:W-:Y:S01]  /*3e3c0*/  UMOV UR22, UR38 ;  /* 0x0000002600167c82 */ /* 0x000fe20008000000 */
[----:B------:R-:W-:Y:S01]  /*3e3d0*/  UMOV UR4, UR19 ;  /* 0x0000001300047c82 */ /* 0x000fe20008000000 */
[----:B------:R-:W-:-:S04]  /*3e3e0*/  ULDC.64 UR46, c[0x0][0x228] ;  /* 0x00008a00002e7ab9 */ /* 0x000fc80000000a00 */
[----:B------:R-:W-:Y:S01]  /*3e3f0*/  @P2 LOP3.LUT R49, R49, 0x40000, RZ, 0xfc, !PT ;  /* 0x0004000031312812 */ /* 0x000fe200078efcff */
[----:B------:R-:W-:Y:S01]  /*3e400*/  UMOV UR28, UR31 ;  /* 0x0000001f001c7c82 */ /* 0x000fe20008000000 */
[----:B------:R-:W-:Y:S02]  /*3e410*/  ULDC.64 UR6, c[0x0][0x228] ;  /* 0x00008a0000067ab9 */ /* 0x000fe40000000a00 */
[----:B------:R-:W-:-:S04]  /*3e420*/  LOP3.LUT R49, R49, 0xfffdffff, RZ, 0xc0, !PT ;  /* 0xfffdffff31317812 */ /* 0x000fc800078ec0ff */
[----:B------:R-:W-:Y:S02]  /*3e430*/  @P1 LOP3.LUT R49, R49, 0x20000, RZ, 0xfc, !PT ;  /* 0x0002000031311812 */ /* 0x000fe400078efcff */
[----:B------:R-:W-:Y:S02]  /*3e440*/  ISETP.LT.AND P1, PT, R6, UR16, !P0 ;  /* 0x0000001006007c0c */ /* 0x000fe4000c721270 */
[----:B------:R-:W-:Y:S01]  /*3e450*/  ISETP.LT.AND P0, PT, R5, UR10, !P0 ;  /* 0x0000000a05007c0c */ /* 0x000fe2000c701270 */
[----:B------:R-:W-:Y:S01]  /*3e460*/  UMOV UR31, UR21 ;  /* 0x00000015001f7c82 */ /* 0x000fe20008000000 */
[----:B------:R-:W-:Y:S01]  /*3e470*/  LOP3.LUT R49, R49, 0xfffeffff, RZ, 0xc0, !PT ;  /* 0xfffeffff31317812 */ /* 0x000fe200078ec0ff */
[----:B------:R-:W-:Y:S01]  /*3e480*/  ULDC.64 UR20, c[0x0][0x228] ;  /* 0x00008a0000147ab9 */ /* 0x000fe20000000a00 */
[----:B------:R-:W-:Y:S01]  /*3e490*/  UMOV UR38, UR18 ;  /* 0x0000001200267c82 */ /* 0x000fe20008000000 */
[----:B------:R-:W-:Y:S01]  /*3e4a0*/  ULDC.64 UR18, c[0x0][0x228] ;  /* 0x00008a0000127ab9 */ /* 0x000fe20000000a00 */
[----:B------:R-:W-:-:S05]  /*3e4b0*/  ULDC.64 UR10, c[0x0][0x228] ;  /* 0x00008a00000a7ab9 */ /* 0x000fca0000000a00 */
[----:B------:R-:W-:-:S04]  /*3e4c0*/  @P1 LOP3.LUT R49, R49, 0x10000, RZ, 0xfc, !PT ;  /* 0x0001000031311812 */ /* 0x000fc800078efcff */
[----:B------:R-:W-:-:S04]  /*3e4d0*/  LOP3.LUT R49, R49, 0xffff7fff, RZ, 0xc0, !PT ;  /* 0xffff7fff31317812 */ /* 0x000fc800078ec0ff */
[----:B------:R-:W-:Y:S02]  /*3e4e0*/  @P0 LOP3.LUT R49, R49, 0x8000, RZ, 0xfc, !PT ;  /* 0x0000800031310812 */ /* 0x000fe400078efcff */
[----:B------:R-:W-:-:S04]  /*3e4f0*/  ISETP.GE.AND P0, PT, R29, UR23, PT ;  /* 0x000000171d007c0c */ /* 0x000fc8000bf06270 */
[----:B------:R-:W-:Y:S02]  /*3e500*/  ISETP.LT.AND P2, PT, R6, UR14, !P0 ;  /* 0x0000000e06007c0c */ /* 0x000fe4000c741270 */
[----:B------:R-:W-:Y:S02]  /*3e510*/  ISETP.LT.AND P1, PT, R5, UR39, !P0 ;  /* 0x0000002705007c0c */ /* 0x000fe4000c721270 */
[----:B------:R-:W-:Y:S02]  /*3e520*/  LOP3.LUT R49, R49, 0xffffbfff, RZ, 0xc0, !PT ;  /* 0xffffbfff31317812 */ /* 0x000fe400078ec0ff */
[----:B------:R-:W-:Y:S01]  /*3e530*/  ISETP.GE.AND P0, PT, R28, UR13, PT ;  /* 0x0000000d1c007c0c */ /* 0x000fe2000bf06270 */
[----:B------:R-:W-:-:S06]  /*3e540*/  ULDC.64 UR12, c[0x0][0x228] ;  /* 0x00008a00000c7ab9 */ /* 0x000fcc0000000a00 */
[----:B------:R-:W-:-:S04]  /*3e550*/  @P2 LOP3.LUT R49, R49, 0x4000, RZ, 0xfc, !PT ;  /* 0x0000400031312812 */ /* 0x000fc800078efcff */
[----:B------:R-:W-:-:S04]  /*3e560*/  LOP3.LUT R49, R49, 0xffffdfff, RZ, 0xc0, !PT ;  /* 0xffffdfff31317812 */ /* 0x000fc800078ec0ff */
[----:B------:R-:W-:Y:S02]  /*3e570*/  @P1 LOP3.LUT R49, R49, 0x2000, RZ, 0xfc, !PT ;  /* 0x0000200031311812 */ /* 0x000fe400078efcff */
        /* <DEDUP_REMOVED lines=8> */
[----:B------:R-:W-:-:S03]  /*3e600*/  ULDC.64 UR16, c[0x0][0x228] ;  /* 0x00008a0000107ab9 */ /* 0x000fc60000000a00 */
        /* <DEDUP_REMOVED lines=11> */
[----:B------:R-:W-:-:S11]  /*3e6c0*/  ISETP.LT.AND P0, PT, R5, UR46, !P0 ;  /* 0x0000002e05007c0c */ /* 0x000fd6000c701270 */
        /* <DEDUP_REMOVED lines=42> */
[----:B------:R-:W-:-:S11]  /*3e970*/  ULDC.64 UR50, c[0x0][0x228] ;  /* 0x00008a0000327ab9 */ /* 0x000fd60000000a00 */
[----:B------:R-:W-:Y:S02]  /*3e980*/  @P0 LOP3.LUT R7, R7, 0x80000000, RZ, 0xfc, !PT ;  /* 0x8000000007070812 */ /* 0x000fe400078efcff */
[----:B------:R-:W-:Y:S01]  /*3e990*/  ISETP.GE.AND P0, PT, R14, UR17, PT ;  /* 0x000000110e007c0c */ /* 0x000fe2000bf06270 */
[----:B------:R-:W-:-:S03]  /*3e9a0*/  ULDC.64 UR16, c[0x0][0x228] ;  /* 0x00008a0000107ab9 */ /* 0x000fc60000000a00 */
[----:B------:R-:W-:Y:S02]  /*3e9b0*/  ISETP.LT.AND P2, PT, R6, UR10, !P0 ;  /* 0x0000000a06007c0c */ /* 0x000fe4000c741270 */
[----:B------:R-:W-:Y:S02]  /*3e9c0*/  @P1 LOP3.LUT R49, R49, 0x1, RZ, 0xfc, !PT ;  /* 0x0000000131311812 */ /* 0x000fe400078efcff */
[----:B------:R-:W-:Y:S02]  /*3e9d0*/  ISETP.LT.AND P1, PT, R5, UR50, !P0 ;  /* 0x0000003205007c0c */ /* 0x000fe4000c721270 */
[----:B------:R-:W-:Y:S02]  /*3e9e0*/  LOP3.LUT R7, R7, 0xbfffffff, RZ, 0xc0, !PT ;  /* 0xbfffffff07077812 */ /* 0x000fe400078ec0ff */
[----:B------:R-:W-:Y:S01]  /*3e9f0*/  ISETP.GE.AND P0, PT, R15, UR15, PT ;  /* 0x0000000f0f007c0c */ /* 0x000fe2000bf06270 */
[----:B------:R-:W-:-:S04]  /*3ea00*/  ULDC.64 UR14, c[0x0][0x228] ;  /* 0x00008a00000e7ab9 */ /* 0x000fc80000000a00 */
        /* <DEDUP_REMOVED lines=9> */
[----:B------:R-:W-:-:S04]  /*3eaa0*/  ISETP.GE.AND P0, PT, R16, UR19, PT ;  /* 0x0000001310007c0c */ /* 0x000fc8000bf06270 */
[----:B------:R-:W-:Y:S01]  /*3eab0*/  ISETP.LT.AND P1, PT, R6, UR14, !P0 ;  /* 0x0000000e06007c0c */ /* 0x000fe2000c721270 */
[----:B------:R-:W-:Y:S01]  /*3eac0*/  IMAD R8, R4, UR5, RZ ;  /* 0x0000000504087c24 */ /* 0x000fe2000f8e02ff */
[----:B------:R-:W-:Y:S01]  /*3ead0*/  UMOV UR18, UR27 ;  /* 0x0000001b00127c82 */ /* 0x000fe20008000000 */
[----:B------:R-:W-:Y:S01]  /*3eae0*/  UMOV UR5, UR26 ;  /* 0x0000001a00057c82 */ /* 0x000fe20008000000 */
[----:B------:R-:W-:Y:S01]  /*3eaf0*/  ULDC.64 UR26, c[0x0][0x228] ;  /* 0x00008a00001a7ab9 */ /* 0x000fe20000000a00 */
[----:B------:R-:W-:Y:S02]  /*3eb00*/  LOP3.LUT R7, R7, 0xfbffffff, RZ, 0xc0, !PT ;  /* 0xfbffffff07077812 */ /* 0x000fe400078ec0ff */
[----:B------:R-:W-:-:S06]  /*3eb10*/  ISETP.LT.AND P0, PT, R5, UR26, !P0 ;  /* 0x0000001a05007c0c */ /* 0x000fcc000c701270 */
[----:B------:R-:W-:-:S04]  /*3eb20*/  @P1 LOP3.LUT R7, R7, 0x4000000, RZ, 0xfc, !PT ;  /* 0x0400000007071812 */ /* 0x000fc800078efcff */
[----:B------:R-:W-:Y:S01]  /*3eb30*/  LOP3.LUT R7, R7, 0xfdffffff, RZ, 0xc0, !PT ;  /* 0xfdffffff07077812 */ /* 0x000fe200078ec0ff */
[----:B------:R-:W-:Y:S01]  /*3eb40*/  UMOV UR26, UR20 ;  /* 0x00000014001a7c82 */ /* 0x000fe20008000000 */
[----:B------:R-:W-:Y:S02]  /*3eb50*/  UMOV UR20, UR24 ;  /* 0x0000001800147c82 */ /* 0x000fe40008000000 */
[----:B------:R-:W-:Y:S01]  /*3eb60*/  @P0 LOP3.LUT R7, R7, 0x2000000, RZ, 0xfc, !PT ;  /* 0x0200000007070812 */ /* 0x000fe200078efcff */
[----:B------:R-:W-:Y:S01]  /*3eb70*/  UMOV UR24, UR31 ;  /* 0x0000001f00187c82 */ /* 0x000fe20008000000 */
[----:B------:R-:W-:Y:S01]  /*3eb80*/  ISETP.GE.AND P0, PT, R17, UR11, PT ;  /* 0x0000000b11007c0c */ /* 0x000fe2000bf06270 */
[----:B------:R-:W-:Y:S01]  /*3eb90*/  UMOV UR16, UR30 ;  /* 0x0000001e00107c82 */ /* 0x000fe20008000000 */
[----:B------:R-:W-:Y:S01]  /*3eba0*/  ULDC.64 UR30, c[0x0][0x228] ;  /* 0x00008a00001e7ab9 */ /* 0x000fe20000000a00 */
[----:B------:R-:W-:Y:S01]  /*3ebb0*/  UMOV UR40, UR38 ;  /* 0x0000002600287c82 */ /* 0x000fe20008000000 */
[----:B------:R-:W-:Y:S01]  /*3ebc0*/  ISETP.LT.AND P1, PT, R6, UR30, !P0 ;  /* 0x0000001e06007c0c */ /* 0x000fe2000c721270 */
[----:B------:R-:W-:Y:S01]  /*3ebd0*/  UMOV UR38, UR46 ;  /* 0x0000002e00267c82 */ /* 0x000fe20008000000 */
[----:B------:R-:W-:Y:S01]  /*3ebe0*/  UMOV UR50, UR23 ;  /* 0x0000001700327c82 */ /* 0x000fe20008000000 */
[----:B------:R-:W-:Y:S01]  /*3ebf0*/  UMOV UR46, UR22 ;  /* 0x00000016002e7c82 */ /* 0x000fe20008000000 */
[----:B------:R-:W-:Y:S01]  /*3ec00*/  ULDC.64 UR22, c[0x0][0x228] ;  /* 0x00008a0000167ab9 */ /* 0x000fe20000000a00 */
[----:B------:R-:W-:Y:S01]  /*3ec10*/  LOP3.LUT R7, R7, 0xfeffffff, RZ, 0xc0, !PT ;  /* 0xfeffffff07077812 */ /* 0x000fe200078ec0ff */
[----:B------:R-:W-:Y:S01]  /*3ec20*/  ULDC.64 UR10, c[0x0][0x228] ;  /* 0x00008a00000a7ab9 */ /* 0x000fe20000000a00 */
[----:B------:R-:W-:-:S06]  /*3ec30*/  ISETP.LT.AND P0, PT, R5, UR22, !P0 ;  /* 0x0000001605007c0c */ /* 0x000fcc000c701270 */
[----:B------:R-:W-:-:S04]  /*3ec40*/  @P1 LOP3.LUT R7, R7, 0x1000000, RZ, 0xfc, !PT ;  /* 0x0100000007071812 */ /* 0x000fc800078efcff */
[----:B------:R-:W-:-:S04]  /*3ec50*/  LOP3.LUT R7, R7, 0xff7fffff, RZ, 0xc0, !PT ;  /* 0xff7fffff07077812 */ /* 0x000fc800078ec0ff */
[----:B------:R-:W-:Y:S02]  /*3ec60*/  @P0 LOP3.LUT R7, R7, 0x800000, RZ, 0xfc, !PT ;  /* 0x0080000007070812 */ /* 0x000fe400078efcff */
[----:B------:R-:W-:Y:S01]  /*3ec70*/  ISETP.GE.AND P0, PT, R18, UR13, PT ;  /* 0x0000000d12007c0c */ /* 0x000fe2000bf06270 */
[----:B------:R-:W-:Y:S01]  /*3ec80*/  UMOV UR30, UR18 ;  /* 0x00000012001e7c82 */ /* 0x000fe20008000000 */
[----:B------:R-:W-:Y:S01]  /*3ec90*/  ULDC.64 UR18, c[0x0][0x228] ;  /* 0x00008a0000127ab9 */ /* 0x000fe20000000a00 */
[----:B------:R-:W-:Y:S01]  /*3eca0*/  LOP3.LUT R7, R7, 0xffbfffff, RZ, 0xc0, !PT ;  /* 0xffbfffff07077812 */ /* 0x000fe200078ec0ff */
[----:B------:R-:W-:Y:S01]  /*3ecb0*/  ULDC.64 UR12, c[0x0][0x228] ;  /* 0x00008a00000c7ab9 */ /* 0x000fe20000000a00 */
[----:B------:R-:W-:Y:S02]  /*3ecc0*/  ISETP.LT.AND P1, PT, R6, UR10, !P0 ;  /* 0x0000000a06007c0c */ /* 0x000fe4000c721270 */
[----:B------:R-:W-:Y:S02]  /*3ecd0*/  ISETP.LT.AND P0, PT, R5, UR18, !P0 ;  /* 0x0000001205007c0c */ /* 0x000fe4000c701270 */
[----:B------:R-:W-:-:S02]  /*3ece0*/  R2UR UR35, R46 ;  /* 0x000000002e2372ca */ /* 0x000fc400000e0000 */
[----:B------:R-:W4:Y:S07]  /*3ecf0*/  LDL.LU R46, [R1+0x1c14] ;  /* 0x001c1400012e7983 */ /* 0x000f2e0000300800 */
[----:B------:R-:W-:-:S04]  /*3ed00*/  @P1 LOP3.LUT R7, R7, 0x400000, RZ, 0xfc, !PT ;  /* 0x0040000007071812 */ /* 0x000fc800078efcff */
[----:B------:R-:W-:Y:S02]  /*3ed10*/  LOP3.LUT R7, R7, 0xffdfffff, RZ, 0xc0, !PT ;  /* 0xffdfffff07077812 */ /* 0x000fe400078ec0ff */
[----:B------:R-:W-:Y:S02]  /*3ed20*/  R2UR UR34, R45 ;  /* 0x000000002d2272ca */ /* 0x000fe400000e0000 */
[----:B------:R-:W-:Y:S01]  /*3ed30*/  @P0 LOP3.LUT R7, R7, 0x200000, RZ, 0xfc, !PT ;  /* 0x0020000007070812 */ /* 0x000fe200078efcff */
[----:B------:R-:W4:Y:S01]  /*3ed40*/  LDL.LU R45, [R1+0x1c10] ;  /* 0x001c1000012d7983 */ /* 0x000f220000300800 */
[----:B------:R-:W-:Y:S02]  /*3ed50*/  ISETP.GE.AND P0, PT, R19, UR15, PT ;  /* 0x0000000f13007c0c */ /* 0x000fe4000bf06270 */
[----:B------:R-:W-:Y:S01]  /*3ed60*/  R2UR UR33, R40 ;  /* 0x00000000282172ca */ /* 0x000fe200000e0000 */
[----:B------:R-:W4:Y:S01]  /*3ed70*/  LDL.LU R44, [R1+0x1c0c] ;  /* 0x001c0c00012c7983 */ /* 0x000f220000300800 */
[----:B------:R-:W-:Y:S01]  /*3ed80*/  ISETP.LT.AND P1, PT, R6, UR12, !P0 ;  /* 0x0000000c06007c0c */ /* 0x000fe2000c721270 */
[----:B------:R-:W-:Y:S01]  /*3ed90*/  UMOV UR60, UR9 ;  /* 0x00000009003c7c82 */ /* 0x000fe20008000000 */
[----:B------:R-:W-:Y:S01]  /*3eda0*/  R2UR UR32, R39 ;  /* 0x00000000272072ca */ /* 0x000fe200000e0000 */
[----:B------:R-:W4:Y:S01]  /*3edb0*/  LDL.LU R43, [R1+0x1c08] ;  /* 0x001c0800012b7983 */ /* 0x000f220000300800 */
[----:B------:R-:W-:Y:S01]  /*3edc0*/  R2UR UR8, R36 ;  /* 0x00000000240872ca */ /* 0x000fe200000e0000 */
[----:B------:R-:W-:Y:S01]  /*3edd0*/  UMOV UR22, UR29 ;  /* 0x0000001d00167c82 */ /* 0x000fe20008000000 */
[----:B------:R-:W-:Y:S01]  /*3ede0*/  UMOV UR18, UR28 ;  /* 0x0000001c00127c82 */ /* 0x000fe20008000000 */
[----:B------:R-:W4:Y:S01]  /*3edf0*/  LDL.LU R42, [R1+0x1c04] ;  /* 0x001c0400012a7983 */ /* 0x000f220000300800 */
[----:B------:R-:W-:Y:S01]  /*3ee00*/  R2UR UR9, R37 ;  /* 0x00000000250972ca */ /* 0x000fe200000e0000 */
[----:B------:R-:W-:Y:S01]  /*3ee10*/  ULDC.64 UR28, c[0x0][0x228] ;  /* 0x00008a00001c7ab9 */ /* 0x000fe20000000a00 */
[----:B------:R-:W-:Y:S01]  /*3ee20*/  LOP3.LUT R7, R7, 0xffefffff, RZ, 0xc0, !PT ;  /* 0xffefffff07077812 */ /* 0x000fe200078ec0ff */
[----:B------:R-:W4:Y:S01]  /*3ee30*/  LDL.LU R41, [R1+0x1c00] ;  /* 0x001c000001297983 */ /* 0x000f220000300800 */
[----:B------:R-:W-:-:S03]  /*3ee40*/  ULDC.64 UR14, c[0x0][0x228] ;  /* 0x00008a00000e7ab9 */ /* 0x000fc60000000a00 */
[----:B------:R-:W4:Y:S04]  /*3ee50*/  LDL.LU R40, [R1+0x1bfc] ;  /* 0x001bfc0001287983 */ /* 0x000f280000300800 */
[----:B------:R-:W4:Y:S04]  /*3ee60*/  LDL.LU R39, [R1+0x1bf8] ;  /* 0x001bf80001277983 */ /* 0x000f280000300800 */
[----:B------:R-:W4:Y:S01]  /*3ee70*/  LDL.LU R38, [R1+0x1bf4] ;  /* 0x001bf40001267983 */ /* 0x000f220000300800 */
[----:B------:R-:W-:-:S03]  /*3ee80*/  ISETP.LT.AND P0, PT, R5, UR28, !P0 ;  /* 0x0000001c05007c0c */ /* 0x000fc6000c701270 */
[----:B------:R-:W4:Y:S04]  /*3ee90*/  LDL.LU R37, [R1+0x1bf0] ;  /* 0x001bf00001257983 */ /* 0x000f280000300800 */
[----:B------:R-:W4:Y:S04]  /*3eea0*/  LDL.LU R36, [R1+0x1bec] ;  /* 0x001bec0001247983 */ /* 0x000f280000300800 */
[----:B------:R-:W4:Y:S04]  /*3eeb0*/  LDL.LU R35, [R1+0x1be8] ;  /* 0x001be80001237983 */ /* 0x000f280000300800 */
[----:B------:R-:W4:Y:S04]  /*3eec0*/  LDL.LU R34, [R1+0x1be4] ;  /* 0x001be40001227983 */ /* 0x000f280000300800 */
[----:B------:R-:W4:Y:S01]  /*3eed0*/  LDL.LU R33, [R1+0x1be0] ;  /* 0x001be00001217983 */ /* 0x000f220000300800 */
[----:B------:R-:W-:-:S03]  /*3eee0*/  @P1 LOP3.LUT R7, R7, 0x100000, RZ, 0xfc, !PT ;  /* 0x0010000007071812 */ /* 0x000fc600078efcff */
[----:B------:R-:W4:Y:S04]  /*3eef0*/  LDL.LU R32, [R1+0x1bdc] ;  /* 0x001bdc0001207983 */ /* 0x000f280000300800 */
[----:B------:R-:W4:Y:S04]  /*3ef00*/  LDL.LU R31, [R1+0x1bd8] ;  /* 0x001bd800011f7983 */ /* 0x000f280000300800 */
[----:B------:R-:W4:Y:S04]  /*3ef10*/  LDL.LU R30, [R1+0x1bd4] ;  /* 0x001bd400011e7983 */ /* 0x000f280000300800 */
[----:B------:R-:W4:Y:S01]  /*3ef20*/  LDL.LU R29, [R1+0x1bd0] ;  /* 0x001bd000011d7983 */ /* 0x000f220000300800 */
[----:B------:R-:W-:-:S03]  /*3ef30*/  LOP3.LUT R7, R7, 0xfff7ffff, RZ, 0xc0, !PT ;  /* 0xfff7ffff07077812 */ /* 0x000fc600078ec0ff */
[----:B------:R-:W4:Y:S04]  /*3ef40*/  LDL.LU R28, [R1+0x1bcc] ;  /* 0x001bcc00011c7983 */ /* 0x000f280000300800 */
[----:B------:R-:W4:Y:S04]  /*3ef50*/  LDL.LU R27, [R1+0x1bc8] ;  /* 0x001bc800011b7983 */ /* 0x000f280000300800 */
[----:B------:R0:W-:Y:S01]  /*3ef60*/  STL [R1+0x910], R8 ;  /* 0x0009100801007387 */ /* 0x0001e20000100800 */
[----:B------:R-:W-:Y:S02]  /*3ef70*/  @P0 LOP3.LUT R7, R7, 0x80000, RZ, 0xfc, !PT ;  /* 0x0008000007070812 */ /* 0x000fe400078efcff */
[----:B------:R-:W-:Y:S01]  /*3ef80*/  ISETP.GE.AND P0, PT, R20, UR31, PT ;  /* 0x0000001f14007c0c */ /* 0x000fe2000bf06270 */
[----:B0-----:R-:W-:-:S05]  /*3ef90*/  VIADD R8, R8, UR32 ;  /* 0x0000002008087c36 */ /* 0x001fca0008000000 */
[----:B------:R0:W-:Y:S02]  /*3efa0*/  STL [R1+0x81c], R8 ;  /* 0x00081c0801007387 */ /* 0x0001e40000100800 */
[----:B0-----:R-:W-:Y:S01]  /*3efb0*/  VIADD R8, R8, UR33 ;  /* 0x0000002108087c36 */ /* 0x001fe20008000000 */
[----:B------:R-:W-:Y:S02]  /*3efc0*/  ULDC.64 UR32, c[0x0][0x228] ;  /* 0x00008a0000207ab9 */ /* 0x000fe40000000a00 */
[----:B------:R-:W-:Y:S02]  /*3efd0*/  ISETP.LT.AND P1, PT, R6, UR32, !P0 ;  /* 0x0000002006007c0c */ /* 0x000fe4000c721270 */
[----:B------:R-:W-:Y:S02]  /*3efe0*/  ISETP.LT.AND P0, PT, R5, UR14, !P0 ;  /* 0x0000000e05007c0c */ /* 0x000fe4000c701270 */
[----:B------:R-:W-:Y:S01]  /*3eff0*/  LOP3.LUT R7, R7, 0xfffbffff, RZ, 0xc0, !PT ;  /* 0xfffbffff07077812 */ /* 0x000fe200078ec0ff */
[----:B------:R0:W-:Y:S08]  /*3f000*/  STL [R1+0x55c], R8 ;  /* 0x00055c0801007387 */ /* 0x0001f00000100800 */
[----:B------:R-:W-:Y:S01]  /*3f010*/  @P1 LOP3.LUT R7, R7, 0x40000, RZ, 0xfc, !PT ;  /* 0x0004000007071812 */ /* 0x000fe200078efcff */
[----:B0-----:R-:W-:-:S03]  /*3f020*/  VIADD R8, R8, UR34 ;  /* 0x0000002208087c36 */ /* 0x001fc60008000000 */
[----:B------:R-:W-:Y:S01]  /*3f030*/  LOP3.LUT R7, R7, 0xfffdffff, RZ, 0xc0, !PT ;  /* 0xfffdffff07077812 */ /* 0x000fe200078ec0ff */
[----:B------:R-:W-:Y:S01]  /*3f040*/  UMOV UR14, UR30 ;  /* 0x0000001e000e7c82 */ /* 0x000fe20008000000 */
[----:B------:R-:W-:Y:S02]  /*3f050*/  ULDC.64 UR30, c[0x0][0x228] ;  /* 0x00008a00001e7ab9 */ /* 0x000fe40000000a00 */
[----:B------:R-:W-:Y:S01]  /*3f060*/  @P0 LOP3.LUT R7, R7, 0x20000, RZ, 0xfc, !PT ;  /* 0x0002000007070812 */ /* 0x000fe200078efcff */
[----:B------:R0:W-:Y:S01]  /*3f070*/  STL [R1+0x4d0], R8 ;  /* 0x0004d00801007387 */ /* 0x0001e20000100800 */
[----:B------:R-:W-:Y:S01]  /*3f080*/  ISETP.GE.AND P0, PT, R21, UR11, PT ;  /* 0x0000000b15007c0c */ /* 0x000fe2000bf06270 */
[----:B------:R-:W-:Y:S01]  /*3f090*/  UMOV UR28, UR45 ;  /* 0x0000002d001c7c82 */ /* 0x000fe20008000000 */
[----:B------:R-:W-:Y:S01]  /*3f0a0*/  LOP3.LUT R7, R7, 0xfffeffff, RZ, 0xc0, !PT ;  /* 0xfffeffff07077812 */ /* 0x000fe200078ec0ff */
[----:B------:R-:W-:Y:S01]  /*3f0b0*/  ULDC.64 UR10, c[0x0][0x228] ;  /* 0x00008a00000a7ab9 */ /* 0x000fe20000000a00 */
[----:B------:R-:W-:Y:S01]  /*3f0c0*/  ISETP.LT.AND P1, PT, R6, UR30, !P0 ;  /* 0x0000001e06007c0c */ /* 0x000fe2000c721270 */
[----:B0-----:R-:W-:Y:S01]  /*3f0d0*/  VIADD R8, R8, UR35 ;  /* 0x0000002308087c36 */ /* 0x001fe20008000000 */
[----:B------:R-:W-:-:S04]  /*3f0e0*/  ULDC.64 UR34, c[0x0][0x228] ;  /* 0x00008a0000227ab9 */ /* 0x000fc80000000a00 */
[----:B------:R0:W-:Y:S02]  /*3f0f0*/  STL [R1+0x4d4], R8 ;  /* 0x0004d40801007387 */ /* 0x0001e40000100800 */
[----:B0-----:R-:W-:Y:S01]  /*3f100*/  VIADD R8, R8, UR36 ;  /* 0x0000002408087c36 */ /* 0x001fe20008000000 */
[----:B------:R-:W-:Y:S01]  /*3f110*/  UMOV UR36, UR44 ;  /* 0x0000002c00247c82 */ /* 0x000fe20008000000 */
[----:B------:R-:W-:Y:S02]  /*3f120*/  ULDC.64 UR44, c[0x0][0x228] ;  /* 0x00008a00002c7ab9 */ /* 0x000fe40000000a00 */
[----:B------:R-:W-:Y:S02]  /*3f130*/  ISETP.LT.AND P0, PT, R5, UR44, !P0 ;  /* 0x0000002c05007c0c */ /* 0x000fe4000c701270 */
[----:B------:R-:W-:-:S04]  /*3f140*/  @P1 LOP3.LUT R7, R7, 0x10000, RZ, 0xfc, !PT ;  /* 0x0001000007071812 */ /* 0x000fc800078efcff */
[----:B------:R-:W-:-:S07]  /*3f150*/  LOP3.LUT R7, R7, 0xffff7fff, RZ, 0xc0, !PT ;  /* 0xffff7fff07077812 */ /* 0x000fce00078ec0ff */
        /* <DEDUP_REMOVED lines=11> */
[----:B------:R-:W-:Y:S02]  /*3f210*/  UMOV UR22, UR16 ;  /* 0x0000001000167c82 */ /* 0x000fe40008000000 */
[----:B------:R-:W-:Y:S01]  /*3f220*/  ISETP.LT.AND P1, PT, R6, UR12, !P0 ;  /* 0x0000000c06007c0c */ /* 0x000fe2000c721270 */
[----:B------:R-:W-:Y:S01]  /*3f230*/  UMOV UR16, UR40 ;  /* 0x0000002800107c82 */ /* 0x000fe20008000000 */
[----:B------:R-:W-:Y:S01]  /*3f240*/  UMOV UR40, UR20 ;  /* 0x0000001400287c82 */ /* 0x000fe20008000000 */
[----:B------:R-:W-:Y:S01]  /*3f250*/  UMOV UR20, UR59 ;  /* 0x0000003b00147c82 */ /* 0x000fe20008000000 */
[----:B------:R-:W-:Y:S01]  /*3f260*/  UMOV UR30, UR58 ;  /* 0x0000003a001e7c82 */ /* 0x000fe20008000000 */
[----:B------:R-:W-:Y:S01]  /*3f270*/  ULDC.64 UR58, c[0x0][0x228] ;  /* 0x00008a00003a7ab9 */ /* 0x000fe20000000a00 */
[----:B------:R-:W-:-:S02]  /*3f280*/  LOP3.LUT R7, R7, 0xffffefff, RZ, 0xc0, !PT ;  /* 0xffffefff07077812 */ /* 0x000fc400078ec0ff */
[----:B------:R-:W-:Y:S01]  /*3f290*/  ISETP.LT.AND P0, PT, R5, UR58, !P0 ;  /* 0x0000003a05007c0c */ /* 0x000fe2000c701270 */
[----:B------:R0:W-:Y:S04]  /*3f2a0*/  STL [R1+0x4dc], R8 ;  /* 0x0004dc0801007387 */ /* 0x0001e80000100800 */
[----:B------:R-:W-:-:S04]  /*3f2b0*/  @P1 LOP3.LUT R7, R7, 0x1000, RZ, 0xfc, !PT ;  /* 0x0000100007071812 */ /* 0x000fc800078efcff */
[----:B------:R-:W-:Y:S01]  /*3f2c0*/  LOP3.LUT R7, R7, 0xfffff7ff, RZ, 0xc0, !PT ;  /* 0xfffff7ff07077812 */ /* 0x000fe200078ec0ff */
[----:B0-----:R-:W-:-:S03]  /*3f2d0*/  VIADD R8, R8, UR37 ;  /* 0x0000002508087c36 */ /* 0x001fc60008000000 */
[----:B------:R-:W-:Y:S01]  /*3f2e0*/  @P0 LOP3.LUT R7, R7, 0x800, RZ, 0xfc, !PT ;  /* 0x0000080007070812 */ /* 0x000fe200078efcff */
[----:B------:R-:W-:Y:S01]  /*3f2f0*/  UMOV UR44, UR43 ;  /* 0x0000002b002c7c82 */ /* 0x000fe20008000000 */
[----:B------:R-:W-:Y:S01]  /*3f300*/  ISETP.GE.AND P0, PT, R24, UR31, PT ;  /* 0x0000001f18007c0c */ /* 0x000fe2000bf06270 */
[----:B------:R0:W-:Y:S01]  /*3f310*/  STL [R1+0x4e4], R8 ;  /* 0x0004e40801007387 */ /* 0x0001e20000100800 */
[----:B------:R-:W-:Y:S01]  /*3f320*/  UMOV UR58, UR56 ;  /* 0x00000038003a7c82 */ /* 0x000fe20008000000 */
[----:B0-----:R-:W-:Y:S01]  /*3f330*/  VIADD R8, R8, UR42 ;  /* 0x0000002a08087c36 */ /* 0x001fe20008000000 */
[----:B------:R-:W-:Y:S02]  /*3f340*/  ULDC.64 UR42, c[0x0][0x228] ;  /* 0x00008a00002a7ab9 */ /* 0x000fe40000000a00 */
[----:B------:R-:W-:Y:S02]  /*3f350*/  ISETP.LT.AND P1, PT, R6, UR42, !P0 ;  /* 0x0000002a06007c0c */ /* 0x000fe4000c721270 */
[----:B------:R0:W-:Y:S01]  /*3f360*/  STL [R1+0x4ec], R8 ;  /* 0x0004ec0801007387 */ /* 0x0001e20000100800 */
[----:B------:R-:W-:Y:S01]  /*3f370*/  LOP3.LUT R7, R7, 0xfffffbff, RZ, 0xc0, !PT ;  /* 0xfffffbff07077812 */ /* 0x000fe200078ec0ff */
[----:B0-----:R-:W-:Y:S01]  /*3f380*/  VIADD R8, R8, UR48 ;  /* 0x0000003008087c36 */ /* 0x001fe20008000000 */
[----:B------:R-:W-:Y:S01]  /*3f390*/  UMOV UR48, UR57 ;  /* 0x0000003900307c82 */ /* 0x000fe20008000000 */
[----:B------:R-:W-:-:S02]  /*3f3a0*/  ULDC.64 UR56, c[0x0][0x228] ;  /* 0x00008a0000387ab9 */ /* 0x000fc40000000a00 */
[----:B------:R-:W-:-:S05]  /*3f3b0*/  ISETP.LT.AND P0, PT, R5, UR56, !P0 ;  /* 0x0000003805007c0c */ /* 0x000fca000c701270 */
[----:B------:R-:W-:-:S04]  /*3f3c0*/  @P1 LOP3.LUT R7, R7, 0x400, RZ, 0xfc, !PT ;  /* 0x0000040007071812 */ /* 0x000fc800078efcff */
[----:B------:R-:W-:Y:S01]  /*3f3d0*/  LOP3.LUT R7, R7, 0xfffffdff, RZ, 0xc0, !PT ;  /* 0xfffffdff07077812 */ /* 0x000fe200078ec0ff */
[----:B------:R-:W-:Y:S01]  /*3f3e0*/  UMOV UR42, UR36 ;  /* 0x00000024002a7c82 */ /* 0x000fe20008000000 */
[----:B------:R-:W-:Y:S02]  /*3f3f0*/  ULDC.64 UR36, c[0x0][0x228] ;  /* 0x00008a0000247ab9 */ /* 0x000fe40000000a00 */
[----:B------:R-:W-:Y:S02]  /*3f400*/  @P0 LOP3.LUT R7, R7, 0x200, RZ, 0xfc, !PT ;  /* 0x0000020007070812 */ /* 0x000fe400078efcff */
[----:B------:R-:W-:Y:S01]  /*3f410*/  ISETP.GE.AND P0, PT, R25, UR11, PT ;  /* 0x0000000b19007c0c */ /* 0x000fe2000bf06270 */
[----:B------:R-:W-:Y:S01]  /*3f420*/  UMOV UR34, UR30 ;  /* 0x0000001e00227c82 */ /* 0x000fe20008000000 */
[----:B------:R-:W-:Y:S01]  /*3f430*/  ULDC.64 UR30, c[0x0][0x228] ;  /* 0x00008a00001e7ab9 */ /* 0x000fe20000000a00 */
[----:B------:R-:W-:Y:S01]  /*3f440*/  LOP3.LUT R7, R7, 0xfffffeff, RZ, 0xc0, !PT ;  /* 0xfffffeff07077812 */ /* 0x000fe200078ec0ff */
[----:B------:R0:W-:Y:S01]  /*3f450*/  STL [R1+0x4f0], R8 ;  /* 0x0004f00801007387 */ /* 0x0001e20000100800 */
[----:B------:R-:W-:Y:S01]  /*3f460*/  ISETP.LT.AND P1, PT, R6, UR36, !P0 ;  /* 0x0000002406007c0c */ /* 0x000fe2000c721270 */
[----:B------:R-:W-:Y:S01]  /*3f470*/  ULDC.64 UR10, c[0x0][0x228] ;  /* 0x00008a00000a7ab9 */ /* 0x000fe20000000a00 */
[----:B------:R-:W-:-:S11]  /*3f480*/  ISETP.LT.AND P0, PT, R5, UR30, !P0 ;  /* 0x0000001e05007c0c */ /* 0x000fd6000c701270 */
[----:B------:R-:W-:-:S04]  /*3f490*/  @P1 LOP3.LUT R7, R7, 0x100, RZ, 0xfc, !PT ;  /* 0x0000010007071812 */ /* 0x000fc800078efcff */
[----:B------:R-:W-:Y:S01]  /*3f4a0*/  LOP3.LUT R7, R7, 0xffffff7f, RZ, 0xc0, !PT ;  /* 0xffffff7f07077812 */ /* 0x000fe200078ec0ff */
[----:B0-----:R-:W-:Y:S01]  /*3f4b0*/  VIADD R8, R8, UR49 ;  /* 0x0000003108087c36 */ /* 0x001fe20008000000 */
[----:B------:R-:W-:Y:S02]  /*3f4c0*/  UMOV UR49, UR44 ;  /* 0x0000002c00317c82 */ /* 0x000fe40008000000 */
[----:B------:R-:W-:Y:S01]  /*3f4d0*/  @P0 LOP3.LUT R7, R7, 0x80, RZ, 0xfc, !PT ;  /* 0x0000008007070812 */ /* 0x000fe200078efcff */
[----:B------:R-:W-:Y:S01]  /*3f4e0*/  UMOV UR44, UR32 ;  /* 0x00000020002c7c82 */ /* 0x000fe20008000000 */
[----:B------:R-:W-:Y:S01]  /*3f4f0*/  ISETP.GE.AND P0, PT, R252, UR13, PT ;  /* 0x0000000dfc007c0c */ /* 0x000fe2000bf06270 */
[----:B------:R-:W-:Y:S01]  /*3f500*/  ULDC.64 UR32, c[0x0][0x228] ;  /* 0x00008a0000207ab9 */ /* 0x000fe20000000a00 */
[----:B------:R-:W-:Y:S01]  /*3f510*/  LOP3.LUT R7, R7, 0xffffffbf, RZ, 0xc0, !PT ;  /* 0xffffffbf07077812 */ /* 0x000fe200078ec0ff */
[----:B------:R-:W-:Y:S01]  /*3f520*/  UMOV UR56, UR18 ;  /* 0x0000001200387c82 */ /* 0x000fe20008000000 */
[----:B------:R-:W-:Y:S01]  /*3f530*/  ISETP.LT.AND P1, PT, R6, UR32, !P0 ;  /* 0x0000002006007c0c */ /* 0x000fe2000c721270 */
[----:B------:R-:W-:Y:S01]  /*3f540*/  UMOV UR18, UR61 ;  /* 0x0000003d00127c82 */ /* 0x000fe20008000000 */
[----:B------:R-:W-:Y:S01]  /*3f550*/  ISETP.LT.AND P0, PT, R5, UR10, !P0 ;  /* 0x0000000a05007c0c */ /* 0x000fe2000c701270 */
[----:B------:R-:W-:Y:S01]  /*3f560*/  UMOV UR36, UR60 ;  /* 0x0000003c00247c82 */ /* 0x000fe20008000000 */
[----:B------:R-:W-:Y:S01]  /*3f570*/  ULDC.64 UR60, c[0x0][0x228] ;  /* 0x00008a00003c7ab9 */ /* 0x000fe20000000a00 */
[----:B------:R-:W-:Y:S01]  /*3f580*/  ULDC.64 UR12, c[0x0][0x228] ;  /* 0x00008a00000c7ab9 */ /* 0x000fe20000000a00 */
[----:B------:R0:W-:Y:S01]  /*3f590*/  STL [R1+0x4f4], R8 ;  /* 0x0004f40801007387 */ /* 0x0001e20000100800 */
[----:B------:R-:W-:Y:S01]  /*3f5a0*/  UMOV UR30, UR55 ;  /* 0x00000037001e7c82 */ /* 0x000fe20008000000 */
[----:B------:R-:W-:-:S05]  /*3f5b0*/  ULDC UR32, c[0x0][0x248] ;  /* 0x0000920000207ab9 */ /* 0x000fca0000000800 */
[----:B------:R-:W-:-:S04]  /*3f5c0*/  @P1 LOP3.LUT R7, R7, 0x40, RZ, 0xfc, !PT ;  /* 0x0000004007071812 */ /* 0x000fc800078efcff */
[----:B------:R-:W-:-:S04]  /*3f5d0*/  LOP3.LUT R7, R7, 0xffffffdf, RZ, 0xc0, !PT ;  /* 0xffffffdf07077812 */ /* 0x000fc800078ec0ff */
[----:B------:R-:W-:Y:S02]  /*3f5e0*/  @P0 LOP3.LUT R7, R7, 0x20, RZ, 0xfc, !PT ;  /* 0x0000002007070812 */ /* 0x000fe400078efcff */
[----:B------:R-:W-:-:S04]  /*3f5f0*/  ISETP.GE.AND P0, PT, R195, UR43, PT ;  /* 0x0000002bc3007c0c */ /* 0x000fc8000bf06270 */
[----:B------:R-:W-:Y:S02]  /*3f600*/  ISETP.LT.AND P1, PT, R6, UR60, !P0 ;  /* 0x0000003c06007c0c */ /* 0x000fe4000c721270 */
[----:B------:R-:W-:Y:S02]  /*3f610*/  ISETP.LT.AND P0, PT, R5, UR12, !P0 ;  /* 0x0000000c05007c0c */ /* 0x000fe4000c701270 */
[----:B------:R-:W-:-:S09]  /*3f620*/  LOP3.LUT R7, R7, 0xffffffef, RZ, 0xc0, !PT ;  /* 0xffffffef07077812 */ /* 0x000fd200078ec0ff */
[----:B------:R-:W-:-:S04]  /*3f630*/  @P1 LOP3.LUT R7, R7, 0x10, RZ, 0xfc, !PT ;  /* 0x0000001007071812 */ /* 0x000fc800078efcff */
[----:B------:R-:W-:Y:S01]  /*3f640*/  LOP3.LUT R7, R7, 0xfffffffb, RZ, 0xc0, !PT ;  /* 0xfffffffb07077812 */ /* 0x000fe200078ec0ff */
[----:B0-----:R-:W-:Y:S01]  /*3f650*/  VIADD R8, R8, UR52 ;  /* 0x0000003408087c36 */ /* 0x001fe20008000000 */
[----:B------:R-:W-:Y:S01]  /*3f660*/  UMOV UR52, UR54 ;  /* 0x0000003600347c82 */ /* 0x000fe20008000000 */
[----:B------:R-:W-:Y:S01]  /*3f670*/  ULDC.64 UR54, c[0x0][0x228] ;  /* 0x00008a0000367ab9 */ /* 0x000fe20000000a00 */
[----:B------:R-:W-:Y:S02]  /*3f680*/  @P0 LOP3.LUT R7, R7, 0x4, RZ, 0xfc, !PT ;  /* 0x0000000407070812 */ /* 0x000fe400078efcff */
[----:B------:R-:W-:-:S04]  /*3f690*/  ISETP.GE.AND P0, PT, R194, UR37, PT ;  /* 0x00000025c2007c0c */ /* 0x000fc8000bf06270 */
[----:B------:R-:W-:Y:S01]  /*3f6a0*/  ISETP.LT.AND P1, PT, R6, UR54, !P0 ;  /* 0x0000003606007c0c */ /* 0x000fe2000c721270 */
[----:B------:R0:W-:Y:S01]  /*3f6b0*/  STL [R1+0x4f8], R8 ;  /* 0x0004f80801007387 */ /* 0x0001e20000100800 */
[----:B------:R-:W-:Y:S01]  /*3f6c0*/  UMOV UR12, UR52 ;  /* 0x00000034000c7c82 */ /* 0x000fe20008000000 */
[----:B0-----:R-:W-:Y:S01]  /*3f6d0*/  VIADD R8, R8, UR53 ;  /* 0x0000003508087c36 */ /* 0x001fe20008000000 */
[----:B------:R-:W-:Y:S02]  /*3f6e0*/  ULDC.64 UR52, c[0x0][0x228] ;  /* 0x00008a0000347ab9 */ /* 0x000fe40000000a00 */
[----:B------:R-:W-:Y:S01]  /*3f6f0*/  ISETP.LT.AND P0, PT, R5, UR52, !P0 ;  /* 0x0000003405007c0c */ /* 0x000fe2000c701270 */
[----:B------:R-:W-:-:S06]  /*3f700*/  UMOV UR10, UR49 ;  /* 0x00000031000a7c82 */ /* 0x000fcc0008000000 */
[----:B------:R-:W-:Y:S01]  /*3f710*/  @P1 LOP3.LUT R51, R51, 0x1000, RZ, 0xfc, !PT ;  /* 0x0000100033331812 */ /* 0x000fe200078efcff */
[----:B------:R-:W-:Y:S01]  /*3f720*/  UMOV UR54, UR48 ;  /* 0x0000003000367c82 */ /* 0x000fe20008000000 */
[----:B------:R0:W-:Y:S01]  /*3f730*/  STL [R1+0x4fc], R8 ;  /* 0x0004fc0801007387 */ /* 0x0001e20000100800 */
[----:B------:R-:W-:Y:S01]  /*3f740*/  ULDC.64 UR48, c[0x0][0x228] ;  /* 0x00008a0000307ab9 */ /* 0x000fe20000000a00 */
[----:B------:R-:W-:Y:S01]  /*3f750*/  LOP3.LUT R51, R51, 0xfffff7ff, RZ, 0xc0, !PT ;  /* 0xfffff7ff33337812 */ /* 0x000fe200078ec0ff */
[----:B------:R-:W-:Y:S01]  /*3f760*/  UMOV UR60, UR36 ;  /* 0x00000024003c7c82 */ /* 0x000fe20008000000 */
[----:B------:R-:W-:Y:S01]  /*3f770*/  ULDC.64 UR36, c[0x0][0x228] ;  /* 0x00008a0000247ab9 */ /* 0x000fe20000000a00 */
[----:B------:R-:W-:Y:S01]  /*3f780*/  ULDC UR52, c[0x0][0x248] ;  /* 0x0000920000347ab9 */ /* 0x000fe20000000800 */
[----:B------:R-:W-:Y:S02]  /*3f790*/  @P0 LOP3.LUT R51, R51, 0x800, RZ, 0xfc, !PT ;  /* 0x0000080033330812 */ /* 0x000fe400078efcff */
[----:B------:R-:W-:Y:S01]  /*3f7a0*/  ISETP.GE.AND P0, PT, R193, UR33, PT ;  /* 0x00000021c1007c0c */ /* 0x000fe2000bf06270 */
[----:B0-----:R-:W-:Y:S01]  /*3f7b0*/  VIADD R8, R8, UR32 ;  /* 0x0000002008087c36 */ /* 0x001fe20008000000 */
[----:B------:R-:W-:Y:S01]  /*3f7c0*/  UMOV UR32, UR42 ;  /* 0x0000002a00207c82 */ /* 0x000fe20008000000 */
[----:B------:R-:W-:Y:S01]  /*3f7d0*/  ULDC UR42, c[0x0][0x248] ;  /* 0x00009200002a7ab9 */ /* 0x000fe20000000800 */
[----:B------:R-:W-:-:S02]  /*3f7e0*/  ISETP.LT.AND P1, PT, R6, UR48, !P0 ;  /* 0x0000003006007c0c */ /* 0x000fc4000c721270 */
[----:B------:R0:W-:Y:S01]  /*3f7f0*/  STL [R1+0x4d8], R8 ;  /* 0x0004d80801007387 */ /* 0x0001e20000100800 */
[----:B------:R-:W-:Y:S01]  /*3f800*/  LOP3.LUT R51, R51, 0xfffffeff, RZ, 0xc0, !PT ;  /* 0xfffffeff33337812 */ /* 0x000fe200078ec0ff */
[----:B0-----:R-:W-:Y:S01]  /*3f810*/  VIADD R8, R8, UR42 ;  /* 0x0000002a08087c36 */ /* 0x001fe20008000000 */
[----:B------:R-:W-:Y:S02]  /*3f820*/  ULDC.64 UR42, c[0x0][0x228] ;  /* 0x00008a00002a7ab9 */ /* 0x000fe40000000a00 */
[----:B------:R-:W-:-:S06]  /*3f830*/  ISETP.LT.AND P0, PT, R5, UR42, !P0 ;  /* 0x0000002a05007c0c */ /* 0x000fcc000c701270 */
[----:B------:R-:W-:-:S04]  /*3f840*/  @P1 LOP3.LUT R51, R51, 0x100, RZ, 0xfc, !PT ;  /* 0x0000010033331812 */ /* 0x000fc800078efcff */
[----:B------:R-:W-:-:S04]  /*3f850*/  LOP3.LUT R51, R51, 0xffffff7f, RZ, 0xc0, !PT ;  /* 0xffffff7f33337812 */ /* 0x000fc800078ec0ff */
[----:B------:R-:W-:Y:S02]  /*3f860*/  @P0 LOP3.LUT R51, R51, 0x80, RZ, 0xfc, !PT ;  /* 0x0000008033330812 */ /* 0x000fe400078efcff */
[----:B------:R-:W-:Y:S01]  /*3f870*/  ISETP.GE.AND P0, PT, R2, UR61, PT ;  /* 0x0000003d02007c0c */ /* 0x000fe2000bf06270 */
[----:B------:R0:W-:Y:S03]  /*3f880*/  STL [R1+0x4e0], R8 ;  /* 0x0004e00801007387 */ /* 0x0001e60000100800 */
[----:B------:R-:W-:Y:S01]  /*3f890*/  ISETP.LT.AND P1, PT, R6, UR36, !P0 ;  /* 0x0000002406007c0c */ /* 0x000fe2000c721270 */
[----:B0-----:R-:W-:Y:S01]  /*3f8a0*/  VIADD R8, R8, UR52 ;  /* 0x0000003408087c36 */ /* 0x001fe20008000000 */
[----:B------:R-:W-:Y:S01]  /*3f8b0*/  UMOV UR52, UR12 ;  /* 0x0000000c00347c82 */ /* 0x000fe20008000000 */
[----:B------:R-:W-:Y:S01]  /*3f8c0*/  UMOV UR12, UR32 ;  /* 0x00000020000c7c82 */ /* 0x000fe20008000000 */
[----:B------:R-:W-:Y:S01]  /*3f8d0*/  ULDC.64 UR32, c[0x0][0x228] ;  /* 0x00008a0000207ab9 */ /* 0x000fe20000000a00 */
[----:B------:R-:W-:-:S02]  /*3f8e0*/  LOP3.LUT R51, R51, 0xffffffef, RZ, 0xc0, !PT ;  /* 0xffffffef33337812 */ /* 0x000fc400078ec0ff */
[----:B------:R-:W-:-:S06]  /*3f8f0*/  ISETP.LT.AND P0, PT, R5, UR32, !P0 ;  /* 0x0000002005007c0c */ /* 0x000fcc000c701270 */
[----:B------:R-:W-:Y:S01]  /*3f900*/  @P1 LOP3.LUT R51, R51, 0x10, RZ, 0xfc, !PT ;  /* 0x0000001033331812 */ /* 0x000fe200078efcff */
[----:B------:R-:W-:-:S03]  /*3f910*/  VIADD R2, R4, 0x132 ;  /* 0x0000013204027836 */ /* 0x000fc60000000000 */
[----:B------:R-:W-:Y:S01]  /*3f920*/  LOP3.LUT R51, R51, 0xfffffff7, RZ, 0xc0, !PT ;  /* 0xfffffff733337812 */ /* 0x000fe200078ec0ff */
[----:B------:R-:W-:Y:S01]  /*3f930*/  UMOV UR32, UR5 ;  /* 0x0000000500207c82 */ /* 0x000fe20008000000 */
[----:B------:R-:W-:Y:S01]  /*3f940*/  UMOV UR42, UR54 ;  /* 0x00000036002a7c82 */ /* 0x000fe20008000000 */
[----:B------:R-:W-:Y:S01]  /*3f950*/  UMOV UR54, UR60 ;  /* 0x0000003c00367c82 */ /* 0x000fe20008000000 */
[----:B------:R-:W-:Y:S01]  /*3f960*/  ULDC.64 UR60, c[0x0][0x228] ;  /* 0x00008a00003c7ab9 */ /* 0x000fe20000000a00 */
[----:B------:R-:W-:Y:S01]  /*3f970*/  ULDC UR5, c[0x0][0x228] ;  /* 0x00008a0000057ab9 */ /* 0x000fe20000000800 */
[----:B------:R-:W-:Y:S02]  /*3f980*/  @P0 LOP3.LUT R51, R51, 0x8, RZ, 0xfc, !PT ;  /* 0x0000000833330812 */ /* 0x000fe400078efcff */
[----:B------:R-:W-:-:S04]  /*3f990*/  ISETP.GE.AND P0, PT, R2, UR32, PT ;  /* 0x0000002002007c0c */ /* 0x000fc8000bf06270 */
[----:B------:R-:W-:Y:S02]  /*3f9a0*/  ISETP.LT.AND P1, PT, R6, UR60, !P0 ;  /* 0x0000003c06007c0c */ /* 0x000fe4000c721270 */
[----:B------:R-:W-:Y:S02]  /*3f9b0*/  ISETP.LT.AND P0, PT, R5, UR5, !P0 ;  /* 0x0000000505007c0c */ /* 0x000fe4000c701270 */
[----:B------:R-:W-:Y:S01]  /*3f9c0*/  LOP3.LUT R7, R7, 0xfffffff7, RZ, 0xc0, !PT ;  /* 0xfffffff707077812 */ /* 0x000fe200078ec0ff */
[----:B------:R-:W-:Y:S01]  /*3f9d0*/  UMOV UR36, UR6 ;  /* 0x0000000600247c82 */ /* 0x000fe20008000000 */
[----:B------:R-:W-:Y:S01]  /*3f9e0*/  ULDC UR6, c[0x0][0x248] ;  /* 0x0000920000067ab9 */ /* 0x000fe20000000800 */
[----:B------:R0:W-:Y:S01]  /*3f9f0*/  STL [R1+0x4e8], R8 ;  /* 0x0004e80801007387 */ /* 0x0001e20000100800 */
[----:B------:R-:W-:Y:S01]  /*3fa00*/  VIADD R2, R4, 0x130 ;  /* 0x0000013004027836 */ /* 0x000fe20000000000 */
[----:B------:R-:W-:Y:S01]  /*3fa10*/  UMOV UR48, UR10 ;  /* 0x0000000a00307c82 */ /* 0x000fe20008000000 */
[----:B------:R-:W-:-:S03]  /*3fa20*/  ULDC UR5, c[0x0][0x228] ;  /* 0x00008a0000057ab9 */ /* 0x000fc60000000800 */
[----:B------:R-:W-:Y:S01]  /*3fa30*/  @P1 LOP3.LUT R7, R7, 0x8, RZ, 0xfc, !PT ;  /* 0x0000000807071812 */ /* 0x000fe200078efcff */
[----:B------:R-:W-:Y:S01]  /*3fa40*/  UMOV UR32, UR36 ;  /* 0x0000002400207c82 */ /* 0x000fe20008000000 */
[----:B------:R-:W-:Y:S02]  /*3fa50*/  ULDC UR10, c[0x0][0x248] ;  /* 0x00009200000a7ab9 */ /* 0x000fe40000000800 */
[----:B------:R-:W-:Y:S01]  /*3fa60*/  LOP3.LUT R7, R7, 0xfffffffd, RZ, 0xc0, !PT ;  /* 0xfffffffd07077812 */ /* 0x000fe200078ec0ff */
[----:B0-----:R-:W-:Y:S01]  /*3fa70*/  VIADD R8, R8, UR6 ;  /* 0x0000000608087c36 */ /* 0x001fe20008000000 */
[----:B------:R-:W-:Y:S01]  /*3fa80*/  UMOV UR36, UR42 ;  /* 0x0000002a00247c82 */ /* 0x000fe20008000000 */
[----:B------:R-:W-:Y:S01]  /*3fa90*/  ULDC UR6, c[0x0][0x248] ;  /* 0x0000920000067ab9 */ /* 0x000fe20000000800 */
[----:B------:R-:W-:Y:S02]  /*3faa0*/  @P0 LOP3.LUT R7, R7, 0x2, RZ, 0xfc, !PT ;  /* 0x0000000207070812 */ /* 0x000fe400078efcff */
[----:B------:R-:W-:Y:S01]  /*3fab0*/  ISETP.GE.AND P0, PT, R2, UR32, PT ;  /* 0x0000002002007c0c */ /* 0x000fe2000bf06270 */
[----:B------:R0:W-:Y:S03]  /*3fac0*/  STL [R1+0x500], R8 ;  /* 0x0005000801007387 */ /* 0x0001e60000100800 */
[----:B------:R-:W-:Y:S01]  /*3fad0*/  ISETP.LT.AND P1, PT, R6, UR5, !P0 ;  /* 0x0000000506007c0c */ /* 0x000fe2000c721270 */
[----:B------:R-:W-:Y:S01]  /*3fae0*/  VIADD R2, R4, 0x12e ;  /* 0x0000012e04027836 */ /* 0x000fe20000000000 */
[----:B------:R-:W-:Y:S01]  /*3faf0*/  UMOV UR42, UR48 ;  /* 0x00000030002a7c82 */ /* 0x000fe20008000000 */
[----:B0-----:R-:W-:Y:S01]  /*3fb00*/  VIADD R8, R8, UR10 ;  /* 0x0000000a08087c36 */ /* 0x001fe20008000000 */
[----:B------:R-:W-:Y:S01]  /*3fb10*/  ULDC UR10, c[0x0][0x228] ;  /* 0x00008a00000a7ab9 */ /* 0x000fe20000000800 */
[----:B------:R-:W-:Y:S01]  /*3fb20*/  UMOV UR32, UR36 ;  /* 0x0000002400207c82 */ /* 0x000fe20008000000 */
[----:B------:R-:W-:Y:S01]  /*3fb30*/  ISETP.LT.AND P0, PT, R5, UR10, !P0 ;  /* 0x0000000a05007c0c */ /* 0x000fe2000c701270 */
[----:B------:R-:W-:Y:S01]  /*3fb40*/  UMOV UR48, UR12 ;  /* 0x0000000c00307c82 */ /* 0x000fe20008000000 */
[----:B------:R-:W-:Y:S01]  /*3fb50*/  UMOV UR12, UR30 ;  /* 0x0000001e000c7c82 */ /* 0x000fe20008000000 */
[----:B------:R-:W-:Y:S01]  /*3fb60*/  UMOV UR30, UR56 ;  /* 0x00000038001e7c82 */ /* 0x000fe20008000000 */
[----:B------:R-:W-:Y:S01]  /*3fb70*/  LOP3.LUT R7, R7, 0xfffffffe, RZ, 0xc0, !PT ;  /* 0xfffffffe07077812 */ /* 0x000fe200078ec0ff */
[----:B------:R-:W-:Y:S01]  /*3fb80*/  UMOV UR56, UR44 ;  /* 0x0000002c00387c82 */ /* 0x000fe20008000000 */
[----:B------:R-:W-:Y:S01]  /*3fb90*/  UMOV UR44, UR14 ;  /* 0x0000000e002c7c82 */ /* 0x000fe20008000000 */
[----:B------:R-:W-:Y:S01]  /*3fba0*/  ULDC UR14, c[0x0][0x228] ;  /* 0x00008a00000e7ab9 */ /* 0x000fe20000000800 */
[----:B------:R-:W-:Y:S01]  /*3fbb0*/  @P1 LOP3.LUT R7, R7, 0x1, RZ, 0xfc, !PT ;  /* 0x0000000107071812 */ /* 0x000fe200078efcff */
[----:B------:R-:W-:Y:S01]  /*3fbc0*/  ULDC UR5, c[0x0][0x228] ;  /* 0x00008a0000057ab9 */ /* 0x000fe20000000800 */
[----:B------:R0:W-:Y:S01]  /*3fbd0*/  STL [R1+0x504], R8 ;  /* 0x0005040801007387 */ /* 0x0001e20000100800 */
[----:B------:R-:W-:-:S02]  /*3fbe0*/  ULDC UR10, c[0x0][0x248] ;  /* 0x00009200000a7ab9 */ /* 0x000fc40000000800 */
[----:B------:R-:W-:Y:S02]  /*3fbf0*/  @P0 LOP3.LUT R48, R48, 0x80000000, RZ, 0xfc, !PT ;  /* 0x8000000030300812 */ /* 0x000fe400078efcff */
[----:B------:R-:W-:-:S04]  /*3fc00*/  ISETP.GE.AND P0, PT, R2, UR32, PT ;  /* 0x0000002002007c0c */ /* 0x000fc8000bf06270 */
[----:B------:R-:W-:Y:S02]  /*3fc10*/  ISETP.LT.AND P1, PT, R6, UR14, !P0 ;  /* 0x0000000e06007c0c */ /* 0x000fe4000c721270 */
[----:B------:R-:W-:Y:S01]  /*3fc20*/  LOP3.LUT R48, R48, 0xbfffffff, RZ, 0xc0, !PT ;  /* 0xbfffffff30307812 */ /* 0x000fe200078ec0ff */
[----:B0-----:R-:W-:Y:S01]  /*3fc30*/  VIADD R8, R8, UR6 ;  /* 0x0000000608087c36 */ /* 0x001fe20008000000 */
[----:B------:R-:W-:Y:S01]  /*3fc40*/  ISETP.LT.AND P0, PT, R5, UR5, !P0 ;  /* 0x0000000505007c0c */ /* 0x000fe2000c701270 */
[----:B------:R-:W-:Y:S01]  /*3fc50*/  ULDC UR6, c[0x0][0x248] ;  /* 0x0000920000067ab9 */ /* 0x000fe20000000800 */
[----:B------:R-:W-:Y:S01]  /*3fc60*/  VIADD R2, R4, 0x12c ;  /* 0x0000012c04027836 */ /* 0x000fe20000000000 */
[----:B------:R-:W-:Y:S01]  /*3fc70*/  UMOV UR36, UR42 ;  /* 0x0000002a00247c82 */ /* 0x000fe20008000000 */
[----:B------:R0:W-:Y:S01]  /*3fc80*/  STL [R1+0x508], R8 ;  /* 0x0005080801007387 */ /* 0x0001e20000100800 */
[----:B------:R-:W-:Y:S01]  /*3fc90*/  ULDC UR5, c[0x0][0x228] ;  /* 0x00008a0000057ab9 */ /* 0x000fe20000000800 */
[----:B------:R-:W-:Y:S01]  /*3fca0*/  UMOV UR60, UR16 ;  /* 0x00000010003c7c82 */ /* 0x000fe20008000000 */
[----:B------:R-:W-:-:S02]  /*3fcb0*/  ULDC UR14, c[0x0][0x248] ;  /* 0x00009200000e7ab9 */ /* 0x000fc40000000800 */
[----:B------:R-:W-:Y:S01]  /*3fcc0*/  @P1 LOP3.LUT R48, R48, 0x40000000, RZ, 0xfc, !PT ;  /* 0x4000000030301812 */ /* 0x000fe200078efcff */
[----:B------:R-:W-:Y:S01]  /*3fcd0*/  UMOV UR42, UR12 ;  /* 0x0000000c002a7c82 */ /* 0x000fe20008000000 */
[----:B------:R-:W-:Y:S01]  /*3fce0*/  UMOV UR32, UR36 ;  /* 0x0000002400207c82 */ /* 0x000fe20008000000 */
[----:B------:R-:W-:Y:S01]  /*3fcf0*/  ULDC UR16, c[0x0][0x248] ;  /* 0x0000920000107ab9 */ /* 0x000fe20000000800 */
[----:B------:R-:W-:Y:S01]  /*3fd00*/  LOP3.LUT R48, R48, 0xdfffffff, RZ, 0xc0, !PT ;  /* 0xdfffffff30307812 */ /* 0x000fe200078ec0ff */
[----:B0-----:R-:W-:Y:S01]  /*3fd10*/  VIADD R8, R8, UR6 ;  /* 0x0000000608087c36 */ /* 0x001fe20008000000 */
[----:B------:R-:W-:Y:S01]  /*3fd20*/  ULDC UR6, c[0x0][0x248] ;  /* 0x0000920000067ab9 */ /* 0x000fe20000000800 */
[----:B------:R-:W-:Y:S01]  /*3fd30*/  ULDC UR12, c[0x0][0x248] ;  /* 0x00009200000c7ab9 */ /* 0x000fe20000000800 */
[----:B------:R-:W-:Y:S02]  /*3fd40*/  @P0 LOP3.LUT R48, R48, 0x20000000, RZ, 0xfc, !PT ;  /* 0x2000000030300812 */ /* 0x000fe400078efcff */
[----:B------:R0:W-:Y:S01]  /*3fd50*/  STL [R1+0x50c], R8 ;  /* 0x00050c0801007387 */ /* 0x0001e20000100800 */
[----:B------:R-:W-:Y:S01]  /*3fd60*/  ISETP.GE.AND P0, PT, R2, UR61, PT ;  /* 0x0000003d02007c0c */ /* 0x000fe2000bf06270 */
[----:B0-----:R-:W-:Y:S01]  /*3fd70*/  VIADD R8, R8, UR6 ;  /* 0x0000000608087c36 */ /* 0x001fe20008000000 */
[----:B------:R-:W-:-:S02]  /*3fd80*/  ULDC UR6, c[0x0][0x228] ;  /* 0x00008a0000067ab9 */ /* 0x000fc40000000800 */
[----:B------:R-:W-:Y:S02]  /*3fd90*/  ISETP.LT.AND P1, PT, R6, UR6, !P0 ;  /* 0x0000000606007c0c */ /* 0x000fe4000c721270 */
[----:B------:R-:W-:Y:S01]  /*3fda0*/  LOP3.LUT R48, R48, 0xefffffff, RZ, 0xc0, !PT ;  /* 0xefffffff30307812 */ /* 0x000fe200078ec0ff */
[----:B------:R0:W-:Y:S01]  /*3fdb0*/  STL [R1+0x510], R8 ;  /* 0x0005100801007387 */ /* 0x0001e20000100800 */
[----:B------:R-:W-:Y:S01]  /*3fdc0*/  VIADD R2, R4, 0x12a ;  /* 0x0000012a04027836 */ /* 0x000fe20000000000 */
[----:B------:R-:W-:Y:S01]  /*3fdd0*/  UMOV UR36, UR42 ;  /* 0x0000002a00247c82 */ /* 0x000fe20008000000 */
[----:B------:R-:W-:Y:S01]  /*3fde0*/  ULDC UR6, c[0x0][0x228] ;  /* 0x00008a0000067ab9 */ /* 0x000fe20000000800 */
[----:B0-----:R-:W-:Y:S01]  /*3fdf0*/  VIADD R8, R8, UR10 ;  /* 0x0000000a08087c36 */ /* 0x001fe20008000000 */
[----:B------:R-:W-:Y:S02]  /*3fe00*/  ULDC UR10, c[0x0][0x228] ;  /* 0x00008a00000a7ab9 */ /* 0x000fe40000000800 */
[----:B------:R-:W-:-:S03]  /*3fe10*/  ISETP.LT.AND P0, PT, R5, UR10, !P0 ;  /* 0x0000000a05007c0c */ /* 0x000fc6000c701270 */
[----:B------:R-:W-:Y:S01]  /*3fe20*/  @P1 LOP3.LUT R48, R48, 0x10000000, RZ, 0xfc, !PT ;  /* 0x1000000030301812 */ /* 0x000fe200078efcff */
[----:B------:R-:W-:Y:S01]  /*3fe30*/  UMOV UR42, UR18 ;  /* 0x00000012002a7c82 */ /* 0x000fe20008000000 */
[----:B------:R-:W-:Y:S01]  /*3fe40*/  ULDC UR18, c[0x0][0x228] ;  /* 0x00008a0000127ab9 */ /* 0x000fe20000000800 */
[----:B------:R0:W-:Y:S01]  /*3fe50*/  STL [R1+0x514], R8 ;  /* 0x0005140801007387 */ /* 0x0001e20000100800 */
[----:B------:R-:W-:Y:S01]  /*3fe60*/  LOP3.LUT R48, R48, 0xf7ffffff, RZ, 0xc0, !PT ;  /* 0xf7ffffff30307812 */ /* 0x000fe200078ec0ff */
[----:B------:R-:W-:-:S05]  /*3fe70*/  ULDC UR10, c[0x0][0x228] ;  /* 0x00008a00000a7ab9 */ /* 0x000fca0000000800 */
[----:B------:R-:W-:Y:S02]  /*3fe80*/  @P0 LOP3.LUT R48, R48, 0x8000000, RZ, 0xfc, !PT ;  /* 0x0800000030300812 */ /* 0x000fe400078efcff */
[----:B------:R-:W-:-:S04]  /*3fe90*/  ISETP.GE.AND P0, PT, R2, UR36, PT ;  /* 0x0000002402007c0c */ /* 0x000fc8000bf06270 */
[----:B------:R-:W-:Y:S02]  /*3fea0*/  ISETP.LT.AND P1, PT, R6, UR18, !P0 ;  /* 0x0000001206007c0c */ /* 0x000fe4000c721270 */
[----:B------:R-:W-:Y:S01]  /*3feb0*/  LOP3.LUT R48, R48, 0xfbffffff, RZ, 0xc0, !PT ;  /* 0xfbffffff30307812 */ /* 0x000fe200078ec0ff */
[----:B0-----:R-:W-:Y:S01]  /*3fec0*/  VIADD R8, R8, UR12 ;  /* 0x0000000c08087c36 */ /* 0x001fe20008000000 */
[----:B------:R-:W-:Y:S01]  /*3fed0*/  ISETP.LT.AND P0, PT, R5, UR5, !P0 ;  /* 0x0000000505007c0c */ /* 0x000fe2000c701270 */
[----:B------:R-:W-:Y:S01]  /*3fee0*/  VIADD R2, R4, 0x128 ;  /* 0x0000012804027836 */ /* 0x000fe20000000000 */
[----:B------:R-:W-:Y:S01]  /*3fef0*/  ULDC UR12, c[0x0][0x248] ;  /* 0x00009200000c7ab9 */ /* 0x000fe20000000800 */
[----:B------:R-:W-:Y:S01]  /*3ff00*/  UMOV UR36, UR26 ;  /* 0x0000001a00247c82 */ /* 0x000fe20008000000 */
[----:B------:R-:W-:-:S05]  /*3ff10*/  ULDC UR18, c[0x0][0x248] ;  /* 0x0000920000127ab9 */ /* 0x000fca0000000800 */
[----:B------:R-:W-:Y:S01]  /*3ff20*/  @P1 LOP3.LUT R48, R48, 0x4000000, RZ, 0xfc, !PT ;  /* 0x0400000030301812 */ /* 0x000fe200078efcff */
[----:B------:R0:W-:Y:S01]  /*3ff30*/  STL [R1+0x518], R8 ;  /* 0x0005180801007387 */ /* 0x0001e20000100800 */
[----:B------:R-:W-:Y:S01]  /*3ff40*/  ULDC UR5, c[0x0][0x228] ;  /* 0x00008a0000057ab9 */ /* 0x000fe20000000800 */
[----:B------:R-:W-:Y:S01]  /*3ff50*/  ULDC UR26, c[0x0][0x228] ;  /* 0x00008a00001a7ab9 */ /* 0x000fe20000000800 */
[----:B------:R-:W-:-:S04]  /*3ff60*/  LOP3.LUT R48, R48, 0xfdffffff, RZ, 0xc0, !PT ;  /* 0xfdffffff30307812 */ /* 0x000fc800078ec0ff */
[----:B------:R-:W-:Y:S02]  /*3ff70*/  @P0 LOP3.LUT R48, R48, 0x2000000, RZ, 0xfc, !PT ;  /* 0x0200000030300812 */ /* 0x000fe400078efcff */
[----:B------:R-:W-:Y:S01]  /*3ff80*/  ISETP.GE.AND P0, PT, R2, UR60, PT ;  /* 0x0000003c02007c0c */ /* 0x000fe2000bf06270 */
[----:B0-----:R-:W-:Y:S01]  /*3ff90*/  VIADD R8, R8, UR12 ;  /* 0x0000000c08087c36 */ /* 0x001fe20008000000 */
[----:B------:R-:W-:Y:S02]  /*3ffa0*/  ULDC UR12, c[0x0][0x228] ;  /* 0x00008a00000c7ab9 */ /* 0x000fe40000000800 */
[----:B------:R-:W-:Y:S02]  /*3ffb0*/  ISETP.LT.AND P1, PT, R6, UR12, !P0 ;  /* 0x0000000c06007c0c */ /* 0x000fe4000c721270 */
[----:B------:R-:W-:Y:S01]  /*3ffc0*/  LOP3.LUT R48, R48, 0xfeffffff, RZ, 0xc0, !PT ;  /* 0xfeffffff30307812 */ /* 0x000fe200078ec0ff */
[----:B------:R-:W-:Y:S01]  /*3ffd0*/  VIADD R2, R4, 0x126 ;  /* 0x0000012604027836 */ /* 0x000fe20000000000 */
[----:B------:R-:W-:Y:S01]  /*3ffe0*/  ISETP.LT.AND P0, PT, R5, UR6, !P0 ;  /* 0x0000000605007c0c */ /* 0x000fe2000c701270 */
[----:B------:R0:W-:Y:S01]  /*3fff0*/  STL [R1+0x51c], R8 ;  /* 0x00051c0801007387 */ /* 0x0001e20000100800 */
[----:B------:R-:W-:Y:S01]  /*40000*/  UMOV UR60, UR52 ;  /* 0x00000034003c7c82 */ /* 0x000fe20008000000 */
[----:B------:R-:W-:Y:S01]  /*40010*/  ULDC UR6, c[0x0][0x228] ;  /* 0x00008a0000067ab9 */ /* 0x000fe20000000800 */
[----:B------:R-:W-:-:S05]  /*40020*/  ULDC UR12, c[0x0][0x228] ;  /* 0x00008a00000c7ab9 */ /* 0x000fca0000000800 */
[----:B------:R-:W-:-:S04]  /*40030*/  @P1 LOP3.LUT R48, R48, 0x1000000, RZ, 0xfc, !PT ;  /* 0x0100000030301812 */ /* 0x000fc800078efcff */
[----:B------:R-:W-:-:S04]  /*40040*/  LOP3.LUT R48, R48, 0xff7fffff, RZ, 0xc0, !PT ;  /* 0xff7fffff30307812 */ /* 0x000fc800078ec0ff */
[----:B------:R-:W-:Y:S02]  /*40050*/  @P0 LOP3.LUT R48, R48, 0x800000, RZ, 0xfc, !PT ;  /* 0x0080000030300812 */ /* 0x000fe400078efcff */
[----:B------:R-:W-:Y:S01]  /*40060*/  ISETP.GE.AND P0, PT, R2, UR36, PT ;  /* 0x0000002402007c0c */ /* 0x000fe2000bf06270 */
[----:B0-----:R-:W-:Y:S01]  /*40070*/  VIADD R8, R8, UR14 ;  /* 0x0000000e08087c36 */ /* 0x001fe20008000000 */
[----:B------:R-:W-:Y:S02]  /*40080*/  ULDC UR14, c[0x0][0x248] ;  /* 0x00009200000e7ab9 */ /* 0x000fe40000000800 */
[----:B------:R-:W-:Y:S02]  /*40090*/  ISETP.LT.AND P1, PT, R6, UR10, !P0 ;  /* 0x0000000a06007c0c */ /* 0x000fe4000c721270 */
[----:B------:R-:W-:Y:S01]  /*400a0*/  LOP3.LUT R48, R48, 0xffbfffff, RZ, 0xc0, !PT ;  /* 0xffbfffff30307812 */ /* 0x000fe200078ec0ff */
[----:B------:R0:W-:Y:S01]  /*400b0*/  STL [R1+0x520], R8 ;  /* 0x0005200801007387 */ /* 0x0001e20000100800 */
[----:B------:R-:W-:Y:S01]  /*400c0*/  VIADD R2, R4, 0x124 ;  /* 0x0000012404027836 */ /* 0x000fe20000000000 */
[----:B------:R-:W-:Y:S01]  /*400d0*/  UMOV UR36, UR22 ;  /* 0x0000001600247c82 */ /* 0x000fe20008000000 */
[----:B------:R-:W-:Y:S01]  /*400e0*/  ULDC UR10, c[0x0][0x228] ;  /* 0x00008a00000a7ab9 */ /* 0x000fe20000000800 */
[----:B------:R-:W-:Y:S01]  /*400f0*/  UMOV UR52, UR20 ;  /* 0x0000001400347c82 */ /* 0x000fe20008000000 */
[----:B------:R-:W-:Y:S01]  /*40100*/  ULDC UR20, c[0x0][0x248] ;  /* 0x0000920000147ab9 */ /* 0x000fe20000000800 */
[----:B------:R-:W-:Y:S01]  /*40110*/  ULDC UR22, c[0x0][0x248] ;  /* 0x0000920000167ab9 */ /* 0x000fe20000000800 */
[----:B0-----:R-:W-:Y:S01]  /*40120*/  VIADD R8, R8, UR14 ;  /* 0x0000000e08087c36 */ /* 0x001fe20008000000 */
[----:B------:R-:W-:-:S02]  /*40130*/  ULDC UR14, c[0x0][0x228] ;  /* 0x00008a00000e7ab9 */ /* 0x000fc40000000800 */
[----:B------:R-:W-:Y:S01]  /*40140*/  ISETP.LT.AND P0, PT, R5, UR14, !P0 ;  /* 0x0000000e05007c0c */ /* 0x000fe2000c701270 */
[----:B------:R-:W-:Y:S01]  /*40150*/  ULDC UR14, c[0x0][0x228] ;  /* 0x00008a00000e7ab9 */ /* 0x000fe20000000800 */
[----:B------:R-:W-:-:S04]  /*40160*/  @P1 LOP3.LUT R48, R48, 0x400000, RZ, 0xfc, !PT ;  /* 0x0040000030301812 */ /* 0x000fc800078efcff */
[----:B------:R-:W-:-:S07]  /*40170*/  LOP3.LUT R48, R48, 0xffdfffff, RZ, 0xc0, !PT ;  /* 0xffdfffff30307812 */ /* 0x000fce00078ec0ff */
[----:B------:R-:W-:Y:S02]  /*40180*/  @P0 LOP3.LUT R48, R48, 0x200000, RZ, 0xfc, !PT ;  /* 0x0020000030300812 */ /* 0x000fe400078efcff */
[----:B------:R-:W-:-:S04]  /*40190*/  ISETP.GE.AND P0, PT, R2, UR60, PT ;  /* 0x0000003c02007c0c */ /* 0x000fc8000bf06270 */
[----:B------:R-:W-:Y:S01]  /*401a0*/  ISETP.LT.AND P1, PT, R6, UR5, !P0 ;  /* 0x0000000506007c0c */ /* 0x000fe2000c721270 */
[----:B------:R0:W-:Y:S01]  /*401b0*/  STL [R1+0x524], R8 ;  /* 0x0005240801007387 */ /* 0x0001e20000100800 */
[----:B------:R-:W-:Y:S01]  /*401c0*/  LOP3.LUT R48, R48, 0xffefffff, RZ, 0xc0, !PT ;  /* 0xffefffff30307812 */ /* 0x000fe200078ec0ff */
[----:B------:R-:W-:Y:S01]  /*401d0*/  VIADD R2, R4, 0x122 ;  /* 0x0000012204027836 */ /* 0x000fe20000000000 */
[----:B------:R-:W-:Y:S01]  /*401e0*/  UMOV UR60, UR48 ;  /* 0x00000030003c7c82 */ /* 0x000fe20008000000 */
[----:B------:R-:W-:Y:S01]  /*401f0*/  ULDC UR5, c[0x0][0x228] ;  /* 0x00008a0000057ab9 */ /* 0x000fe20000000800 */
[----:B0-----:R-:W-:Y:S01]  /*40200*/  VIADD R8, R8, UR16 ;  /* 0x0000001008087c36 */ /* 0x001fe20008000000 */
[----:B------:R-:W-:Y:S02]  /*40210*/  ULDC UR16, c[0x0][0x228] ;  /* 0x00008a0000107ab9 */ /* 0x000fe40000000800 */
[----:B------:R-:W-:Y:S01]  /*40220*/  ISETP.LT.AND P0, PT, R5, UR16, !P0 ;  /* 0x0000001005007c0c */ /* 0x000fe2000c701270 */
[----:B------:R-:W-:-:S03]  /*40230*/  ULDC UR16, c[0x0][0x228] ;  /* 0x00008a0000107ab9 */ /* 0x000fc60000000800 */
[----:B------:R-:W-:-:S04]  /*40240*/  @P1 LOP3.LUT R48, R48, 0x100000, RZ, 0xfc, !PT ;  /* 0x0010000030301812 */ /* 0x000fc800078efcff */
[----:B------:R-:W-:-:S05]  /*40250*/  LOP3.LUT R48, R48, 0xfff7ffff, RZ, 0xc0, !PT ;  /* 0xfff7ffff30307812 */ /* 0x000fca00078ec0ff */
[----:B------:R-:W-:Y:S02]  /*40260*/  @P0 LOP3.LUT R48, R48, 0x80000, RZ, 0xfc, !PT ;  /* 0x0008000030300812 */ /* 0x000fe400078efcff */
[----:B------:R-:W-:Y:S02]  /*40270*/  ISETP.GE.AND P0, PT, R2, UR36, PT ;  /* 0x0000002402007c0c */ /* 0x000fe4000bf06270 */
[----:B------:R-:W-:Y:S01]  /*40280*/  LOP3.LUT R48, R48, 0xfffbffff, RZ, 0xc0, !PT ;  /* 0xfffbffff30307812 */ /* 0x000fe200078ec0ff */
[----:B------:R-:W-:Y:S01]  /*40290*/  VIADD R2, R4, 0x120 ;  /* 0x0000012004027836 */ /* 0x000fe20000000000 */
[----:B------:R-:W-:Y:S01]  /*402a0*/  ISETP.LT.AND P1, PT, R6, UR26, !P0 ;  /* 0x0000001a06007c0c */ /* 0x000fe2000c721270 */
[----:B------:R0:W-:Y:S01]  /*402b0*/  STL [R1+0x528], R8 ;  /* 0x0005280801007387 */ /* 0x0001e20000100800 */
[----:B------:R-:W-:Y:S01]  /*402c0*/  ISETP.LT.AND P0, PT, R5, UR6, !P0 ;  /* 0x0000000605007c0c */ /* 0x000fe2000c701270 */
[----:B------:R-:W-:Y:S01]  /*402d0*/  ULDC UR6, c[0x0][0x228] ;  /* 0x00008a0000067ab9 */ /* 0x000fe20000000800 */
[----:B------:R-:W-:Y:S01]  /*402e0*/  UMOV UR48, UR58 ;  /* 0x0000003a00307c82 */ /* 0x000fe20008000000 */
[----:B------:R-:W-:Y:S01]  /*402f0*/  ULDC UR36, c[0x0][0x228] ;  /* 0x00008a0000247ab9 */ /* 0x000fe20000000800 */
[----:B------:R-:W-:-:S07]  /*40300*/  ULDC UR26, c[0x0][0x248] ;  /* 0x00009200001a7ab9 */ /* 0x000fce0000000800 */
[----:B------:R-:W-:Y:S01]  /*40310*/  @P1 LOP3.LUT R48, R48, 0x40000, RZ, 0xfc, !PT ;  /* 0x0004000030301812 */ /* 0x000fe200078efcff */
[----:B0-----:R-:W-:Y:S01]  /*40320*/  VIADD R8, R8, UR18 ;  /* 0x0000001208087c36 */ /* 0x001fe20008000000 */
[----:B------:R-:W-:Y:S02]  /*40330*/  ULDC UR18, c[0x0][0x248] ;  /* 0x0000920000127ab9 */ /* 0x000fe40000000800 */
[----:B------:R-:W-:-:S04]  /*40340*/  LOP3.LUT R48, R48, 0xfffdffff, RZ, 0xc0, !PT ;  /* 0xfffdffff30307812 */ /* 0x000fc800078ec0ff */
[----:B------:R-:W-:Y:S02]  /*40350*/  @P0 LOP3.LUT R48, R48, 0x20000, RZ, 0xfc, !PT ;  /* 0x0002000030300812 */ /* 0x000fe400078efcff */
[----:B------:R-:W-:Y:S01]  /*40360*/  ISETP.GE.AND P0, PT, R2, UR60, PT ;  /* 0x0000003c02007c0c */ /* 0x000fe2000bf06270 */
[----:B------:R0:W-:Y:S03]  /*40370*/  STL [R1+0x52c], R8 ;  /* 0x00052c0801007387 */ /* 0x0001e60000100800 */
[----:B------:R-:W-:Y:S02]  /*40380*/  ISETP.LT.AND P1, PT, R6, UR12, !P0 ;  /* 0x0000000c06007c0c */ /* 0x000fe4000c721270 */
[----:B------:R-:W-:Y:S01]  /*40390*/  LOP3.LUT R48, R48, 0xfffeffff, RZ, 0xc0, !PT ;  /* 0xfffeffff30307812 */ /* 0x000fe200078ec0ff */
[----:B------:R-:W-:Y:S01]  /*403a0*/  VIADD R2, R4, 0x11e ;  /* 0x0000011e04027836 */ /* 0x000fe20000000000 */
[----:B------:R-:W-:Y:S01]  /*403b0*/  UMOV UR60, UR32 ;  /* 0x00000020003c7c82 */ /* 0x000fe20008000000 */
[----:B------:R-:W-:Y:S01]  /*403c0*/  UMOV UR58, UR24 ;  /* 0x00000018003a7c82 */ /* 0x000fe20008000000 */
[----:B------:R-:W-:Y:S01]  /*403d0*/  ULDC UR12, c[0x0][0x228] ;  /* 0x00008a00000c7ab9 */ /* 0x000fe20000000800 */
[----:B0-----:R-:W-:Y:S01]  /*403e0*/  VIADD R8, R8, UR18 ;  /* 0x0000001208087c36 */ /* 0x001fe20008000000 */
[----:B------:R-:W-:-:S05]  /*403f0*/  ULDC UR18, c[0x0][0x248] ;  /* 0x0000920000127ab9 */ /* 0x000fca0000000800 */
[----:B------:R-:W-:Y:S01]  /*40400*/  @P1 LOP3.LUT R48, R48, 0x10000, RZ, 0xfc, !PT ;  /* 0x0001000030301812 */ /* 0x000fe200078efcff */
[----:B------:R0:W-:Y:S01]  /*40410*/  STL [R1+0x530], R8 ;  /* 0x0005300801007387 */ /* 0x0001e20000100800 */
[----:B------:R-:W-:Y:S01]  /*40420*/  UMOV UR32, UR52 ;  /* 0x0000003400207c82 */ /* 0x000fe20008000000 */
[----:B------:R-:W-:Y:S01]  /*40430*/  ULDC UR24, c[0x0][0x248] ;  /* 0x0000920000187ab9 */ /* 0x000fe20000000800 */
[----:B0-----:R-:W-:Y:S01]  /*40440*/  VIADD R8, R8, UR18 ;  /* 0x0000001208087c36 */ /* 0x001fe20008000000 */
[----:B------:R-:W-:Y:S02]  /*40450*/  ULDC UR18, c[0x0][0x228] ;  /* 0x00008a0000127ab9 */ /* 0x000fe40000000800 */
[----:B------:R-:W-:Y:S02]  /*40460*/  ISETP.LT.AND P0, PT, R5, UR18, !P0 ;  /* 0x0000001205007c0c */ /* 0x000fe4000c701270 */
[----:B------:R-:W-:Y:S01]  /*40470*/  LOP3.LUT R48, R48, 0xffff7fff, RZ, 0xc0, !PT ;  /* 0xffff7fff30307812 */ /* 0x000fe200078ec0ff */
[----:B------:R0:W-:Y:S01]  /*40480*/  STL [R1+0x534], R8 ;  /* 0x0005340801007387 */ /* 0x0001e20000100800 */
[----:B------:R-:W-:Y:S01]  /*40490*/  UMOV UR52, UR28 ;  /* 0x0000001c00347c82 */ /* 0x000fe20008000000 */
[----:B------:R-:W-:Y:S01]  /*404a0*/  ULDC UR18, c[0x0][0x228] ;  /* 0x00008a0000127ab9 */ /* 0x000fe20000000800 */
[----:B------:R-:W-:Y:S01]  /*404b0*/  UMOV UR61, UR34 ;  /* 0x00000022003d7c82 */ /* 0x000fe20008000000 */
[----:B------:R-:W-:Y:S01]  /*404c0*/  ULDC UR28, c[0x0][0x248] ;  /* 0x00009200001c7ab9 */ /* 0x000fe20000000800 */
        /* <DEDUP_REMOVED lines=27> */
[----:B------:R-:W-:Y:S01]  /*40680*/  ULDC UR20, c[0x0][0x248] ;  /* 0x0000920000147ab9 */ /* 0x000fe20000000800 */
[----:B------:R-:W-:-:S04]  /*40690*/  ULDC UR32, c[0x0][0x248] ;  /* 0x0000920000207ab9 */ /* 0x000fc80000000800 */
[----:B------:R-:W-:-:S04]  /*406a0*/  @P1 LOP3.LUT R48, R48, 0x1000, RZ, 0xfc, !PT ;  /* 0x0000100030301812 */ /* 0x000fc800078efcff */
[----:B------:R-:W-:-:S04]  /*406b0*/  LOP3.LUT R48, R48, 0xfffff7ff, RZ, 0xc0, !PT ;  /* 0xfffff7ff30307812 */ /* 0x000fc800078ec0ff */
[----:B------:R-:W-:Y:S02]  /*406c0*/  @P0 LOP3.LUT R48, R48, 0x800, RZ, 0xfc, !PT ;  /* 0x0000080030300812 */ /* 0x000fe400078efcff */
[----:B------:R-:W-:Y:S01]  /*406d0*/  ISETP.GE.AND P0, PT, R2, UR42, PT ;  /* 0x0000002a02007c0c */ /* 0x000fe2000bf06270 */
[----:B0-----:R-:W-:Y:S01]  /*406e0*/  VIADD R8, R8, UR22 ;  /* 0x0000001608087c36 */ /* 0x001fe20008000000 */
[----:B------:R-:W-:Y:S01]  /*406f0*/  ULDC UR22, c[0x0][0x248] ;  /* 0x0000920000167ab9 */ /* 0x000fe20000000800 */
[----:B------:R-:W-:Y:S01]  /*40700*/  LOP3.LUT R48, R48, 0xfffffbff, RZ, 0xc0, !PT ;  /* 0xfffffbff30307812 */ /* 0x000fe200078ec0ff */
[----:B------:R-:W-:Y:S01]  /*40710*/  VIADD R2, R4, 0x118 ;  /* 0x0000011804027836 */ /* 0x000fe20000000000 */
[----:B------:R-:W-:Y:S01]  /*40720*/  ISETP.LT.AND P1, PT, R6, UR16, !P0 ;  /* 0x0000001006007c0c */ /* 0x000fe2000c721270 */
[----:B------:R0:W-:Y:S01]  /*40730*/  STL [R1+0x540], R8 ;  /* 0x0005400801007387 */ /* 0x0001e20000100800 */
[----:B------:R-:W-:Y:S01]  /*40740*/  ULDC UR16, c[0x0][0x228] ;  /* 0x00008a0000107ab9 */ /* 0x000fe20000000800 */
[----:B------:R-:W-:Y:S01]  /*40750*/  ULDC UR42, c[0x0][0x228] ;  /* 0x00008a00002a7ab9 */ /* 0x000fe20000000800 */
[----:B0-----:R-:W-:Y:S01]  /*40760*/  VIADD R8, R8, UR22 ;  /* 0x0000001608087c36 */ /* 0x001fe20008000000 */
[----:B------:R-:W-:-:S02]  /*40770*/  ULDC UR22, c[0x0][0x228] ;  /* 0x00008a0000167ab9 */ /* 0x000fc40000000800 */
[----:B------:R-:W-:Y:S01]  /*40780*/  ISETP.LT.AND P0, PT, R5, UR22, !P0 ;  /* 0x0000001605007c0c */ /* 0x000fe2000c701270 */
[----:B------:R-:W-:-:S05]  /*40790*/  ULDC UR22, c[0x0][0x228] ;  /* 0x00008a0000167ab9 */ /* 0x000fca0000000800 */
[----:B------:R-:W-:-:S04]  /*407a0*/  @P1 LOP3.LUT R48, R48, 0x400, RZ, 0xfc, !PT ;  /* 0x0000040030301812 */ /* 0x000fc800078efcff */
[----:B------:R-:W-:-:S04]  /*407b0*/  LOP3.LUT R48, R48, 0xfffffdff, RZ, 0xc0, !PT ;  /* 0xfffffdff30307812 */ /* 0x000fc800078ec0ff */
        /* <DEDUP_REMOVED lines=8> */
[----:B------:R-:W-:Y:S01]  /*40840*/  ULDC UR48, c[0x0][0x228] ;  /* 0x00008a0000307ab9 */ /* 0x000fe20000000800 */
[----:B0-----:R-:W-:Y:S01]  /*40850*/  VIADD R8, R8, UR24 ;  /* 0x0000001808087c36 */ /* 0x001fe20008000000 */
[----:B------:R-:W-:Y:S02]  /*40860*/  ULDC UR24, c[0x0][0x228] ;  /* 0x00008a0000187ab9 */ /* 0x000fe40000000800 */
[----:B------:R-:W-:Y:S01]  /*40870*/  ISETP.LT.AND P0, PT, R5, UR24, !P0 ;  /* 0x0000001805007c0c */ /* 0x000fe2000c701270 */
[----:B------:R-:W-:-:S02]  /*40880*/  ULDC UR24, c[0x0][0x228] ;  /* 0x00008a0000187ab9 */ /* 0x000fc40000000800 */
[----:B------:R-:W-:-:S04]  /*40890*/  @P1 LOP3.LUT R48, R48, 0x100, RZ, 0xfc, !PT ;  /* 0x0000010030301812 */ /* 0x000fc800078efcff */
[----:B------:R-:W-:-:S06]  /*408a0*/  LOP3.LUT R48, R48, 0xffffff7f, RZ, 0xc0, !PT ;  /* 0xffffff7f30307812 */ /* 0x000fcc00078ec0ff */
[----:B------:R-:W-:Y:S02]  /*408b0*/  @P0 LOP3.LUT R48, R48, 0x80, RZ, 0xfc, !PT ;  /* 0x0000008030300812 */ /* 0x000fe400078efcff */
[----:B------:R-:W-:-:S04]  /*408c0*/  ISETP.GE.AND P0, PT, R2, UR56, PT ;  /* 0x0000003802007c0c */ /* 0x000fc8000bf06270 */
        /* <DEDUP_REMOVED lines=20> */
[----:B------:R-:W-:Y:S01]  /*40a10*/  ULDC UR18, c[0x0][0x228] ;  /* 0x00008a0000127ab9 */ /* 0x000fe20000000800 */
[----:B------:R-:W-:Y:S01]  /*40a20*/  ULDC UR46, c[0x0][0x228] ;  /* 0x00008a00002e7ab9 */ /* 0x000fe20000000800 */
[----:B0-----:R-:W-:Y:S01]  /*40a30*/  VIADD R8, R8, UR26 ;  /* 0x0000001a08087c36 */ /* 0x001fe20008000000 */
[----:B------:R-:W-:-:S04]  /*40a40*/  ULDC UR26, c[0x0][0x248] ;  /* 0x00009200001a7ab9 */ /* 0x000fc80000000800 */
[----:B------:R0:W-:Y:S01]  /*40a50*/  STL [R1+0x550], R8 ;  /* 0x0005500801007387 */ /* 0x0001e20000100800 */
[----:B------:R-:W-:Y:S01]  /*40a60*/  @P1 LOP3.LUT R48, R48, 0x10, RZ, 0xfc, !PT ;  /* 0x0000001030301812 */ /* 0x000fe200078efcff */
[----:B0-----:R-:W-:Y:S01]  /*40a70*/  VIADD R8, R8, UR26 ;  /* 0x0000001a08087c36 */ /* 0x001fe20008000000 */
[----:B------:R-:W-:Y:S02]  /*40a80*/  ULDC UR26, c[0x0][0x228] ;  /* 0x00008a00001a7ab9 */ /* 0x000fe40000000800 */
[----:B------:R-:W-:Y:S01]  /*40a90*/  ISETP.LT.AND P0, PT, R5, UR26, !P0 ;  /* 0x0000001a05007c0c */ /* 0x000fe2000c701270 */
[----:B------:R-:W-:Y:S01]  /*40aa0*/  ULDC UR26, c[0x0][0x248] ;  /* 0x00009200001a7ab9 */ /* 0x000fe20000000800 */
[----:B------:R-:W-:-:S11]  /*40ab0*/  LOP3.LUT R48, R48, 0xfffffff7, RZ, 0xc0, !PT ;  /* 0xfffffff730307812 */ /* 0x000fd600078ec0ff */
[----:B------:R-:W-:Y:S02]  /*40ac0*/  @P0 LOP3.LUT R48, R48, 0x8, RZ, 0xfc, !PT ;  /* 0x0000000830300812 */ /* 0x000fe400078efcff */
[----:B------:R-:W-:-:S04]  /*40ad0*/  ISETP.GE.AND P0, PT, R2, UR61, PT ;  /* 0x0000003d02007c0c */ /* 0x000fc8000bf06270 */
[----:B------:R-:W-:Y:S02]  /*40ae0*/  ISETP.LT.AND P1, PT, R6, UR10, !P0 ;  /* 0x0000000a06007c0c */ /* 0x000fe4000c721270 */
[----:B------:R-:W-:Y:S01]  /*40af0*/  LOP3.LUT R48, R48, 0xfffffffb, RZ, 0xc0, !PT ;  /* 0xfffffffb30307812 */ /* 0x000fe200078ec0ff */
[----:B------:R0:W-:Y:S01]  /*40b00*/  STL [R1+0x554], R8 ;  /* 0x0005540801007387 */ /* 0x0001e20000100800 */
[----:B------:R-:W-:Y:S01]  /*40b10*/  ISETP.LT.AND P0, PT, R5, UR14, !P0 ;  /* 0x0000000e05007c0c */ /* 0x000fe2000c701270 */
[----:B------:R-:W-:Y:S01]  /*40b20*/  VIADD R2, R4, 0x110 ;  /* 0x0000011004027836 */ /* 0x000fe20000000000 */
[----:B------:R-:W-:Y:S01]  /*40b30*/  UMOV UR61, UR60 ;  /* 0x0000003c003d7c82 */ /* 0x000fe20008000000 */
[----:B------:R-:W-:-:S06]  /*40b40*/  ULDC UR10, c[0x0][0x228] ;  /* 0x00008a00000a7ab9 */ /* 0x000fcc0000000800 */
[----:B------:R-:W-:Y:S01]  /*40b50*/  @P1 LOP3.LUT R48, R48, 0x4, RZ, 0xfc, !PT ;  /* 0x0000000430301812 */ /* 0x000fe200078efcff */
[----:B0-----:R-:W-:Y:S01]  /*40b60*/  VIADD R8, R8, UR28 ;  /* 0x0000001c08087c36 */ /* 0x001fe20008000000 */
[----:B------:R-:W-:Y:S01]  /*40b70*/  ULDC UR28, c[0x0][0x248] ;  /* 0x00009200001c7ab9 */ /* 0x000fe20000000800 */
[----:B------:R-:W-:Y:S01]  /*40b80*/  ULDC UR14, c[0x0][0x228] ;  /* 0x00008a00000e7ab9 */ /* 0x000fe20000000800 */
[----:B------:R-:W-:Y:S02]  /*40b90*/  LOP3.LUT R48, R48, 0xfffffffd, RZ, 0xc0, !PT ;  /* 0xfffffffd30307812 */ /* 0x000fe400078ec0ff */
[----:B------:R0:W-:Y:S02]  /*40ba0*/  STL [R1+0x558], R8 ;  /* 0x0005580801007387 */ /* 0x0001e40000100800 */
[----:B------:R-:W-:Y:S02]  /*40bb0*/  @P0 LOP3.LUT R48, R48, 0x2, RZ, 0xfc, !PT ;  /* 0x0000000230300812 */ /* 0x000fe400078efcff */
[----:B------:R-:W-:Y:S01]  /*40bc0*/  ISETP.GE.AND P0, PT, R2, UR56, PT ;  /* 0x0000003802007c0c */ /* 0x000fe2000bf06270 */
[----:B0-----:R-:W-:Y:S01]  /*40bd0*/  VIADD R8, R8, UR28 ;  /* 0x0000001c08087c36 */ /* 0x001fe20008000000 */
[----:B------:R-:W-:-:S02]  /*40be0*/  ULDC UR28, c[0x0][0x228] ;  /* 0x00008a00001c7ab9 */ /* 0x000fc40000000800 */
[----:B------:R-:W-:Y:S01]  /*40bf0*/  ISETP.LT.AND P1, PT, R6, UR28, !P0 ;  /* 0x0000001c06007c0c */ /* 0x000fe2000c721270 */
[----:B------:R-:W-:Y:S01]  /*40c00*/  VIADD R2, R4, 0x10e ;  /* 0x0000010e04027836 */ /* 0x000fe20000000000 */
[----:B------:R-:W-:Y:S01]  /*40c10*/  ISETP.LT.AND P0, PT, R5, UR5, !P0 ;  /* 0x0000000505007c0c */ /* 0x000fe2000c701270 */
[----:B------:R0:W-:Y:S01]  /*40c20*/  STL [R1+0x560], R8 ;  /* 0x0005600801007387 */ /* 0x0001e20000100800 */
[----:B------:R-:W-:Y:S01]  /*40c30*/  LOP3.LUT R48, R48, 0xfffffffe, RZ, 0xc0, !PT ;  /* 0xfffffffe30307812 */ /* 0x000fe200078ec0ff */
[----:B------:R-:W-:Y:S01]  /*40c40*/  UMOV UR56, UR38 ;  /* 0x0000002600387c82 */ /* 0x000fe20008000000 */
[----:B------:R-:W-:Y:S01]  /*40c50*/  UMOV UR60, UR40 ;  /* 0x00000028003c7c82 */ /* 0x000fe20008000000 */
[----:B------:R-:W-:Y:S01]  /*40c60*/  ULDC UR5, c[0x0][0x228] ;  /* 0x00008a0000057ab9 */ /* 0x000fe20000000800 */
[----:B------:R-:W-:Y:S01]  /*40c70*/  ULDC UR28, c[0x0][0x228] ;  /* 0x00008a00001c7ab9 */ /* 0x000fe20000000800 */
[----:B------:R-:W-:Y:S01]  /*40c80*/  ULDC UR38, c[0x0][0x248] ;  /* 0x0000920000267ab9 */ /* 0x000fe20000000800 */
[----:B------:R-:W-:Y:S01]  /*40c90*/  ULDC UR40, c[0x0][0x248] ;  /* 0x0000920000287ab9 */ /* 0x000fe20000000800 */
[----:B0-----:R-:W-:Y:S01]  /*40ca0*/  VIADD R8, R8, UR30 ;  /* 0x0000001e08087c36 */ /* 0x001fe20008000000 */
[----:B------:R-:W-:-:S03]  /*40cb0*/  ULDC UR30, c[0x0][0x228] ;  /* 0x00008a00001e7ab9 */ /* 0x000fc60000000800 */
[----:B------:R-:W-:Y:S02]  /*40cc0*/  @P0 LOP3.LUT R50, R50, 0x80000000, RZ, 0xfc, !PT ;  /* 0x8000000032320812 */ /* 0x000fe400078efcff */
[----:B------:R-:W-:Y:S02]  /*40cd0*/  ISETP.GE.AND P0, PT, R2, UR52, PT ;  /* 0x0000003402007c0c */ /* 0x000fe4000bf06270 */
[----:B------:R-:W-:Y:S02]  /*40ce0*/  @P1 LOP3.LUT R48, R48, 0x1, RZ, 0xfc, !PT ;  /* 0x0000000130301812 */ /* 0x000fe400078efcff */
        /* <DEDUP_REMOVED lines=8> */
[----:B------:R-:W-:-:S02]  /*40d70*/  ULDC UR20, c[0x0][0x228] ;  /* 0x00008a0000147ab9 */ /* 0x000fc40000000800 */
[----:B------:R-:W-:Y:S01]  /*40d80*/  ISETP.LT.AND P0, PT, R5, UR20, !P0 ;  /* 0x0000001405007c0c */ /* 0x000fe2000c701270 */
[----:B------:R-:W-:Y:S02]  /*40d90*/  ULDC UR20, c[0x0][0x228] ;  /* 0x00008a0000147ab9 */ /* 0x000fe40000000800 */
[----:B------:R-:W-:-:S04]  /*40da0*/  @P1 LOP3.LUT R50, R50, 0x40000000, RZ, 0xfc, !PT ;  /* 0x4000000032321812 */ /* 0x000fc800078efcff */
[----:B------:R-:W-:-:S06]  /*40db0*/  LOP3.LUT R50, R50, 0xdfffffff, RZ, 0xc0, !PT ;  /* 0xdfffffff32327812 */ /* 0x000fcc00078ec0ff */
        /* <DEDUP_REMOVED lines=8> */
[----:B------:R-:W-:Y:S01]  /*40e40*/  ULDC UR22, c[0x0][0x248] ;  /* 0x0000920000167ab9 */ /* 0x000fe20000000800 */
[----:B------:R-:W-:Y:S01]  /*40e50*/  LOP3.LUT R51, R51, 0x7fffffff, RZ, 0xc0, !PT ;  /* 0x7fffffff33337812 */ /* 0x000fe200078ec0ff */
[----:B------:R-:W-:-:S07]  /*40e60*/  ULDC UR61, c[0x0][0x228] ;  /* 0x00008a00003d7ab9 */ /* 0x000fce0000000800 */
[----:B------:R-:W-:-:S04]  /*40e70*/  @P1 LOP3.LUT R50, R50, 0x10000000, RZ, 0xfc, !PT ;  /* 0x1000000032321812 */ /* 0x000fc800078efcff */
[----:B------:R-:W-:-:S04]  /*40e80*/  LOP3.LUT R50, R50, 0xf7ffffff, RZ, 0xc0, !PT ;  /* 0xf7ffffff32327812 */ /* 0x000fc800078ec0ff */
        /* <DEDUP_REMOVED lines=11> */
[----:B------:R-:W-:Y:S01]  /*40f40*/  ULDC UR42, c[0x0][0x248] ;  /* 0x00009200002a7ab9 */ /* 0x000fe20000000800 */
[----:B------:R-:W-:-:S02]  /*40f50*/  ULDC UR44, c[0x0][0x248] ;  /* 0x00009200002c7ab9 */ /* 0x000fc40000000800 */
[----:B------:R-:W-:-:S04]  /*40f60*/  @P1 LOP3.LUT R50, R50, 0x4000000, RZ, 0xfc, !PT ;  /* 0x0400000032321812 */ /* 0x000fc800078efcff */
[----:B------:R-:W-:Y:S01]  /*40f70*/  LOP3.LUT R50, R50, 0xfdffffff, RZ, 0xc0, !PT ;  /* 0xfdffffff32327812 */ /* 0x000fe200078ec0ff */
[----:B0-----:R-:W-:Y:S01]  /*40f80*/  VIADD R8, R8, UR32 ;  /* 0x0000002008087c36 */ /* 0x001fe20008000000 */
[----:B------:R-:W-:Y:S02]  /*40f90*/  ULDC UR32, c[0x0][0x248] ;  /* 0x0000920000207ab9 */ /* 0x000fe40000000800 */
[----:B------:R-:W-:Y:S02]  /*40fa0*/  @P0 LOP3.LUT R50, R50, 0x2000000, RZ, 0xfc, !PT ;  /* 0x0200000032320812 */ /* 0x000fe400078efcff */
[----:B------:R0:W-:Y:S01]  /*40fb0*/  STL [R1+0x570], R8 ;  /* 0x0005700801007387 */ /* 0x0001e20000100800 */
[----:B------:R-:W-:Y:S01]  /*40fc0*/  ISETP.GE.AND P0, PT, R2, UR60, PT ;  /* 0x0000003c02007c0c */ /* 0x000fe2000bf06270 */
[----:B0-----:R-:W-:Y:S01]  /*40fd0*/  VIADD R8, R8, UR32 ;  /* 0x0000002008087c36 */ /* 0x001fe20008000000 */
[----:B------:R-:W-:Y:S02]  /*40fe0*/  ULDC UR32, c[0x0][0x228] ;  /* 0x00008a0000207ab9 */ /* 0x000fe40000000800 */
[----:B------:R-:W-:-:S02]  /*40ff0*/  ISETP.LT.AND P1, PT, R6, UR32, !P0 ;  /* 0x0000002006007c0c */ /* 0x000fc4000c721270 */
[----:B------:R-:W-:Y:S01]  /*41000*/  LOP3.LUT R50, R50, 0xfeffffff, RZ, 0xc0, !PT ;  /* 0xfeffffff32327812 */ /* 0x000fe200078ec0ff */
[----:B------:R0:W-:Y:S01]  /*41010*/  STL [R1+0x574], R8 ;  /* 0x0005740801007387 */ /* 0x0001e20000100800 */
[----:B------:R-:W-:Y:S01]  /*41020*/  VIADD R2, R4, 0x106 ;  /* 0x0000010604027836 */ /* 0x000fe20000000000 */
[----:B------:R-:W-:Y:S01]  /*41030*/  UMOV UR60, UR52 ;  /* 0x00000034003c7c82 */ /* 0x000fe20008000000 */
[----:B------:R-:W-:Y:S01]  /*41040*/  ULDC UR32, c[0x0][0x228] ;  /* 0x00008a0000207ab9 */ /* 0x000fe20000000800 */
[----:B------:R-:W-:Y:S01]  /*41050*/  ULDC UR52, c[0x0][0x248] ;  /* 0x0000920000347ab9 */ /* 0x000fe20000000800 */
[----:B0-----:R-:W-:Y:S01]  /*41060*/  VIADD R8, R8, UR6 ;  /* 0x0000000608087c36 */ /* 0x001fe20008000000 */
[----:B------:R-:W-:Y:S02]  /*41070*/  ULDC UR6, c[0x0][0x228] ;  /* 0x00008a0000067ab9 */ /* 0x000fe40000000800 */
[----:B------:R-:W-:Y:S01]  /*41080*/  ISETP.LT.AND P0, PT, R5, UR6, !P0 ;  /* 0x0000000605007c0c */ /* 0x000fe2000c701270 */
[----:B------:R-:W-:Y:S01]  /*41090*/  ULDC UR6, c[0x0][0x248] ;  /* 0x0000920000067ab9 */ /* 0x000fe20000000800 */
[----:B------:R-:W-:-:S04]  /*410a0*/  @P1 LOP3.LUT R50, R50, 0x1000000, RZ, 0xfc, !PT ;  /* 0x0100000032321812 */ /* 0x000fc800078efcff */
[----:B------:R-:W-:-:S07]  /*410b0*/  LOP3.LUT R50, R50, 0xff7fffff, RZ, 0xc0, !PT ;  /* 0xff7fffff32327812 */ /* 0x000fce00078ec0ff */
[----:B------:R-:W-:Y:S02]  /*410c0*/  @P0 LOP3.LUT R50, R50, 0x800000, RZ, 0xfc, !PT ;  /* 0x0080000032320812 */ /* 0x000fe400078efcff */
[----:B------:R-:W-:Y:S01]  /*410d0*/  ISETP.GE.AND P0, PT, R2, UR54, PT ;  /* 0x0000003602007c0c */ /* 0x000fe2000bf06270 */
[----:B------:R0:W-:Y:S01]  /*410e0*/  STL [R1+0x578], R8 ;  /* 0x0005780801007387 */ /* 0x0001e20000100800 */
[----:B------:R-:W-:Y:S01]  /*410f0*/  LOP3.LUT R50, R50, 0xffbfffff, RZ, 0xc0, !PT ;  /* 0xffbfffff32327812 */ /* 0x000fe200078ec0ff */
[----:B------:R-:W-:Y:S01]  /*41100*/  VIADD R2, R4, 0x104 ;  /* 0x0000010404027836 */ /* 0x000fe20000000000 */
[----:B------:R-:W-:Y:S01]  /*41110*/  ISETP.LT.AND P1, PT, R6, UR12, !P0 ;  /* 0x0000000c06007c0c */ /* 0x000fe2000c721270 */
[----:B------:R-:W-:Y:S01]  /*41120*/  ULDC UR12, c[0x0][0x248] ;  /* 0x00009200000c7ab9 */ /* 0x000fe20000000800 */
[----:B------:R-:W-:Y:S01]  /*41130*/  ULDC UR54, c[0x0][0x228] ;  /* 0x00008a0000367ab9 */ /* 0x000fe20000000800 */
[----:B0-----:R-:W-:Y:S01]  /*41140*/  VIADD R8, R8, UR34 ;  /* 0x0000002208087c36 */ /* 0x001fe20008000000 */
[----:B------:R-:W-:-:S02]  /*41150*/  ULDC UR34, c[0x0][0x228] ;  /* 0x00008a0000227ab9 */ /* 0x000fc40000000800 */
[----:B------:R-:W-:Y:S01]  /*41160*/  ISETP.LT.AND P0, PT, R5, UR34, !P0 ;  /* 0x0000002205007c0c */ /* 0x000fe2000c701270 */
[----:B------:R-:W-:-:S06]  /*41170*/  ULDC UR34, c[0x0][0x228] ;  /* 0x00008a0000227ab9 */ /* 0x000fcc0000000800 */
[----:B------:R-:W-:-:S04]  /*41180*/  @P1 LOP3.LUT R50, R50, 0x400000, RZ, 0xfc, !PT ;  /* 0x0040000032321812 */ /* 0x000fc800078efcff */
[----:B------:R-:W-:-:S04]  /*41190*/  LOP3.LUT R50, R50, 0xffdfffff, RZ, 0xc0, !PT ;  /* 0xffdfffff32327812 */ /* 0x000fc800078ec0ff */
        /* <DEDUP_REMOVED lines=9> */
[----:B------:R-:W-:-:S08]  /*41230*/  ULDC UR50, c[0x0][0x248] ;  /* 0x0000920000327ab9 */ /* 0x000fd00000000800 */
[----:B------:R-:W-:-:S04]  /*41240*/  @P1 LOP3.LUT R50, R50, 0x100000, RZ, 0xfc, !PT ;  /* 0x0010000032321812 */ /* 0x000fc800078efcff */
[----:B------:R-:W-:-:S04]  /*41250*/  LOP3.LUT R50, R50, 0xfff7ffff, RZ, 0xc0, !PT ;  /* 0xfff7ffff32327812 */ /* 0x000fc800078ec0ff */
[----:B------:R-:W-:Y:S02]  /*41260*/  @P0 LOP3.LUT R50, R50, 0x80000, RZ, 0xfc, !PT ;  /* 0x0008000032320812 */ /* 0x000fe400078efcff */
[----:B------:R-:W-:Y:S02]  /*41270*/  ISETP.GE.AND P0, PT, R2, UR60, PT ;  /* 0x0000003c02007c0c */ /* 0x000fe4000bf06270 */
[----:B------:R-:W-:Y:S01]  /*41280*/  LOP3.LUT R50, R50, 0xfffbffff, RZ, 0xc0, !PT ;  /* 0xfffbffff32327812 */ /* 0x000fe200078ec0ff */
[----:B------:R-:W-:Y:S01]  /*41290*/  VIADD R2, R4, 0x100 ;  /* 0x0000010004027836 */ /* 0x000fe20000000000 */
[----:B------:R-:W-:Y:S01]  /*412a0*/  ISETP.LT.AND P1, PT, R6, UR48, !P0 ;  /* 0x0000003006007c0c */ /* 0x000fe2000c721270 */
[----:B0-----:R-:W-:Y:S01]  /*412b0*/  VIADD R8, R8, UR36 ;  /* 0x0000002408087c36 */ /* 0x001fe20008000000 */
[----:B------:R-:W-:Y:S01]  /*412c0*/  ISETP.LT.AND P0, PT, R5, UR46, !P0 ;  /* 0x0000002e05007c0c */ /* 0x000fe2000c701270 */
[----:B------:R-:W-:Y:S01]  /*412d0*/  ULDC UR36, c[0x0][0x248] ;  /* 0x0000920000247ab9 */ /* 0x000fe20000000800 */
[----:B------:R-:W-:Y:S01]  /*412e0*/  ULDC UR46, c[0x0][0x248] ;  /* 0x00009200002e7ab9 */ /* 0x000fe20000000800 */
[----:B------:R-:W-:Y:S01]  /*412f0*/  ULDC UR48, c[0x0][0x228] ;  /* 0x00008a0000307ab9 */ /* 0x000fe20000000800 */
[----:B------:R-:W-:-:S07]  /*41300*/  ULDC UR60, c[0x0][0x228] ;  /* 0x00008a00003c7ab9 */ /* 0x000fce0000000800 */
[----:B------:R-:W-:-:S04]  /*41310*/  @P1 LOP3.LUT R50, R50, 0x40000, RZ, 0xfc, !PT ;  /* 0x0004000032321812 */ /* 0x000fc800078efcff */
[----:B------:R-:W-:-:S04]  /*41320*/  LOP3.LUT R50, R50, 0xfffdffff, RZ, 0xc0, !PT ;  /* 0xfffdffff32327812 */ /* 0x000fc800078ec0ff */
[----:B------:R-:W-:Y:S02]  /*41330*/  @P0 LOP3.LUT R50, R50, 0x20000, RZ, 0xfc, !PT ;  /* 0x0002000032320812 */ /* 0x000fe400078efcff */
[----:B------:R-:W-:-:S04]  /*41340*/  ISETP.GE.AND P0, PT, R2, UR4, PT ;  /* 0x0000000402007c0c */ /* 0x000fc8000bf06270 */
[----:B------:R-:W-:Y:S01]  /*41350*/  ISETP.LT.AND P1, PT, R6, UR10, !P0 ;  /* 0x0000000a06007c0c */ /* 0x000fe2000c721270 */
[----:B------:R0:W-:Y:S01]  /*41360*/  STL [R1+0x580], R8 ;  /* 0x0005800801007387 */ /* 0x0001e20000100800 */
[----:B------:R-:W-:Y:S02]  /*41370*/  ISETP.LT.AND P0, PT, R5, UR14, !P0 ;  /* 0x0000000e05007c0c */ /* 0x000fe4000c701270 */
[----:B------:R-:W-:Y:S01]  /*41380*/  LOP3.LUT R50, R50, 0xfffeffff, RZ, 0xc0, !PT ;  /* 0xfffeffff32327812 */ /* 0x000fe200078ec0ff */
[----:B------:R-:W-:Y:S01]  /*41390*/  VIADD R2, R4, 0xfe ;  /* 0x000000fe04027836 */ /* 0x000fe20000000000 */
[----:B------:R-:W-:Y:S01]  /*413a0*/  ULDC UR10, c[0x0][0x248] ;  /* 0x00009200000a7ab9 */ /* 0x000fe20000000800 */
[----:B------:R-:W-:Y:S01]  /*413b0*/  ULDC UR14, c[0x0][0x248] ;  /* 0x00009200000e7ab9 */ /* 0x000fe20000000800 */
[----:B0-----:R-:W-:Y:S01]  /*413c0*/  VIADD R8, R8, UR36 ;  /* 0x0000002408087c36 */ /* 0x001fe20008000000 */
[----:B------:R-:W-:-:S04]  /*413d0*/  ULDC UR36, c[0x0][0x248] ;  /* 0x0000920000247ab9 */ /* 0x000fc80000000800 */
[----:B------:R-:W-:Y:S01]  /*413e0*/  @P1 LOP3.LUT R50, R50, 0x10000, RZ, 0xfc, !PT ;  /* 0x0001000032321812 */ /* 0x000fe200078efcff */
[----:B------:R0:W-:Y:S03]  /*413f0*/  STL [R1+0x584], R8 ;  /* 0x0005840801007387 */ /* 0x0001e60000100800 */
[----:B------:R-:W-:Y:S01]  /*41400*/  LOP3.LUT R50, R50, 0xffff7fff, RZ, 0xc0, !PT ;  /* 0xffff7fff32327812 */ /* 0x000fe200078ec0ff */
[----:B0-----:R-:W-:Y:S01]  /*41410*/  VIADD R8, R8, UR26 ;  /* 0x0000001a08087c36 */ /* 0x001fe20008000000 */
[----:B------:R-:W-:-:S04]  /*41420*/  ULDC UR26, c[0x0][0x248] ;  /* 0x00009200001a7ab9 */ /* 0x000fc80000000800 */
[----:B------:R0:W-:Y:S01]  /*41430*/  STL [R1+0x588], R8 ;  /* 0x0005880801007387 */ /* 0x0001e20000100800 */
[----:B------:R-:W-:Y:S02]  /*41440*/  @P0 LOP3.LUT R50, R50, 0x8000, RZ, 0xfc, !PT ;  /* 0x0000800032320812 */ /* 0x000fe400078efcff */
[----:B------:R-:W-:Y:S01]  /*41450*/  ISETP.GE.AND P0, PT, R2, UR7, PT ;  /* 0x0000000702007c0c */ /* 0x000fe2000bf06270 */
[----:B0-----:R-:W-:Y:S01]  /*41460*/  VIADD R8, R8, UR26 ;  /* 0x0000001a08087c36 */ /* 0x001fe20008000000 */
[----:B------:R-:W-:Y:S01]  /*41470*/  ULDC UR26, c[0x0][0x248] ;  /* 0x00009200001a7ab9 */ /* 0x000fe20000000800 */
[----:B------:R-:W-:Y:S01]  /*41480*/  LOP3.LUT R50, R50, 0xffffbfff, RZ, 0xc0, !PT ;  /* 0xffffbfff32327812 */ /* 0x000fe200078ec0ff */
[----:B------:R-:W-:Y:S01]  /*41490*/  VIADD R2, R4, 0xfc ;  /* 0x000000fc04027836 */ /* 0x000fe20000000000 */
[----:B------:R-:W-:Y:S01]  /*414a0*/  ULDC UR7, c[0x0][0x248] ;  /* 0x0000920000077ab9 */ /* 0x000fe20000000800 */
[----:B------:R0:W-:Y:S02]  /*414b0*/  STL [R1+0x58c], R8 ;  /* 0x00058c0801007387 */ /* 0x0001e40000100800 */
[----:B0-----:R-:W-:Y:S01]  /*414c0*/  VIADD R8, R8, UR26 ;  /* 0x0000001a08087c36 */ /* 0x001fe20008000000 */
[----:B------:R-:W-:-:S02]  /*414d0*/  ULDC UR26, c[0x0][0x228] ;  /* 0x00008a00001a7ab9 */ /* 0x000fc40000000800 */
[----:B------:R-:W-:Y:S01]  /*414e0*/  ISETP.LT.AND P1, PT, R6, UR26, !P0 ;  /* 0x0000001a06007c0c */ /* 0x000fe2000c721270 */
[----:B------:R-:W-:Y:S01]  /*414f0*/  ULDC UR26, c[0x0][0x228] ;  /* 0x00008a00001a7ab9 */ /* 0x000fe20000000800 */
[----:B------:R-:W-:Y:S01]  /*41500*/  ISETP.LT.AND P0, PT, R5, UR5, !P0 ;  /* 0x0000000505007c0c */ /* 0x000fe2000c701270 */
[----:B------:R0:W-:Y:S01]  /*41510*/  STL [R1+0x590], R8 ;  /* 0x0005900801007387 */ /* 0x0001e20000100800 */
[----:B------:R-:W-:-:S09]  /*41520*/  ULDC UR5, c[0x0][0x248] ;  /* 0x0000920000057ab9 */ /* 0x000fd20000000800 */
        /* <DEDUP_REMOVED lines=45> */
[----:B------:R-:W-:Y:S01]  /*41800*/  LOP3.LUT R50, R50, 0xffffff7f, RZ, 0xc0, !PT ;  /* 0xffffff7f32327812 */ /* 0x000fe200078ec0ff */
[----:B------:R0:W-:Y:S03]  /*41810*/  STL [R1+0x5a0], R8 ;  /* 0x0005a00801007387 */ /* 0x0001e60000100800 */
[----:B------:R-:W-:Y:S02]  /*41820*/  @P0 LOP3.LUT R50, R50, 0x80, RZ, 0xfc, !PT ;  /* 0x0000008032320812 */ /* 0x000fe400078efcff */
[----:B------:R-:W-:Y:S01]  /*41830*/  ISETP.GE.AND P0, PT, R2, UR21, PT ;  /* 0x0000001502007c0c */ /* 0x000fe2000bf06270 */
[----:B0-----:R-:W-:Y:S01]  /*41840*/  VIADD R8, R8, UR40 ;  /* 0x0000002808087c36 */ /* 0x001fe20008000000 */
[----:B------:R-:W-:Y:S01]  /*41850*/  LOP3.LUT R50, R50, 0xffffffbf, RZ, 0xc0, !PT ;  /* 0xffffffbf32327812 */ /* 0x000fe200078ec0ff */
[----:B------:R-:W-:Y:S01]  /*41860*/  VIADD R2, R4, 0xf4 ;  /* 0x000000f404027836 */ /* 0x000fe20000000000 */
[----:B------:R-:W-:Y:S01]  /*41870*/  ISETP.LT.AND P1, PT, R6, UR16, !P0 ;  /* 0x0000001006007c0c */ /* 0x000fe2000c721270 */
[----:B------:R-:W-:Y:S01]  /*41880*/  ULDC UR40, c[0x0][0x248] ;  /* 0x0000920000287ab9 */ /* 0x000fe20000000800 */
[----:B------:R0:W-:Y:S01]  /*41890*/  STL [R1+0x5a4], R8 ;  /* 0x0005a40801007387 */ /* 0x0001e20000100800 */
[----:B------:R-:W-:Y:S01]  /*418a0*/  ULDC UR21, c[0x0][0x228] ;  /* 0x00008a0000157ab9 */ /* 0x000fe20000000800 */
[----:B------:R-:W-:Y:S01]  /*418b0*/  ULDC UR16, c[0x0][0x228] ;  /* 0x00008a0000107ab9 */ /* 0x000fe20000000800 */
[----:B0-----:R-:W-:Y:S01]  /*418c0*/  VIADD R8, R8, UR22 ;  /* 0x0000001608087c36 */ /* 0x001fe20008000000 */
[----:B------:R-:W-:-:S02]  /*418d0*/  ULDC UR22, c[0x0][0x228] ;  /* 0x00008a0000167ab9 */ /* 0x000fc40000000800 */
[----:B------:R-:W-:Y:S01]  /*418e0*/  ISETP.LT.AND P0, PT, R5, UR22, !P0 ;  /* 0x0000001605007c0c */ /* 0x000fe2000c701270 */
[----:B------:R-:W-:-:S04]  /*418f0*/  ULDC UR22, c[0x0][0x248] ;  /* 0x0000920000167ab9 */ /* 0x000fc80000000800 */
[----:B------:R-:W-:-:S04]  /*41900*/  @P1 LOP3.LUT R50, R50, 0x40, RZ, 0xfc, !PT ;  /* 0x0000004032321812 */ /* 0x000fc800078efcff */
[----:B------:R-:W-:-:S04]  /*41910*/  LOP3.LUT R50, R50, 0xffffffdf, RZ, 0xc0, !PT ;  /* 0xffffffdf32327812 */ /* 0x000fc800078ec0ff */
        /* <DEDUP_REMOVED lines=26> */
[----:B------:R-:W-:Y:S01]  /*41ac0*/  @P1 LOP3.LUT R50, R50, 0x4, RZ, 0xfc, !PT ;  /* 0x0000000432321812 */ /* 0x000fe200078efcff */
[----:B------:R0:W-:Y:S03]  /*41ad0*/  STL [R1+0x5b0], R8 ;  /* 0x0005b00801007387 */ /* 0x0001e60000100800 */
[----:B------:R-:W-:Y:S01]  /*41ae0*/  LOP3.LUT R50, R50, 0xfffffffd, RZ, 0xc0, !PT ;  /* 0xfffffffd32327812 */ /* 0x000fe200078ec0ff */
[----:B0-----:R-:W-:-:S03]  /*41af0*/  VIADD R8, R8, UR44 ;  /* 0x0000002c08087c36 */ /* 0x001fc60008000000 */
[----:B------:R-:W-:Y:S01]  /*41b00*/  @P0 LOP3.LUT R50, R50, 0x2, RZ, 0xfc, !PT ;  /* 0x0000000232320812 */ /* 0x000fe200078efcff */
[----:B------:R-:W-:Y:S01]  /*41b10*/  ULDC UR44, c[0x0][0x248] ;  /* 0x00009200002c7ab9 */ /* 0x000fe20000000800 */
[----:B------:R-:W-:Y:S01]  /*41b20*/  ISETP.GE.AND P0, PT, R2, UR17, PT ;  /* 0x0000001102007c0c */ /* 0x000fe2000bf06270 */
[----:B------:R0:W-:Y:S01]  /*41b30*/  STL [R1+0x5b4], R8 ;  /* 0x0005b40801007387 */ /* 0x0001e20000100800 */
[----:B------:R-:W-:Y:S02]  /*41b40*/  VIADD R2, R4, 0xee ;  /* 0x000000ee04027836 */ /* 0x000fe40000000000 */
[----:B------:R-:W-:Y:S01]  /*41b50*/  ISETP.LT.AND P1, PT, R6, UR32, !P0 ;  /* 0x0000002006007c0c */ /* 0x000fe2000c721270 */
[----:B------:R-:W-:Y:S01]  /*41b60*/  ULDC UR17, c[0x0][0x228] ;  /* 0x00008a0000117ab9 */ /* 0x000fe20000000800 */
[----:B------:R-:W-:Y:S01]  /*41b70*/  LOP3.LUT R50, R50, 0xfffffffe, RZ, 0xc0, !PT ;  /* 0xfffffffe32327812 */ /* 0x000fe200078ec0ff */
[----:B------:R-:W-:Y:S01]  /*41b80*/  ULDC UR32, c[0x0][0x228] ;  /* 0x00008a0000207ab9 */ /* 0x000fe20000000800 */
[----:B0-----:R-:W-:Y:S01]  /*41b90*/  VIADD R8, R8, UR6 ;  /* 0x0000000608087c36 */ /* 0x001fe20008000000 */
[----:B------:R-:W-:-:S02]  /*41ba0*/  ULDC UR6, c[0x0][0x228] ;  /* 0x00008a0000067ab9 */ /* 0x000fc40000000800 */
[----:B------:R-:W-:Y:S01]  /*41bb0*/  ISETP.LT.AND P0, PT, R5, UR6, !P0 ;  /* 0x0000000605007c0c */ /* 0x000fe2000c701270 */
[----:B------:R-:W-:-:S05]  /*41bc0*/  ULDC UR6, c[0x0][0x248] ;  /* 0x0000920000067ab9 */ /* 0x000fca0000000800 */
[----:B------:R-:W-:Y:S01]  /*41bd0*/  @P1 LOP3.LUT R50, R50, 0x1, RZ, 0xfc, !PT ;  /* 0x0000000132321812 */ /* 0x000fe200078efcff */
[----:B------:R0:W-:Y:S06]  /*41be0*/  STL [R1+0x5b8], R8 ;  /* 0x0005b80801007387 */ /* 0x0001ec0000100800 */
        /* <DEDUP_REMOVED lines=8> */
[----:B------:R-:W-:Y:S01]  /*41c70*/  ISETP.LT.AND P0, PT, R5, UR44, !P0 ;  /* 0x0000002c05007c0c */ /* 0x000fe2000c701270 */
[----:B------:R-:W-:Y:S01]  /*41c80*/  ULDC UR34, c[0x0][0x248] ;  /* 0x0000920000227ab9 */ /* 0x000fe20000000800 */
[----:B------:R-:W-:-:S09]  /*41c90*/  ULDC UR27, c[0x0][0x228] ;  /* 0x00008a00001b7ab9 */ /* 0x000fd20000000800 */
[----:B------:R-:W-:-:S04]  /*41ca0*/  @P1 LOP3.LUT R51, R51, 0x40000000, RZ, 0xfc, !PT ;  /* 0x4000000033331812 */ /* 0x000fc800078efcff */
[----:B------:R-:W-:Y:S01]  /*41cb0*/  LOP3.LUT R51, R51, 0xdfffffff, RZ, 0xc0, !PT ;  /* 0xdfffffff33337812 */ /* 0x000fe200078ec0ff */
[----:B0-----:R-:W-:Y:S01]  /*41cc0*/  VIADD R8, R8, UR12 ;  /* 0x0000000c08087c36 */ /* 0x001fe20008000000 */
[----:B------:R-:W-:Y:S02]  /*41cd0*/  ULDC UR12, c[0x0][0x228] ;  /* 0x00008a00000c7ab9 */ /* 0x000fe40000000800 */
        /* <DEDUP_REMOVED lines=15> */
[----:B0-----:R-:W-:Y:S01]  /*41dd0*/  VIADD R8, R8, UR52 ;  /* 0x0000003408087c36 */ /* 0x001fe20008000000 */
[----:B------:R-:W-:Y:S01]  /*41de0*/  ISETP.LT.AND P1, PT, R6, UR56, !P0 ;  /* 0x0000003806007c0c */ /* 0x000fe2000c721270 */
[----:B------:R-:W-:Y:S01]  /*41df0*/  VIADD R2, R4, 0xe8 ;  /* 0x000000e804027836 */ /* 0x000fe20000000000 */
[----:B------:R-:W-:Y:S01]  /*41e00*/  ISETP.LT.AND P0, PT, R5, UR54, !P0 ;  /* 0x0000003605007c0c */ /* 0x000fe2000c701270 */
[----:B------:R-:W-:Y:S01]  /*41e10*/  ULDC UR52, c[0x0][0x228] ;  /* 0x00008a0000347ab9 */ /* 0x000fe20000000800 */
[----:B------:R0:W-:Y:S01]  /*41e20*/  STL [R1+0x5c4], R8 ;  /* 0x0005c40801007387 */ /* 0x0001e20000100800 */
[----:B------:R-:W-:Y:S01]  /*41e30*/  ULDC UR19, c[0x0][0x228] ;  /* 0x00008a0000137ab9 */ /* 0x000fe20000000800 */
[----:B------:R-:W-:Y:S01]  /*41e40*/  ULDC UR54, c[0x0][0x228] ;  /* 0x00008a0000367ab9 */ /* 0x000fe20000000800 */
[----:B------:R-:W-:-:S06]  /*41e50*/  ULDC UR56, c[0x0][0x228] ;  /* 0x00008a0000387ab9 */ /* 0x000fcc0000000800 */
[----:B------:R-:W-:Y:S01]  /*41e60*/  @P1 LOP3.LUT R51, R51, 0x4000000, RZ, 0xfc, !PT ;  /* 0x0400000033331812 */ /* 0x000fe200078efcff */
[----:B0-----:R-:W-:Y:S01]  /*41e70*/  VIADD R8, R8, UR50 ;  /* 0x0000003208087c36 */ /* 0x001fe20008000000 */
[----:B------:R-:W-:Y:S02]  /*41e80*/  ULDC UR50, c[0x0][0x248] ;  /* 0x0000920000327ab9 */ /* 0x000fe40000000800 */
[----:B------:R-:W-:Y:S02]  /*41e90*/  LOP3.LUT R51, R51, 0xfdffffff, RZ, 0xc0, !PT ;  /* 0xfdffffff33337812 */ /* 0x000fe400078ec0ff */
[----:B------:R0:W-:Y:S02]  /*41ea0*/  STL [R1+0x5c8], R8 ;  /* 0x0005c80801007387 */ /* 0x0001e40000100800 */
[----:B------:R-:W-:Y:S02]  /*41eb0*/  @P0 LOP3.LUT R51, R51, 0x2000000, RZ, 0xfc, !PT ;  /* 0x0200000033330812 */ /* 0x000fe400078efcff */
[----:B------:R-:W-:Y:S01]  /*41ec0*/  ISETP.GE.AND P0, PT, R2, UR29, PT ;  /* 0x0000001d02007c0c */ /* 0x000fe2000bf06270 */
[----:B0-----:R-:W-:-:S03]  /*41ed0*/  VIADD R8, R8, UR50 ;  /* 0x0000003208087c36 */ /* 0x001fc60008000000 */
[----:B------:R-:W-:Y:S01]  /*41ee0*/  ISETP.LT.AND P1, PT, R6, UR52, !P0 ;  /* 0x0000003406007c0c */ /* 0x000fe2000c721270 */
[----:B------:R-:W-:Y:S01]  /*41ef0*/  ULDC UR50, c[0x0][0x228] ;  /* 0x00008a0000327ab9 */ /* 0x000fe20000000800 */
[----:B------:R-:W-:Y:S01]  /*41f00*/  LOP3.LUT R51, R51, 0xfeffffff, RZ, 0xc0, !PT ;  /* 0xfeffffff33337812 */ /* 0x000fe200078ec0ff */
[----:B------:R-:W-:Y:S01]  /*41f10*/  VIADD R2, R4, 0xe6 ;  /* 0x000000e604027836 */ /* 0x000fe20000000000 */
[----:B------:R0:W-:Y:S01]  /*41f20*/  STL [R1+0x5cc], R8 ;  /* 0x0005cc0801007387 */ /* 0x0001e20000100800 */
[----:B------:R-:W-:Y:S01]  /*41f30*/  ISETP.LT.AND P0, PT, R5, UR50, !P0 ;  /* 0x0000003205007c0c */ /* 0x000fe2000c701270 */
[----:B------:R-:W-:Y:S01]  /*41f40*/  ULDC UR29, c[0x0][0x228] ;  /* 0x00008a00001d7ab9 */ /* 0x000fe20000000800 */
[----:B0-----:R-:W-:Y:S01]  /*41f50*/  VIADD R8, R8, UR46 ;  /* 0x0000002e08087c36 */ /* 0x001fe20008000000 */
[----:B------:R-:W-:-:S04]  /*41f60*/  ULDC UR46, c[0x0][0x248] ;  /* 0x00009200002e7ab9 */ /* 0x000fc80000000800 */
[----:B------:R0:W-:Y:S01]  /*41f70*/  STL [R1+0x5d0], R8 ;  /* 0x0005d00801007387 */ /* 0x0001e20000100800 */
[----:B------:R-:W-:Y:S01]  /*41f80*/  @P1 LOP3.LUT R51, R51, 0x1000000, RZ, 0xfc, !PT ;  /* 0x0100000033331812 */ /* 0x000fe200078efcff */
[----:B0-----:R-:W-:-:S03]  /*41f90*/  VIADD R8, R8, UR46 ;  /* 0x0000002e08087c36 */ /* 0x001fc60008000000 */
[----:B------:R-:W-:Y:S01]  /*41fa0*/  LOP3.LUT R51, R51, 0xff7fffff, RZ, 0xc0, !PT ;  /* 0xff7fffff33337812 */ /* 0x000fe200078ec0ff */
[----:B------:R-:W-:Y:S01]  /*41fb0*/  ULDC UR46, c[0x0][0x228] ;  /* 0x00008a00002e7ab9 */ /* 0x000fe20000000800 */
[----:B------:R0:W-:Y:S02]  /*41fc0*/  STL [R1+0x5d4], R8 ;  /* 0x0005d40801007387 */ /* 0x0001e40000100800 */
[----:B------:R-:W-:Y:S02]  /*41fd0*/  @P0 LOP3.LUT R51, R51, 0x800000, RZ, 0xfc, !PT ;  /* 0x0080000033330812 */ /* 0x000fe400078efcff */
[----:B------:R-:W-:Y:S01]  /*41fe0*/  ISETP.GE.AND P0, PT, R2, UR15, PT ;  /* 0x0000000f02007c0c */ /* 0x000fe2000bf06270 */
[----:B0-----:R-:W-:Y:S01]  /*41ff0*/  VIADD R8, R8, UR10 ;  /* 0x0000000a08087c36 */ /* 0x001fe20008000000 */
[----:B------:R-:W-:Y:S01]  /*42000*/  ULDC UR10, c[0x0][0x248] ;  /* 0x00009200000a7ab9 */ /* 0x000fe20000000800 */
[----:B------:R-:W-:Y:S01]  /*42010*/  LOP3.LUT R51, R51, 0xffbfffff, RZ, 0xc0, !PT ;  /* 0xffbfffff33337812 */ /* 0x000fe200078ec0ff */
[----:B------:R-:W-:Y:S01]  /*42020*/  VIADD R2, R4, 0xe4 ;  /* 0x000000e404027836 */ /* 0x000fe20000000000 */
[----:B------:R-:W-:Y:S01]  /*42030*/  ULDC UR15, c[0x0][0x248] ;  /* 0x00009200000f7ab9 */ /* 0x000fe20000000800 */
[----:B------:R0:W-:Y:S01]  /*42040*/  STL [R1+0x5d8], R8 ;  /* 0x0005d80801007387 */ /* 0x0001e20000100800 */
[----:B------:R-:W-:Y:S01]  /*42050*/  ISETP.LT.AND P1, PT, R6, UR47, !P0 ;  /* 0x0000002f06007c0c */ /* 0x000fe2000c721270 */
[----:B------:R-:W-:Y:S01]  /*42060*/  ULDC UR47, c[0x0][0x228] ;  /* 0x00008a00002f7ab9 */ /* 0x000fe20000000800 */
[----:B0-----:R-:W-:Y:S01]  /*42070*/  VIADD R8, R8, UR10 ;  /* 0x0000000a08087c36 */ /* 0x001fe20008000000 */
[----:B------:R-:W-:Y:S01]  /*42080*/  ISETP.LT.AND P0, PT, R5, UR48, !P0 ;  /* 0x0000003005007c0c */ /* 0x000fe2000c701270 */
[----:B------:R-:W-:Y:S01]  /*42090*/  ULDC UR10, c[0x0][0x228] ;  /* 0x00008a00000a7ab9 */ /* 0x000fe20000000800 */
[----:B------:R-:W-:-:S02]  /*420a0*/  ULDC UR48, c[0x0][0x228] ;  /* 0x00008a0000307ab9 */ /* 0x000fc40000000800 */
[----:B------:R0:W-:Y:S02]  /*420b0*/  STL [R1+0x5dc], R8 ;  /* 0x0005dc0801007387 */ /* 0x0001e40000100800 */
        /* <DEDUP_REMOVED lines=8> */
[----:B------:R-:W-:Y:S01]  /*42140*/  @P0 LOP3.LUT R51, R51, 0x200000, RZ, 0xfc, !PT ;  /* 0x0020000033330812 */ /* 0x000fe200078efcff */
[----:B0-----:R-:W-:Y:S01]  /*42150*/  VIADD R8, R8, UR7 ;  /* 0x0000000708087c36 */ /* 0x001fe20008000000 */
[----:B------:R-:W-:Y:S01]  /*42160*/  ISETP.GE.AND P0, PT, R2, UR45, PT ;  /* 0x0000002d02007c0c */ /* 0x000fe2000bf06270 */
[----:B------:R-:W-:-:S03]  /*42170*/  ULDC UR7, c[0x0][0x228] ;  /* 0x00008a0000077ab9 */ /* 0x000fc60000000800 */
[----:B------:R0:W-:Y:S01]  /*42180*/  STL [R1+0x5e8], R8 ;  /* 0x0005e80801007387 */ /* 0x0001e20000100800 */
[----:B------:R-:W-:Y:S02]  /*42190*/  ISETP.LT.AND P1, PT, R6, UR51, !P0 ;  /* 0x0000003306007c0c */ /* 0x000fe4000c721270 */
[----:B------:R-:W-:Y:S01]  /*421a0*/  LOP3.LUT R51, R51, 0xffefffff, RZ, 0xc0, !PT ;  /* 0xffefffff33337812 */ /* 0x000fe200078ec0ff */
[----:B------:R-:W-:Y:S01]  /*421b0*/  VIADD R2, R4, 0xe2 ;  /* 0x000000e204027836 */ /* 0x000fe20000000000 */
[----:B------:R-:W-:Y:S01]  /*421c0*/  ULDC.64 UR44, c[0x0][0x228] ;  /* 0x00008a00002c7ab9 */ /* 0x000fe20000000a00 */
[----:B0-----:R-:W-:Y:S01]  /*421d0*/  VIADD R8, R8, UR14 ;  /* 0x0000000e08087c36 */ /* 0x001fe20008000000 */
[----:B------:R-:W-:Y:S01]  /*421e0*/  ULDC UR14, c[0x0][0x248] ;  /* 0x00009200000e7ab9 */ /* 0x000fe20000000800 */
[----:B------:R-:W-:-:S03]  /*421f0*/  ULDC.64 UR50, c[0x0][0x228] ;  /* 0x00008a0000327ab9 */ /* 0x000fc60000000a00 */
[----:B------:R0:W-:Y:S01]  /*42200*/  STL [R1+0x5ec], R8 ;  /* 0x0005ec0801007387 */ /* 0x0001e20000100800 */
[----:B------:R-:W-:Y:S01]  /*42210*/  ISETP.LT.AND P0, PT, R5, UR47, !P0 ;  /* 0x0000002f05007c0c */ /* 0x000fe2000c701270 */
[----:B------:R-:W-:Y:S01]  /*42220*/  ULDC UR47, c[0x0][0x228] ;  /* 0x00008a00002f7ab9 */ /* 0x000fe20000000800 */
[----:B0-----:R-:W-:Y:S01]  /*42230*/  VIADD R8, R8, UR14 ;  /* 0x0000000e08087c36 */ /* 0x001fe20008000000 */
[----:B------:R-:W-:Y:S01]  /*42240*/  @P1 LOP3.LUT R51, R51, 0x100000, RZ, 0xfc, !PT ;  /* 0x0010000033331812 */ /* 0x000fe200078efcff */
[----:B------:R-:W-:-:S03]  /*42250*/  ULDC UR14, c[0x0][0x228] ;  /* 0x00008a00000e7ab9 */ /* 0x000fc60000000800 */
[----:B------:R0:W-:Y:S02]  /*42260*/  STL [R1+0x800], R8 ;  /* 0x0008000801007387 */ /* 0x0001e40000100800 */
[----:B0-----:R-:W-:Y:S01]  /*42270*/  VIADD R8, R8, UR28 ;  /* 0x0000001c08087c36 */ /* 0x001fe20008000000 */
[----:B------:R-:W-:-:S04]  /*42280*/  ULDC UR28, c[0x0][0x248] ;  /* 0x00009200001c7ab9 */ /* 0x000fc80000000800 */
[----:B------:R0:W-:Y:S01]  /*42290*/  STL [R1+0x804], R8 ;  /* 0x0008040801007387 */ /* 0x0001e20000100800 */
[----:B------:R-:W-:Y:S01]  /*422a0*/  LOP3.LUT R51, R51, 0xfff7ffff, RZ, 0xc0, !PT ;  /* 0xfff7ffff33337812 */ /* 0x000fe200078ec0ff */
[----:B0-----:R-:W-:-:S03]  /*422b0*/  VIADD R8, R8, UR28 ;  /* 0x0000001c08087c36 */ /* 0x001fc60008000000 */
[----:B------:R-:W-:Y:S01]  /*422c0*/  @P0 LOP3.LUT R51, R51, 0x80000, RZ, 0xfc, !PT ;  /* 0x0008000033330812 */ /* 0x000fe200078efcff */
[----:B------:R-:W-:Y:S01]  /*422d0*/  ULDC UR28, c[0x0][0x228] ;  /* 0x00008a00001c7ab9 */ /* 0x000fe20000000800 */
[----:B------:R0:W-:Y:S01]  /*422e0*/  STL [R1+0x808], R8 ;  /* 0x0008080801007387 */ /* 0x0001e20000100800 */
[----:B------:R-:W-:Y:S01]  /*422f0*/  ISETP.GE.AND P0, PT, R2, UR35, PT ;  /* 0x0000002302007c0c */ /* 0x000fe2000bf06270 */
[----:B0-----:R-:W-:-:S03]  /*42300*/  VIADD R8, R8, UR36 ;  /* 0x0000002408087c36 */ /* 0x001fc60008000000 */
[----:B------:R-:W-:Y:S01]  /*42310*/  ISETP.LT.AND P1, PT, R6, UR47, !P0 ;  /* 0x0000002f06007c0c */ /* 0x000fe2000c721270 */
[----:B------:R-:W-:Y:S01]  /*42320*/  ULDC UR36, c[0x0][0x248] ;  /* 0x0000920000247ab9 */ /* 0x000fe20000000800 */
[----:B------:R-:W-:Y:S01]  /*42330*/  LOP3.LUT R51, R51, 0xfffbffff, RZ, 0xc0, !PT ;  /* 0xfffbffff33337812 */ /* 0x000fe200078ec0ff */
[----:B------:R-:W-:Y:S01]  /*42340*/  VIADD R2, R4, 0xe0 ;  /* 0x000000e004027836 */ /* 0x000fe20000000000 */
[----:B------:R0:W-:Y:S01]  /*42350*/  STL [R1+0x80c], R8 ;  /* 0x00080c0801007387 */ /* 0x0001e20000100800 */
[----:B------:R-:W-:Y:S01]  /*42360*/  ULDC UR35, c[0x0][0x228] ;  /* 0x00008a0000237ab9 */ /* 0x000fe20000000800 */
[----:B0-----:R-:W-:Y:S01]  /*42370*/  VIADD R8, R8, UR22 ;  /* 0x0000001608087c36 */ /* 0x001fe20008000000 */
[----:B------:R-:W-:Y:S01]  /*42380*/  ISETP.LT.AND P0, PT, R5, UR61, !P0 ;  /* 0x0000003d05007c0c */ /* 0x000fe2000c701270 */
[----:B------:R-:W-:-:S05]  /*42390*/  ULDC UR22, c[0x0][0x228] ;  /* 0x00008a0000167ab9 */ /* 0x000fca0000000800 */
[----:B------:R-:W-:Y:S01]  /*423a0*/  @P1 LOP3.LUT R51, R51, 0x40000, RZ, 0xfc, !PT ;  /* 0x0004000033331812 */ /* 0x000fe200078efcff */
[----:B------:R-:W-:Y:S01]  /*423b0*/  ULDC UR61, c[0x0][0x228] ;  /* 0x00008a00003d7ab9 */ /* 0x000fe20000000800 */
[----:B------:R0:W-:Y:S02]  /*423c0*/  STL [R1+0x810], R8 ;  /* 0x0008100801007387 */ /* 0x0001e40000100800 */
[----:B0-----:R-:W-:Y:S01]  /*423d0*/  VIADD R8, R8, UR36 ;  /* 0x0000002408087c36 */ /* 0x001fe20008000000 */
[----:B------:R-:W-:Y:S01]  /*423e0*/  LOP3.LUT R51, R51, 0xfffdffff, RZ, 0xc0, !PT ;  /* 0xfffdffff33337812 */ /* 0x000fe200078ec0ff */
[----:B------:R-:W-:-:S03]  /*423f0*/  ULDC UR36, c[0x0][0x248] ;  /* 0x0000920000247ab9 */ /* 0x000fc60000000800 */
[----:B------:R0:W-:Y:S02]  /*42400*/  STL [R1+0x814], R8 ;  /* 0x0008140801007387 */ /* 0x0001e40000100800 */
        /* <DEDUP_REMOVED lines=14> */
[----:B------:R-:W-:-:S04]  /*424f0*/  ULDC UR24, c[0x0][0x248] ;  /* 0x0000920000187ab9 */ /* 0x000fc80000000800 */
        /* <DEDUP_REMOVED lines=13> */
[----:B------:R-:W-:-:S04]  /*425d0*/  ULDC UR24, c[0x0][0x248] ;  /* 0x0000920000187ab9 */ /* 0x000fc80000000800 */
[----:B------:R0:W-:Y:S01]  /*425e0*/  STL [R1+0x830], R8 ;  /* 0x0008300801007387 */ /* 0x0001e20000100800 */
[----:B------:R-:W-:Y:S01]  /*425f0*/  ISETP.GE.AND P0, PT, R2, UR57, PT ;  /* 0x0000003902007c0c */ /* 0x000fe2000bf06270 */
[----:B0-----:R-:W-:-:S03]  /*42600*/  VIADD R8, R8, UR24 ;  /* 0x0000001808087c36 */ /* 0x001fc60008000000 */
[----:B------:R-:W-:Y:S02]  /*42610*/  ISETP.LT.AND P1, PT, R6, UR5, !P0 ;  /* 0x0000000506007c0c */ /* 0x000fe4000c721270 */
[----:B------:R-:W-:Y:S01]  /*42620*/  LOP3.LUT R51, R51, 0xffffbfff, RZ, 0xc0, !PT ;  /* 0xffffbfff33337812 */ /* 0x000fe200078ec0ff */
[----:B------:R-:W-:Y:S01]  /*42630*/  VIADD R2, R4, 0xdc ;  /* 0x000000dc04027836 */ /* 0x000fe20000000000 */
[----:B------:R0:W-:Y:S01]  /*42640*/  STL [R1+0x834], R8 ;  /* 0x0008340801007387 */ /* 0x0001e20000100800 */
[----:B------:R-:W-:Y:S01]  /*42650*/  ISETP.LT.AND P0, PT, R5, UR7, !P0 ;  /* 0x0000000705007c0c */ /* 0x000fe2000c701270 */
[----:B------:R-:W-:Y:S01]  /*42660*/  ULDC UR5, c[0x0][0x248] ;  /* 0x0000920000057ab9 */ /* 0x000fe20000000800 */
[----:B------:R-:W-:Y:S01]  /*42670*/  ULDC UR57, c[0x0][0x228] ;  /* 0x00008a0000397ab9 */ /* 0x000fe20000000800 */
[----:B------:R-:W-:Y:S01]  /*42680*/  ULDC UR7, c[0x0][0x248] ;  /* 0x0000920000077ab9 */ /* 0x000fe20000000800 */
        /* <DEDUP_REMOVED lines=9> */
[----:B0-----:R-:W-:Y:S01]  /*42720*/  VIADD R8, R8, UR34 ;  /* 0x0000002208087c36 */ /* 0x001fe20008000000 */
[----:B------:R-:W-:Y:S01]  /*42730*/  @P0 LOP3.LUT R51, R51, 0x2000, RZ, 0xfc, !PT ;  /* 0x0000200033330812 */ /* 0x000fe200078efcff */
[----:B------:R-:W-:-:S03]  /*42740*/  ULDC UR34, c[0x0][0x228] ;  /* 0x00008a0000227ab9 */ /* 0x000fc60000000800 */
[----:B------:R0:W-:Y:S01]  /*42750*/  STL [R1+0x840], R8 ;  /* 0x0008400801007387 */ /* 0x0001e20000100800 */
[----:B------:R-:W-:Y:S01]  /*42760*/  ISETP.GE.AND P0, PT, R2, UR31, PT ;  /* 0x0000001f02007c0c */ /* 0x000fe2000bf06270 */
[----:B0-----:R-:W-:-:S03]  /*42770*/  VIADD R8, R8, UR36 ;  /* 0x0000002408087c36 */ /* 0x001fc60008000000 */
[----:B------:R-:W-:Y:S02]  /*42780*/  ISETP.LT.AND P1, PT, R6, UR20, !P0 ;  /* 0x0000001406007c0c */ /* 0x000fe4000c721270 */
[----:B------:R-:W-:Y:S01]  /*42790*/  LOP3.LUT R51, R51, 0xfffffbff, RZ, 0xc0, !PT ;  /* 0xfffffbff33337812 */ /* 0x000fe200078ec0ff */
[----:B------:R-:W-:Y:S01]  /*427a0*/  VIADD R2, R4, 0xda ;  /* 0x000000da04027836 */ /* 0x000fe20000000000 */
[----:B------:R0:W-:Y:S01]  /*427b0*/  STL [R1+0x844], R8 ;  /* 0x0008440801007387 */ /* 0x0001e20000100800 */
[----:B------:R-:W-:Y:S01]  /*427c0*/  ULDC UR36, c[0x0][0x228] ;  /* 0x00008a0000247ab9 */ /* 0x000fe20000000800 */
[----:B0-----:R-:W-:Y:S01]  /*427d0*/  VIADD R8, R8, UR39 ;  /* 0x0000002708087c36 */ /* 0x001fe20008000000 */
[----:B------:R-:W-:-:S04]  /*427e0*/  ULDC UR39, c[0x0][0x248] ;  /* 0x0000920000277ab9 */ /* 0x000fc80000000800 */
[----:B------:R0:W-:Y:S01]  /*427f0*/  STL [R1+0x848], R8 ;  /* 0x0008480801007387 */ /* 0x0001e20000100800 */
[----:B------:R-:W-:Y:S01]  /*42800*/  ISETP.LT.AND P0, PT, R5, UR26, !P0 ;  /* 0x0000001a05007c0c */ /* 0x000fe2000c701270 */
[----:B0-----:R-:W-:Y:S01]  /*42810*/  VIADD R8, R8, UR39 ;  /* 0x0000002708087c36 */ /* 0x001fe20008000000 */
[----:B------:R-:W-:Y:S01]  /*42820*/  @P1 LOP3.LUT R51, R51, 0x400, RZ, 0xfc, !PT ;  /* 0x0000040033331812 */ /* 0x000fe200078efcff */
[----:B------:R-:W-:-:S03]  /*42830*/  ULDC UR39, c[0x0][0x228] ;  /* 0x00008a0000277ab9 */ /* 0x000fc60000000800 */
[----:B------:R0:W-:Y:S01]  /*42840*/  STL [R1+0x84c], R8 ;  /* 0x00084c0801007387 */ /* 0x0001e20000100800 */
[----:B------:R-:W-:Y:S01]  /*42850*/  LOP3.LUT R51, R51, 0xfffffdff, RZ, 0xc0, !PT ;  /* 0xfffffdff33337812 */ /* 0x000fe200078ec0ff */
[----:B0-----:R-:W-:-:S05]  /*42860*/  VIADD R8, R8, UR41 ;  /* 0x0000002908087c36 */ /* 0x001fca0008000000 */
[----:B------:R-:W-:Y:S01]  /*42870*/  @P0 LOP3.LUT R51, R51, 0x200, RZ, 0xfc, !PT ;  /* 0x0000020033330812 */ /* 0x000fe200078efcff */
[----:B------:R-:W-:Y:S01]  /*42880*/  ULDC UR41, c[0x0][0x228] ;  /* 0x00008a0000297ab9 */ /* 0x000fe20000000800 */
[----:B------:R0:W-:Y:S01]  /*42890*/  STL [R1+0x850], R8 ;  /* 0x0008500801007387 */ /* 0x0001e20000100800 */
[----:B------:R-:W-:Y:S01]  /*428a0*/  ISETP.GE.AND P0, PT, R2, UR11, PT ;  /* 0x0000000b02007c0c */ /* 0x000fe2000bf06270 */
[----:B0-----:R-:W-:Y:S01]  /*428b0*/  VIADD R8, R8, UR15 ;  /* 0x0000000f08087c36 */ /* 0x001fe20008000000 */
[----:B------:R-:W-:-:S04]  /*428c0*/  ULDC UR15, c[0x0][0x248] ;  /* 0x00009200000f7ab9 */ /* 0x000fc80000000800 */
[----:B------:R0:W-:Y:S01]  /*428d0*/  STL [R1+0x854], R8 ;  /* 0x0008540801007387 */ /* 0x0001e20000100800 */
[----:B------:R-:W-:Y:S01]  /*428e0*/  ISETP.LT.AND P1, PT, R6, UR14, !P0 ;  /* 0x0000000e06007c0c */ /* 0x000fe2000c721270 */
[----:B0-----:R-:W-:Y:S01]  /*428f0*/  VIADD R8, R8, UR15 ;  /* 0x0000000f08087c36 */ /* 0x001fe20008000000 */
[----:B------:R-:W-:-:S04]  /*42900*/  ULDC UR15, c[0x0][0x248] ;  /* 0x00009200000f7ab9 */ /* 0x000fc80000000800 */
[----:B------:R0:W-:Y:S01]  /*42910*/  STL [R1+0x858], R8 ;  /* 0x0008580801007387 */ /* 0x0001e20000100800 */
[----:B------:R-:W-:Y:S01]  /*42920*/  ISETP.LT.AND P0, PT, R5, UR25, !P0 ;  /* 0x0000001905007c0c */ /* 0x000fe2000c701270 */
[----:B0-----:R-:W-:Y:S01]  /*42930*/  VIADD R8, R8, UR15 ;  /* 0x0000000f08087c36 */ /* 0x001fe20008000000 */
[----:B------:R-:W-:Y:S01]  /*42940*/  ULDC UR15, c[0x0][0x248] ;  /* 0x00009200000f7ab9 */ /* 0x000fe20000000800 */
[----:B------:R-:W-:-:S03]  /*42950*/  LOP3.LUT R51, R51, 0xffffffbf, RZ, 0xc0, !PT ;  /* 0xffffffbf33337812 */ /* 0x000fc600078ec0ff */
[----:B------:R0:W-:Y:S01]  /*42960*/  STL [R1+0x85c], R8 ;  /* 0x00085c0801007387 */ /* 0x0001e20000100800 */
[----:B------:R-:W-:Y:S01]  /*42970*/  @P1 LOP3.LUT R51, R51, 0x40, RZ, 0xfc, !PT ;  /* 0x0000004033331812 */ /* 0x000fe200078efcff */
[----:B0-----:R-:W-:Y:S01]  /*42980*/  VIADD R8, R8, UR15 ;  /* 0x0000000f08087c36 */ /* 0x001fe20008000000 */
[----:B------:R-:W-:-:S04]  /*42990*/  ULDC UR15, c[0x0][0x248] ;  /* 0x00009200000f7ab9 */ /* 0x000fc80000000800 */
[----:B------:R0:W-:Y:S01]  /*429a0*/  STL [R1+0x860], R8 ;  /* 0x0008600801007387 */ /* 0x0001e20000100800 */
[----:B------:R-:W-:Y:S01]  /*429b0*/  LOP3.LUT R51, R51, 0xffffffdf, RZ, 0xc0, !PT ;  /* 0xffffffdf33337812 */ /* 0x000fe200078ec0ff */
[----:B------:R-:W-:Y:S02]  /*429c0*/  VIADD R2, R4, 0xd8 ;  /* 0x000000d804027836 */ /* 0x000fe40000000000 */
[----:B0-----:R-:W-:Y:S01]  /*429d0*/  VIADD R8, R8, UR15 ;  /* 0x0000000f08087c36 */ /* 0x001fe20008000000 */
[----:B------:R-:W-:Y:S01]  /*429e0*/  ULDC UR15, c[0x0][0x248] ;  /* 0x00009200000f7ab9 */ /* 0x000fe20000000800 */
[----:B------:R-:W-:-:S03]  /*429f0*/  @P0 LOP3.LUT R51, R51, 0x20, RZ, 0xfc, !PT ;  /* 0x0000002033330812 */ /* 0x000fc600078efcff */
[----:B------:R0:W-:Y:S01]  /*42a00*/  STL [R1+0x864], R8 ;  /* 0x0008640801007387 */ /* 0x0001e20000100800 */
[----:B------:R-:W-:Y:S01]  /*42a10*/  ISETP.GE.AND P0, PT, R2, UR13, PT ;  /* 0x0000000d02007c0c */ /* 0x000fe2000bf06270 */
[----:B0-----:R-:W-:-:S03]  /*42a20*/  VIADD R8, R8, UR15 ;  /* 0x0000000f08087c36 */ /* 0x001fc60008000000 */
[----:B------:R-:W-:Y:S02]  /*42a30*/  ISETP.LT.AND P1, PT, R6, UR30, !P0 ;  /* 0x0000001e06007c0c */ /* 0x000fe4000c721270 */
[----:B------:R-:W-:Y:S01]  /*42a40*/  LOP3.LUT R51, R51, 0xfffffffb, RZ, 0xc0, !PT ;  /* 0xfffffffb33337812 */ /* 0x000fe200078ec0ff */
[----:B------:R-:W-:Y:S01]  /*42a50*/  VIADD R2, R4, 0xd7 ;  /* 0x000000d704027836 */ /* 0x000fe20000000000 */
[----:B------:R0:W-:Y:S01]  /*42a60*/  STL [R1+0x868], R8 ;  /* 0x0008680801007387 */ /* 0x0001e20000100800 */
[----:B------:R-:W-:Y:S01]  /*42a70*/  ULDC.64 UR14, c[0x0][0x228] ;  /* 0x00008a00000e7ab9 */ /* 0x000fe20000000a00 */
[----:B------:R-:W-:Y:S01]  /*42a80*/  ULDC.64 UR30, c[0x0][0x228] ;  /* 0x00008a00001e7ab9 */ /* 0x000fe20000000a00 */
[----:B0-----:R-:W-:Y:S01]  /*42a90*/  VIADD R8, R8, UR10 ;  /* 0x0000000a08087c36 */ /* 0x001fe20008000000 */
[----:B------:R-:W-:-:S04]  /*42aa0*/  ULDC UR10, c[0x0][0x248] ;  /* 0x00009200000a7ab9 */ /* 0x000fc80000000800 */
[----:B------:R0:W-:Y:S01]  /*42ab0*/  STL [R1+0x86c], R8 ;  /* 0x00086c0801007387 */ /* 0x0001e20000100800 */
[----:B------:R-:W-:Y:S01]  /*42ac0*/  @P1 LOP3.LUT R51, R51, 0x4, RZ, 0xfc, !PT ;  /* 0x0000000433331812 */ /* 0x000fe200078efcff */
[----:B0-----:R-:W-:Y:S01]  /*42ad0*/  VIADD R8, R8, UR10 ;  /* 0x0000000a08087c36 */ /* 0x001fe20008000000 */
[----:B------:R-:W-:Y:S02]  /*42ae0*/  ULDC.64 UR10, c[0x0][0x228] ;  /* 0x00008a00000a7ab9 */ /* 0x000fe40000000a00 */
[----:B------:R-:W-:Y:S02]  /*42af0*/  ISETP.LT.AND P0, PT, R5, UR10, !P0 ;  /* 0x0000000a05007c0c */ /* 0x000fe4000c701270 */
[----:B------:R-:W-:-:S11]  /*42b00*/  LOP3.LUT R51, R51, 0xfffffffd, RZ, 0xc0, !PT ;  /* 0xfffffffd33337812 */ /* 0x000fd600078ec0ff */
[----:B------:R-:W-:Y:S02]  /*42b10*/  @P0 LOP3.LUT R51, R51, 0x2, RZ, 0xfc, !PT ;  /* 0x0000000233330812 */ /* 0x000fe400078efcff */
[----:B------:R-:W-:Y:S01]  /*42b20*/  ISETP.GE.AND P0, PT, R2, UR55, PT ;  /* 0x0000003702007c0c */ /* 0x000fe2000bf06270 */
[----:B------:R-:W-:Y:S01]  /*42b30*/  VIADD R2, R4, 0xd6 ;  /* 0x000000d604027836 */ /* 0x000fe20000000000 */
[----:B------:R-:W-:Y:S01]  /*42b40*/  LOP3.LUT R51, R51, 0xfffffffe, RZ, 0xc0, !PT ;  /* 0xfffffffe33337812 */ /* 0x000fe200078ec0ff */
[----:B------:R0:W-:Y:S01]  /*42b50*/  STL [R1+0x870], R8 ;  /* 0x0008700801007387 */ /* 0x0001e20000100800 */
[----:B------:R-:W-:Y:S01]  /*42b60*/  ISETP.LT.AND P1, PT, R6, UR28, !P0 ;  /* 0x0000001c06007c0c */ /* 0x000fe2000c721270 */
[----:B------:R-:W-:Y:S01]  /*42b70*/  ULDC UR55, c[0x0][0x228] ;  /* 0x00008a0000377ab9 */ /* 0x000fe20000000800 */
[----:B------:R-:W-:-:S13]  /*42b80*/  ISETP.LT.AND P0, PT, R5, UR14, !P0 ;  /* 0x0000000e05007c0c */ /* 0x000fda000c701270 */
[----:B------:R-:W-:Y:S02]  /*42b90*/  @P0 LOP3.LUT R52, R52, 0x80000000, RZ, 0xfc, !PT ;  /* 0x8000000034340812 */ /* 0x000fe400078efcff */
[----:B------:R-:W-:Y:S02]  /*42ba0*/  ISETP.GE.AND P0, PT, R2, UR53, PT ;  /* 0x0000003502007c0c */ /* 0x000fe4000bf06270 */
[----:B------:R-:W-:Y:S02]  /*42bb0*/  @P1 LOP3.LUT R51, R51, 0x1, RZ, 0xfc, !PT ;  /* 0x0000000133331812 */ /* 0x000fe400078efcff */
[----:B------:R-:W-:Y:S01]  /*42bc0*/  LOP3.LUT R52, R52, 0xbfffffff, RZ, 0xc0, !PT ;  /* 0xbfffffff34347812 */ /* 0x000fe200078ec0ff */
[----:B------:R-:W-:Y:S01]  /*42bd0*/  VIADD R2, R4, 0xd5 ;  /* 0x000000d504027836 */ /* 0x000fe20000000000 */
[----:B------:R-:W-:Y:S01]  /*42be0*/  ISETP.LT.AND P1, PT, R6, UR21, !P0 ;  /* 0x0000001506007c0c */ /* 0x000fe2000c721270 */
[----:B------:R-:W-:Y:S01]  /*42bf0*/  ULDC.64 UR20, c[0x0][0x228] ;  /* 0x00008a0000147ab9 */ /* 0x000fe20000000a00 */
[----:B------:R-:W-:Y:S01]  /*42c00*/  ISETP.LT.AND P0, PT, R5, UR30, !P0 ;  /* 0x0000001e05007c0c */ /* 0x000fe2000c701270 */
[----:B0-----:R-:W-:Y:S01]  /*42c10*/  VIADD R8, R8, UR5 ;  /* 0x0000000508087c36 */ /* 0x001fe20008000000 */
[----:B------:R-:W-:Y:S01]  /*42c20*/  ULDC UR5, c[0x0][0x248] ;  /* 0x0000920000057ab9 */ /* 0x000fe20000000800 */
[----:B------:R-:W-:-:S08]  /*42c30*/  ULDC.64 UR52, c[0x0][0x228] ;  /* 0x00008a0000347ab9 */ /* 0x000fd00000000a00 */
        /* <DEDUP_REMOVED lines=9> */
[----:B------:R-:W-:-:S10]  /*42cd0*/  ULDC UR49, c[0x0][0x228] ;  /* 0x00008a0000317ab9 */ /* 0x000fd40000000800 */
[----:B------:R-:W-:-:S04]  /*42ce0*/  @P1 LOP3.LUT R52, R52, 0x10000000, RZ, 0xfc, !PT ;  /* 0x1000000034341812 */ /* 0x000fc800078efcff */
[----:B------:R-:W-:-:S04]  /*42cf0*/  LOP3.LUT R52, R52, 0xf7ffffff, RZ, 0xc0, !PT ;  /* 0xf7ffffff34347812 */ /* 0x000fc800078ec0ff */
[----:B------:R-:W-:Y:S02]  /*42d00*/  @P0 LOP3.LUT R52, R52, 0x8000000, RZ, 0xfc, !PT ;  /* 0x0800000034340812 */ /* 0x000fe400078efcff */
[----:B------:R-:W-:Y:S02]  /*42d10*/  ISETP.GE.AND P0, PT, R2, UR43, PT ;  /* 0x0000002b02007c0c */ /* 0x000fe4000bf06270 */
[----:B------:R-:W-:Y:S01]  /*42d20*/  LOP3.LUT R52, R52, 0xfbffffff, RZ, 0xc0, !PT ;  /* 0xfbffffff34347812 */ /* 0x000fe200078ec0ff */
[----:B------:R-:W-:Y:S01]  /*42d30*/  VIADD R2, R4, 0xd3 ;  /* 0x000000d304027836 */ /* 0x000fe20000000000 */
[----:B------:R-:W-:Y:S01]  /*42d40*/  ISETP.LT.AND P1, PT, R6, UR46, !P0 ;  /* 0x0000002e06007c0c */ /* 0x000fe2000c721270 */
[----:B------:R-:W-:Y:S01]  /*42d50*/  ULDC.64 UR46, c[0x0][0x228] ;  /* 0x00008a00002e7ab9 */ /* 0x000fe20000000a00 */
[----:B------:R-:W-:Y:S01]  /*42d60*/  ISETP.LT.AND P0, PT, R5, UR44, !P0 ;  /* 0x0000002c05007c0c */ /* 0x000fe2000c701270 */
[----:B0-----:R-:W-:Y:S01]  /*42d70*/  VIADD R8, R8, UR5 ;  /* 0x0000000508087c36 */ /* 0x001fe20008000000 */
[----:B------:R-:W-:Y:S01]  /*42d80*/  ULDC UR5, c[0x0][0x248] ;  /* 0x0000920000057ab9 */ /* 0x000fe20000000800 */
[----:B------:R-:W-:-:S08]  /*42d90*/  ULDC UR43, c[0x0][0x228] ;  /* 0x00008a00002b7ab9 */ /* 0x000fd00000000800 */
[----:B------:R-:W-:-:S04]  /*42da0*/  @P1 LOP3.LUT R52, R52, 0x4000000, RZ, 0xfc, !PT ;  /* 0x0400000034341812 */ /* 0x000fc800078efcff */
[----:B------:R-:W-:-:S04]  /*42db0*/  LOP3.LUT R52, R52, 0xfdffffff, RZ, 0xc0, !PT ;  /* 0xfdffffff34347812 */ /* 0x000fc800078ec0ff */
[----:B------:R-:W-:Y:S02]  /*42dc0*/  @P0 LOP3.LUT R52, R52, 0x2000000, RZ, 0xfc, !PT ;  /* 0x0200000034340812 */ /* 0x000fe400078efcff */
[----:B------:R-:W-:-:S04]  /*42dd0*/  ISETP.GE.AND P0, PT, R2, UR37, PT ;  /* 0x0000002502007c0c */ /* 0x000fc8000bf06270 */
[----:B------:R-:W-:Y:S02]  /*42de0*/  ISETP.LT.AND P1, PT, R6, UR22, !P0 ;  /* 0x0000001606007c0c */ /* 0x000fe4000c721270 */
[----:B------:R-:W-:Y:S02]  /*42df0*/  ISETP.LT.AND P0, PT, R5, UR46, !P0 ;  /* 0x0000002e05007c0c */ /* 0x000fe4000c701270 */
[----:B------:R-:W-:Y:S01]  /*42e00*/  LOP3.LUT R52, R52, 0xfeffffff, RZ, 0xc0, !PT ;  /* 0xfeffffff34347812 */ /* 0x000fe200078ec0ff */
[----:B------:R-:W-:Y:S01]  /*42e10*/  VIADD R2, R4, 0xd2 ;  /* 0x000000d204027836 */ /* 0x000fe20000000000 */
[----:B------:R0:W-:Y:S01]  /*42e20*/  STL [R1+0x878], R8 ;  /* 0x0008780801007387 */ /* 0x0001e20000100800 */
[----:B------:R-:W-:-:S06]  /*42e30*/  ULDC UR46, c[0x0][0x228] ;  /* 0x00008a00002e7ab9 */ /* 0x000fcc0000000800 */
[----:B------:R-:W-:-:S04]  /*42e40*/  @P1 LOP3.LUT R52, R52, 0x1000000, RZ, 0xfc, !PT ;  /* 0x0100000034341812 */ /* 0x000fc800078efcff */
[----:B------:R-:W-:-:S04]  /*42e50*/  LOP3.LUT R52, R52, 0xff7fffff, RZ, 0xc0, !PT ;  /* 0xff7fffff34347812 */ /* 0x000fc800078ec0ff */
[----:B------:R-:W-:Y:S02]  /*42e60*/  @P0 LOP3.LUT R52, R52, 0x800000, RZ, 0xfc, !PT ;  /* 0x0080000034340812 */ /* 0x000fe400078efcff */
[----:B------:R-:W-:-:S04]  /*42e70*/  ISETP.GE.AND P0, PT, R2, UR33, PT ;  /* 0x0000002102007c0c */ /* 0x000fc8000bf06270 */
[----:B------:R-:W-:Y:S02]  /*42e80*/  ISETP.LT.AND P1, PT, R6, UR58, !P0 ;  /* 0x0000003a06007c0c */ /* 0x000fe4000c721270 */
[----:B------:R-:W-:Y:S01]  /*42e90*/  LOP3.LUT R52, R52, 0xffbfffff, RZ, 0xc0, !PT ;  /* 0xffbfffff34347812 */ /* 0x000fe200078ec0ff */
[----:B------:R-:W-:Y:S01]  /*42ea0*/  VIADD R2, R4, 0xd1 ;  /* 0x000000d104027836 */ /* 0x000fe20000000000 */
[----:B------:R-:W-:Y:S01]  /*42eb0*/  ISETP.LT.AND P0, PT, R5, UR50, !P0 ;  /* 0x0000003205007c0c */ /* 0x000fe2000c701270 */
[----:B0-----:R-:W-:Y:S01]  /*42ec0*/  VIADD R8, R8, UR5 ;  /* 0x0000000508087c36 */ /* 0x001fe20008000000 */
[----:B------:R-:W-:Y:S01]  /*42ed0*/  ULDC UR5, c[0x0][0x248] ;  /* 0x0000920000057ab9 */ /* 0x000fe20000000800 */
[----:B------:R-:W-:Y:S01]  /*42ee0*/  ULDC UR58, c[0x0][0x228] ;  /* 0x00008a00003a7ab9 */ /* 0x000fe20000000800 */
[----:B------:R-:W-:-:S05]  /*42ef0*/  ULDC UR50, c[0x0][0x228] ;  /* 0x00008a0000327ab9 */ /* 0x000fca0000000800 */
[----:B------:R-:W-:-:S04]  /*42f00*/  @P1 LOP3.LUT R52, R52, 0x400000, RZ, 0xfc, !PT ;  /* 0x0040000034341812 */ /* 0x000fc800078efcff */
[----:B------:R-:W-:-:S04]  /*42f10*/  LOP3.LUT R52, R52, 0xffdfffff, RZ, 0xc0, !PT ;  /* 0xffdfffff34347812 */ /* 0x000fc800078ec0ff */
[----:B------:R-:W-:Y:S02]  /*42f20*/  @P0 LOP3.LUT R52, R52, 0x200000, RZ, 0xfc, !PT ;  /* 0x0020000034340812 */ /* 0x000fe400078efcff */
[----:B------:R-:W-:Y:S02]  /*42f30*/  ISETP.GE.AND P0, PT, R2, UR11, PT ;  /* 0x0000000b02007c0c */ /* 0x000fe4000bf06270 */
[----:B------:R-:W-:Y:S01]  /*42f40*/  LOP3.LUT R52, R52, 0xffefffff, RZ, 0xc0, !PT ;  /* 0xffefffff34347812 */ /* 0x000fe200078ec0ff */
[----:B------:R0:W-:Y:S01]  /*42f50*/  STL [R1+0x87c], R8 ;  /* 0x00087c0801007387 */ /* 0x0001e20000100800 */
[----:B------:R-:W-:Y:S01]  /*42f60*/  ISETP.LT.AND P1, PT, R6, UR57, !P0 ;  /* 0x0000003906007c0c */ /* 0x000fe2000c721270 */
[----:B------:R-:W-:Y:S01]  /*42f70*/  VIADD R2, R4, 0xd0 ;  /* 0x000000d004027836 */ /* 0x000fe20000000000 */
[----:B------:R-:W-:Y:S01]  /*42f80*/  ISETP.LT.AND P0, PT, R5, UR52, !P0 ;  /* 0x0000003405007c0c */ /* 0x000fe2000c701270 */
[----:B------:R-:W-:Y:S01]  /*42f90*/  ULDC UR57, c[0x0][0x228] ;  /* 0x00008a0000397ab9 */ /* 0x000fe20000000800 */
[----:B------:R-:W-:Y:S01]  /*42fa0*/  ULDC.64 UR10, c[0x0][0x228] ;  /* 0x00008a00000a7ab9 */ /* 0x000fe20000000a00 */
[----:B------:R-:W-:Y:S01]  /*42fb0*/  ULDC UR52, c[0x0][0x228] ;  /* 0x00008a0000347ab9 */ /* 0x000fe20000000800 */
[----:B0-----:R-:W-:Y:S01]  /*42fc0*/  VIADD R8, R8, UR5 ;  /* 0x0000000508087c36 */ /* 0x001fe20008000000 */
[----:B------:R-:W-:-:S06]  /*42fd0*/  ULDC UR5, c[0x0][0x248] ;  /* 0x0000920000057ab9 */ /* 0x000fcc0000000800 */
[----:B------:R-:W-:Y:S01]  /*42fe0*/  @P1 LOP3.LUT R52, R52, 0x100000, RZ, 0xfc, !PT ;  /* 0x0010000034341812 */ /* 0x000fe200078efcff */
[----:B------:R0:W-:Y:S03]  /*42ff0*/  STL [R1+0x880], R8 ;  /* 0x0008800801007387 */ /* 0x0001e60000100800 */
[----:B------:R-:W-:-:S04]  /*43000*/  LOP3.LUT R52, R52, 0xfff7ffff, RZ, 0xc0, !PT ;  /* 0xfff7ffff34347812 */ /* 0x000fc800078ec0ff */
        /* <DEDUP_REMOVED lines=10> */
[----:B------:R-:W-:Y:S01]  /*430b0*/  ISETP.LT.AND P0, PT, R5, UR10, !P0 ;  /* 0x0000000a05007c0c */ /* 0x000fe2000c701270 */
[----:B------:R-:W-:Y:S01]  /*430c0*/  ULDC UR5, c[0x0][0x248] ;  /* 0x0000920000057ab9 */ /* 0x000fe20000000800 */
[----:B------:R-:W-:Y:S02]  /*430d0*/  ULDC UR57, c[0x0][0x228] ;  /* 0x00008a0000397ab9 */ /* 0x000fe40000000800 */
[----:B------:R0:W-:Y:S03]  /*430e0*/  STL [R1+0x888], R8 ;  /* 0x0008880801007387 */ /* 0x0001e60000100800 */
[----:B------:R-:W-:Y:S01]  /*430f0*/  @P1 LOP3.LUT R52, R52, 0x40000, RZ, 0xfc, !PT ;  /* 0x0004000034341812 */ /* 0x000fe200078efcff */
[----:B0-----:R-:W-:Y:S01]  /*43100*/  VIADD R8, R8, UR7 ;  /* 0x0000000708087c36 */ /* 0x001fe20008000000 */
[----:B------:R-:W-:-:S04]  /*43110*/  ULDC UR7, c[0x0][0x248] ;  /* 0x0000920000077ab9 */ /* 0x000fc80000000800 */
[----:B------:R0:W-:Y:S01]  /*43120*/  STL [R1+0x88c], R8 ;  /* 0x00088c0801007387 */ /* 0x0001e20000100800 */
[----:B------:R-:W-:Y:S01]  /*43130*/  LOP3.LUT R52, R52, 0xfffdffff, RZ, 0xc0, !PT ;  /* 0xfffdffff34347812 */ /* 0x000fe200078ec0ff */
[----:B0-----:R-:W-:Y:S01]  /*43140*/  VIADD R8, R8, UR5 ;  /* 0x0000000508087c36 */ /* 0x001fe20008000000 */
[----:B------:R-:W-:-:S04]  /*43150*/  ULDC UR5, c[0x0][0x248] ;  /* 0x0000920000057ab9 */ /* 0x000fc80000000800 */
[----:B------:R0:W-:Y:S01]  /*43160*/  STL [R1+0x890], R8 ;  /* 0x0008900801007387 */ /* 0x0001e20000100800 */
        /* <DEDUP_REMOVED lines=9> */
[----:B------:R-:W-:Y:S01]  /*43200*/  ULDC.64 UR30, c[0x0][0x228] ;  /* 0x00008a00001e7ab9 */ /* 0x000fe20000000a00 */
[----:B0-----:R-:W-:Y:S01]  /*43210*/  VIADD R8, R8, UR5 ;  /* 0x0000000508087c36 */ /* 0x001fe20008000000 */
[----:B------:R-:W-:-:S04]  /*43220*/  ULDC UR5, c[0x0][0x248] ;  /* 0x0000920000057ab9 */ /* 0x000fc80000000800 */
[----:B------:R0:W-:Y:S01]  /*43230*/  STL [R1+0x898], R8 ;  /* 0x0008980801007387 */ /* 0x0001e20000100800 */
[----:B------:R-:W-:Y:S01]  /*43240*/  ISETP.LT.AND P0, PT, R5, UR14, !P0 ;  /* 0x0000000e05007c0c */ /* 0x000fe2000c701270 */
        /* <DEDUP_REMOVED lines=14> */
[----:B------:R-:W-:Y:S01]  /*43330*/  ULDC.64 UR20, c[0x0][0x228] ;  /* 0x00008a0000147ab9 */ /* 0x000fe20000000a00 */
[----:B------:R0:W-:Y:S01]  /*43340*/  STL [R1+0x8a4], R8 ;  /* 0x0008a40801007387 */ /* 0x0001e20000100800 */
[----:B------:R-:W-:Y:S01]  /*43350*/  ISETP.LT.AND P1, PT, R6, UR57, !P0 ;  /* 0x0000003906007c0c */ /* 0x000fe2000c721270 */
[----:B------:R-:W-:Y:S01]  /*43360*/  ULDC UR57, c[0x0][0x228] ;  /* 0x00008a0000397ab9 */ /* 0x000fe20000000800 */
        /* <DEDUP_REMOVED lines=24> */
[----:B------:R-:W-:Y:S01]  /*434f0*/  ULDC.64 UR44, c[0x0][0x228] ;  /* 0x00008a00002c7ab9 */ /* 0x000fe20000000a00 */
[----:B------:R-:W-:Y:S01]  /*43500*/  ULDC UR57, c[0x0][0x228] ;  /* 0x00008a0000397ab9 */ /* 0x000fe20000000800 */
        /* <DEDUP_REMOVED lines=19> */
[----:B------:R-:W-:Y:S01]  /*43640*/  ULDC.64 UR16, c[0x0][0x228] ;  /* 0x00008a0000107ab9 */ /* 0x000fe20000000a00 */
        /* <DEDUP_REMOVED lines=47> */
[----:B------:R-:W-:Y:S01]  /*43940*/  ULDC UR53, c[0x0][0x228] ;  /* 0x00008a0000357ab9 */ /* 0x000fe20000000800 */
[----:B0-----:R-:W-:-:S06]  /*43950*/  VIADD R8, R8, UR5 ;  /* 0x0000000508087c36 */ /* 0x001fcc0008000000 */
[----:B------:R-:W-:Y:S01]  /*43960*/  @P1 LOP3.LUT R52, R52, 0x40, RZ, 0xfc, !PT ;  /* 0x0000004034341812 */ /* 0x000fe200078efcff */
[----:B------:R-:W-:Y:S01]  /*43970*/  ULDC UR5, c[0x0][0x248] ;  /* 0x0000920000057ab9 */ /* 0x000fe20000000800 */
[----:B------:R0:W-:Y:S02]  /*43980*/  STL [R1+0x8f0], R8 ;  /* 0x0008f00801007387 */ /* 0x0001e40000100800 */
[----:B0-----:R-:W-:Y:S01]  /*43990*/  VIADD R8, R8, UR6 ;  /* 0x0000000608087c36 */ /* 0x001fe20008000000 */
[----:B------:R-:W-:Y:S02]  /*439a0*/  ULDC.64 UR6, c[0x0][0x228] ;  /* 0x00008a0000067ab9 */ /* 0x000fe40000000a00 */
[----:B------:R-:W-:Y:S01]  /*439b0*/  ISETP.LT.AND P0, PT, R5, UR6, !P0 ;  /* 0x0000000605007c0c */ /* 0x000fe2000c701270 */
[----:B------:R-:W-:Y:S01]  /*439c0*/  ULDC UR6, c[0x0][0x248] ;  /* 0x0000920000067ab9 */ /* 0x000fe20000000800 */
[----:B------:R-:W-:-:S11]  /*439d0*/  LOP3.LUT R52, R52, 0xffffffdf, RZ, 0xc0, !PT ;  /* 0xffffffdf34347812 */ /* 0x000fd600078ec0ff */
[----:B------:R-:W-:Y:S02]  /*439e0*/  @P0 LOP3.LUT R52, R52, 0x20, RZ, 0xfc, !PT ;  /* 0x0000002034340812 */ /* 0x000fe400078efcff */
[----:B------:R-:W-:Y:S02]  /*439f0*/  ISETP.GE.AND P0, PT, R2, UR11, PT ;  /* 0x0000000b02007c0c */ /* 0x000fe4000bf06270 */
[----:B------:R-:W-:Y:S01]  /*43a00*/  LOP3.LUT R52, R52, 0xffffffef, RZ, 0xc0, !PT ;  /* 0xffffffef34347812 */ /* 0x000fe200078ec0ff */
[----:B------:R-:W-:Y:S01]  /*43a10*/  VIADD R2, R4, 0xc8 ;  /* 0x000000c804027836 */ /* 0x000fe20000000000 */
[----:B------:R-:W-:Y:S01]  /*43a20*/  ISETP.LT.AND P1, PT, R6, UR32, !P0 ;  /* 0x0000002006007c0c */ /* 0x000fe2000c721270 */
[----:B------:R-:W-:Y:S01]  /*43a30*/  ULDC.64 UR10, c[0x0][0x228] ;  /* 0x00008a00000a7ab9 */ /* 0x000fe20000000a00 */
[----:B------:R-:W-:Y:S01]  /*43a40*/  ISETP.LT.AND P0, PT, R5, UR26, !P0 ;  /* 0x0000001a05007c0c */ /* 0x000fe2000c701270 */
[----:B------:R0:W-:Y:S01]  /*43a50*/  STL [R1+0x8f4], R8 ;  /* 0x0008f40801007387 */ /* 0x0001e20000100800 */
[----:B------:R-:W-:-:S09]  /*43a60*/  ULDC.64 UR32, c[0x0][0x228] ;  /* 0x00008a0000207ab9 */ /* 0x000fd20000000a00 */
        /* <DEDUP_REMOVED lines=9> */
[----:B------:R-:W-:Y:S01]  /*43b00*/  ULDC.64 UR24, c[0x0][0x228] ;  /* 0x00008a0000187ab9 */ /* 0x000fe20000000a00 */
[----:B0-----:R-:W-:Y:S01]  /*43b10*/  VIADD R8, R8, UR5 ;  /* 0x0000000508087c36 */ /* 0x001fe20008000000 */
[----:B------:R-:W-:Y:S01]  /*43b20*/  ULDC UR5, c[0x0][0x248] ;  /* 0x0000920000057ab9 */ /* 0x000fe20000000800 */
[----:B------:R-:W-:-:S07]  /*43b30*/  ULDC UR10, c[0x0][0x248] ;  /* 0x00009200000a7ab9 */ /* 0x000fce0000000800 */
[----:B------:R-:W-:-:S04]  /*43b40*/  @P1 LOP3.LUT R52, R52, 0x4, RZ, 0xfc, !PT ;  /* 0x0000000434341812 */ /* 0x000fc800078efcff */
[----:B------:R-:W-:-:S04]  /*43b50*/  LOP3.LUT R52, R52, 0xfffffffd, RZ, 0xc0, !PT ;  /* 0xfffffffd34347812 */ /* 0x000fc800078ec0ff */
[----:B------:R-:W-:Y:S02]  /*43b60*/  @P0 LOP3.LUT R52, R52, 0x2, RZ, 0xfc, !PT ;  /* 0x0000000234340812 */ /* 0x000fe400078efcff */
[----:B------:R-:W-:Y:S01]  /*43b70*/  ISETP.GE.AND P0, PT, R2, UR31, PT ;  /* 0x0000001f02007c0c */ /* 0x000fe2000bf06270 */
[----:B------:R-:W-:Y:S01]  /*43b80*/  VIADD R2, R4, 0xc6 ;  /* 0x000000c604027836 */ /* 0x000fe20000000000 */
[----:B------:R-:W-:Y:S01]  /*43b90*/  LOP3.LUT R52, R52, 0xfffffffe, RZ, 0xc0, !PT ;  /* 0xfffffffe34347812 */ /* 0x000fe200078ec0ff */
[----:B------:R0:W-:Y:S01]  /*43ba0*/  STL [R1+0x8f8], R8 ;  /* 0x0008f80801007387 */ /* 0x0001e20000100800 */
[----:B------:R-:W-:Y:S01]  /*43bb0*/  ISETP.LT.AND P1, PT, R6, UR18, !P0 ;  /* 0x0000001206007c0c */ /* 0x000fe2000c721270 */
[----:B------:R-:W-:Y:S01]  /*43bc0*/  ULDC.64 UR30, c[0x0][0x228] ;  /* 0x00008a00001e7ab9 */ /* 0x000fe20000000a00 */
[----:B------:R-:W-:Y:S01]  /*43bd0*/  ISETP.LT.AND P0, PT, R5, UR14, !P0 ;  /* 0x0000000e05007c0c */ /* 0x000fe2000c701270 */
[----:B------:R-:W-:-:S12]  /*43be0*/  ULDC UR14, c[0x0][0x248] ;  /* 0x00009200000e7ab9 */ /* 0x000fd80000000800 */
        /* <DEDUP_REMOVED lines=33> */
[----:B------:R-:W-:Y:S01]  /*43e00*/  ULDC.64 UR16, c[0x0][0x228] ;  /* 0x00008a0000107ab9 */ /* 0x000fe20000000a00 */
[----:B------:R-:W-:-:S08]  /*43e10*/  ULDC.64 UR18, c[0x0][0x228] ;  /* 0x00008a0000127ab9 */ /* 0x000fd00000000a00 */
[----:B------:R-:W-:Y:S01]  /*43e20*/  @P1 LOP3.LUT R53, R53, 0x4000000, RZ, 0xfc, !PT ;  /* 0x0400000035351812 */ /* 0x000fe200078efcff */
[----:B------:R0:W-:Y:S01]  /*43e30*/  STL [R1+0x900], R8 ;  /* 0x0009000801007387 */ /* 0x0001e20000100800 */
[----:B------:R-:W-:Y:S02]  /*43e40*/  ULDC UR12, c[0x0][0x248] ;  /* 0x00009200000c7ab9 */ /* 0x000fe40000000800 */
[----:B------:R-:W-:-:S04]  /*43e50*/  LOP3.LUT R53, R53, 0xfdffffff, RZ, 0xc0, !PT ;  /* 0xfdffffff35357812 */ /* 0x000fc800078ec0ff */
[----:B------:R-:W-:Y:S02]  /*43e60*/  @P0 LOP3.LUT R53, R53, 0x2000000, RZ, 0xfc, !PT ;  /* 0x0200000035350812 */ /* 0x000fe400078efcff */
[----:B------:R-:W-:Y:S01]  /*43e70*/  ISETP.GE.AND P0, PT, R2, UR7, PT ;  /* 0x0000000702007c0c */ /* 0x000fe2000bf06270 */
[----:B0-----:R-:W-:Y:S01]  /*43e80*/  VIADD R8, R8, UR6 ;  /* 0x0000000608087c36 */ /* 0x001fe20008000000 */
[----:B------:R-:W-:Y:S01]  /*43e90*/  LOP3.LUT R53, R53, 0xfeffffff, RZ, 0xc0, !PT ;  /* 0xfeffffff35357812 */ /* 0x000fe200078ec0ff */
[----:B------:R-:W-:Y:S01]  /*43ea0*/  ULDC UR6, c[0x0][0x248] ;  /* 0x0000920000067ab9 */ /* 0x000fe20000000800 */
[----:B------:R-:W-:Y:S01]  /*43eb0*/  ISETP.LT.AND P1, PT, R6, UR34, !P0 ;  /* 0x0000002206007c0c */ /* 0x000fe2000c721270 */
[----:B------:R-:W-:Y:S01]  /*43ec0*/  VIADD R2, R4, 0xc2 ;  /* 0x000000c204027836 */ /* 0x000fe20000000000 */
[----:B------:R0:W-:Y:S01]  /*43ed0*/  STL [R1+0x904], R8 ;  /* 0x0009040801007387 */ /* 0x0001e20000100800 */
[----:B------:R-:W-:Y:S01]  /*43ee0*/  ISETP.LT.AND P0, PT, R5, UR16, !P0 ;  /* 0x0000001005007c0c */ /* 0x000fe2000c701270 */
[----:B------:R-:W-:Y:S01]  /*43ef0*/  ULDC UR16, c[0x0][0x248] ;  /* 0x0000920000107ab9 */ /* 0x000fe20000000800 */
[----:B------:R-:W-:Y:S01]  /*43f00*/  ULDC UR7, c[0x0][0x228] ;  /* 0x00008a0000077ab9 */ /* 0x000fe20000000800 */
[----:B0-----:R-:W-:-:S07]  /*43f10*/  VIADD R8, R8, UR5 ;  /* 0x0000000508087c36 */ /* 0x001fce0008000000 */
[----:B------:R-:W-:Y:S01]  /*43f20*/  @P1 LOP3.LUT R53, R53, 0x1000000, RZ, 0xfc, !PT ;  /* 0x0100000035351812 */ /* 0x000fe200078efcff */
[----:B------:R-:W-:Y:S01]  /*43f30*/  ULDC UR5, c[0x0][0x248] ;  /* 0x0000920000057ab9 */ /* 0x000fe20000000800 */
[----:B------:R0:W-:Y:S02]  /*43f40*/  STL [R1+0x908], R8 ;  /* 0x0009080801007387 */ /* 0x0001e40000100800 */
        /* <DEDUP_REMOVED lines=15> */
[----:B------:R-:W-:Y:S01]  /*44040*/  ULDC.64 UR36, c[0x0][0x228] ;  /* 0x00008a0000247ab9 */ /* 0x000fe20000000a00 */
[----:B0-----:R-:W-:-:S04]  /*44050*/  VIADD R8, R8, UR6 ;  /* 0x0000000608087c36 */ /* 0x001fc80008000000 */
[----:B------:R-:W-:Y:S01]  /*44060*/  @P1 LOP3.LUT R53, R53, 0x400000, RZ, 0xfc, !PT ;  /* 0x0040000035351812 */ /* 0x000fe200078efcff */
[----:B------:R-:W-:Y:S01]  /*44070*/  ULDC UR6, c[0x0][0x248] ;  /* 0x0000920000067ab9 */ /* 0x000fe20000000800 */
        /* <DEDUP_REMOVED lines=17> */
[----:B0-----:R-:W-:Y:S01]  /*44190*/  VIADD R8, R8, UR6 ;  /* 0x0000000608087c36 */ /* 0x001fe20008000000 */
[----:B------:R-:W-:Y:S01]  /*441a0*/  ISETP.LT.AND P0, PT, R5, UR22, !P0 ;  /* 0x0000001605007c0c */ /* 0x000fe2000c701270 */
[----:B------:R-:W-:-:S03]  /*441b0*/  ULDC UR6, c[0x0][0x228] ;  /* 0x00008a0000067ab9 */ /* 0x000fc60000000800 */
        /* <DEDUP_REMOVED lines=12> */
[----:B------:R-:W-:-:S04]  /*44280*/  ULDC UR10, c[0x0][0x248] ;  /* 0x00009200000a7ab9 */ /* 0x000fc80000000800 */
[----:B------:R0:W-:Y:S01]  /*44290*/  STL [R1+0x934], R8 ;  /* 0x0009340801007387 */ /* 0x0001e20000100800 */
[----:B------:R-:W-:Y:S02]  /*442a0*/  ISETP.LT.AND P1, PT, R6, UR29, !P0 ;  /* 0x0000001d06007c0c */ /* 0x000fe4000c721270 */
[----:B------:R-:W-:Y:S01]  /*442b0*/  LOP3.LUT R53, R53, 0xfffbffff, RZ, 0xc0, !PT ;  /* 0xfffbffff35357812 */ /* 0x000fe200078ec0ff */
[----:B------:R-:W-:Y:S02]  /*442c0*/  VIADD R2, R4, 0xbf ;  /* 0x000000bf04027836 */ /* 0x000fe40000000000 */
[----:B0-----:R-:W-:Y:S01]  /*442d0*/  VIADD R8, R8, UR10 ;  /* 0x0000000a08087c36 */ /* 0x001fe20008000000 */
[----:B------:R-:W-:Y:S01]  /*442e0*/  ISETP.LT.AND P0, PT, R5, UR26, !P0 ;  /* 0x0000001a05007c0c */ /* 0x000fe2000c701270 */
[----:B------:R-:W-:Y:S01]  /*442f0*/  ULDC.64 UR28, c[0x0][0x228] ;  /* 0x00008a00001c7ab9 */ /* 0x000fe20000000a00 */
[----:B------:R-:W-:Y:S02]  /*44300*/  ULDC UR10, c[0x0][0x228] ;  /* 0x00008a00000a7ab9 */ /* 0x000fe40000000800 */
        /* <DEDUP_REMOVED lines=21> */
[----:B------:R-:W-:Y:S01]  /*44460*/  ULDC UR12, c[0x0][0x228] ;  /* 0x00008a00000c7ab9 */ /* 0x000fe20000000800 */
[----:B0-----:R-:W-:Y:S01]  /*44470*/  VIADD R8, R8, UR14 ;  /* 0x0000000e08087c36 */ /* 0x001fe20008000000 */
[----:B------:R-:W-:-:S04]  /*44480*/  ULDC UR14, c[0x0][0x248] ;  /* 0x00009200000e7ab9 */ /* 0x000fc80000000800 */
[----:B------:R0:W-:Y:S01]  /*44490*/  STL [R1+0x94c], R8 ;  /* 0x00094c0801007387 */ /* 0x0001e20000100800 */
[----:B------:R-:W-:Y:S01]  /*444a0*/  @P1 LOP3.LUT R53, R53, 0x10000, RZ, 0xfc, !PT ;  /* 0x0001000035351812 */ /* 0x000fe200078efcff */
[----:B0-----:R-:W-:Y:S01]  /*444b0*/  VIADD R8, R8, UR14 ;  /* 0x0000000e08087c36 */ /* 0x001fe20008000000 */
[----:B------:R-:W-:Y:S02]  /*444c0*/  ULDC.64 UR14, c[0x0][0x228] ;  /* 0x00008a00000e7ab9 */ /* 0x000fe40000000a00 */
[----:B------:R-:W-:Y:S01]  /*444d0*/  ISETP.LT.AND P0, PT, R5, UR14, !P0 ;  /* 0x0000000e05007c0c */ /* 0x000fe2000c701270 */
[----:B------:R-:W-:Y:S01]  /*444e0*/  ULDC UR14, c[0x0][0x228] ;  /* 0x00008a00000e7ab9 */ /* 0x000fe20000000800 */
[----:B------:R-:W-:-:S11]  /*444f0*/  LOP3.LUT R53, R53, 0xffff7fff, RZ, 0xc0, !PT ;  /* 0xffff7fff35357812 */ /* 0x000fd600078ec0ff */
[----:B------:R-:W-:Y:S02]  /*44500*/  @P0 LOP3.LUT R53, R53, 0x8000, RZ, 0xfc, !PT ;  /* 0x0000800035350812 */ /* 0x000fe400078efcff */
[----:B------:R-:W-:-:S04]  /*44510*/  ISETP.GE.AND P0, PT, R2, UR21, PT ;  /* 0x0000001502007c0c */ /* 0x000fc8000bf06270 */
[----:B------:R-:W-:Y:S02]  /*44520*/  ISETP.LT.AND P1, PT, R6, UR40, !P0 ;  /* 0x0000002806007c0c */ /* 0x000fe4000c721270 */
[----:B------:R-:W-:Y:S02]  /*44530*/  ISETP.LT.AND P0, PT, R5, UR24, !P0 ;  /* 0x0000001805007c0c */ /* 0x000fe4000c701270 */
[----:B------:R-:W-:Y:S01]  /*44540*/  LOP3.LUT R53, R53, 0xffffbfff, RZ, 0xc0, !PT ;  /* 0xffffbfff35357812 */ /* 0x000fe200078ec0ff */
[----:B------:R0:W-:Y:S01]  /*44550*/  STL [R1+0x950], R8 ;  /* 0x0009500801007387 */ /* 0x0001e20000100800 */
[----:B------:R-:W-:Y:S01]  /*44560*/  VIADD R2, R4, 0xbd ;  /* 0x000000bd04027836 */ /* 0x000fe20000000000 */
        /* <DEDUP_REMOVED lines=9> */
[----:B------:R-:W-:Y:S02]  /*44600*/  ISETP.LT.AND P1, PT, R6, UR42, !P0 ;  /* 0x0000002a06007c0c */ /* 0x000fe4000c721270 */
[----:B------:R-:W-:Y:S01]  /*44610*/  LOP3.LUT R53, R53, 0xffffefff, RZ, 0xc0, !PT ;  /* 0xffffefff35357812 */ /* 0x000fe200078ec0ff */
[----:B------:R-:W-:Y:S01]  /*44620*/  VIADD R2, R4, 0xbc ;  /* 0x000000bc04027836 */ /* 0x000fe20000000000 */
[----:B------:R0:W-:Y:S01]  /*44630*/  STL [R1+0x958], R8 ;  /* 0x0009580801007387 */ /* 0x0001e20000100800 */
[----:B------:R-:W-:Y:S01]  /*44640*/  ULDC UR16, c[0x0][0x228] ;  /* 0x00008a0000107ab9 */ /* 0x000fe20000000800 */
        /* <DEDUP_REMOVED lines=15> */
[----:B------:R0:W-:Y:S01]  /*44740*/  STL [R1+0x960], R8 ;  /* 0x0009600801007387 */ /* 0x0001e20000100800 */
[----:B------:R-:W-:Y:S01]  /*44750*/  ISETP.LT.AND P0, PT, R5, UR28, !P0 ;  /* 0x0000001c05007c0c */ /* 0x000fe2000c701270 */
[----:B------:R-:W-:Y:S01]  /*44760*/  ULDC.64 UR40, c[0x0][0x228] ;  /* 0x00008a0000287ab9 */ /* 0x000fe20000000a00 */
[----:B------:R-:W-:-:S09]  /*44770*/  ULDC UR17, c[0x0][0x228] ;  /* 0x00008a0000117ab9 */ /* 0x000fd20000000800 */
        /* <DEDUP_REMOVED lines=27> */
[----:B------:R-:W-:Y:S01]  /*44930*/  ISETP.GE.AND P0, PT, R2, UR27, PT ;  /* 0x0000001b02007c0c */ /* 0x000fe2000bf06270 */
[----:B0-----:R-:W-:Y:S01]  /*44940*/  VIADD R8, R8, UR20 ;  /* 0x0000001408087c36 */ /* 0x001fe20008000000 */
[----:B------:R-:W-:Y:S01]  /*44950*/  LOP3.LUT R53, R53, 0xffffffef, RZ, 0xc0, !PT ;  /* 0xffffffef35357812 */ /* 0x000fe200078ec0ff */
[----:B------:R-:W-:Y:S01]  /*44960*/  VIADD R2, R4, 0xb8 ;  /* 0x000000b804027836 */ /* 0x000fe20000000000 */
[----:B------:R-:W-:Y:S01]  /*44970*/  ISETP.LT.AND P1, PT, R6, UR56, !P0 ;  /* 0x0000003806007c0c */ /* 0x000fe2000c721270 */
[----:B------:R-:W-:Y:S01]  /*44980*/  ULDC UR20, c[0x0][0x248] ;  /* 0x0000920000147ab9 */ /* 0x000fe20000000800 */
[----:B------:R-:W-:Y:S01]  /*44990*/  ISETP.LT.AND P0, PT, R5, UR22, !P0 ;  /* 0x0000001605007c0c */ /* 0x000fe2000c701270 */
[----:B------:R0:W-:Y:S01]  /*449a0*/  STL [R1+0x968], R8 ;  /* 0x0009680801007387 */ /* 0x0001e20000100800 */
[----:B------:R-:W-:Y:S01]  /*449b0*/  ULDC.64 UR26, c[0x0][0x228] ;  /* 0x00008a00001a7ab9 */ /* 0x000fe20000000a00 */
[----:B------:R-:W-:Y:S01]  /*449c0*/  ULDC UR22, c[0x0][0x248] ;  /* 0x0000920000167ab9 */ /* 0x000fe20000000800 */
[----:B------:R-:W-:Y:S01]  /*449d0*/  ULDC UR56, c[0x0][0x228] ;  /* 0x00008a0000387ab9 */ /* 0x000fe20000000800 */
[----:B0-----:R-:W-:-:S06]  /*449e0*/  VIADD R8, R8, UR18 ;  /* 0x0000001208087c36 */ /* 0x001fcc0008000000 */
[----:B------:R-:W-:Y:S01]  /*449f0*/  @P1 LOP3.LUT R53, R53, 0x10, RZ, 0xfc, !PT ;  /* 0x0000001035351812 */ /* 0x000fe200078efcff */
[----:B------:R-:W-:Y:S01]  /*44a00*/  ULDC UR18, c[0x0][0x248] ;  /* 0x0000920000127ab9 */ /* 0x000fe20000000800 */
[----:B------:R0:W-:Y:S02]  /*44a10*/  STL [R1+0x96c], R8 ;  /* 0x00096c0801007387 */ /* 0x0001e40000100800 */
        /* <DEDUP_REMOVED lines=9> */
[----:B------:R-:W-:Y:S01]  /*44ab0*/  ULDC UR15, c[0x0][0x228] ;  /* 0x00008a00000f7ab9 */ /* 0x000fe20000000800 */
        /* <DEDUP_REMOVED lines=9> */
[----:B------:R0:W-:Y:S01]  /*44b50*/  STL [R1+0x978], R8 ;  /* 0x0009780801007387 */ /* 0x0001e20000100800 */
[----:B------:R-:W-:Y:S01]  /*44b60*/  LOP3.LUT R53, R53, 0xfffffffd, RZ, 0xc0, !PT ;  /* 0xfffffffd35357812 */ /* 0x000fe200078ec0ff */
[----:B0-----:R-:W-:Y:S01]  /*44b70*/  VIADD R8, R8, UR20 ;  /* 0x0000001408087c36 */ /* 0x001fe20008000000 */
[----:B------:R-:W-:-:S04]  /*44b80*/  ULDC UR20, c[0x0][0x248] ;  /* 0x0000920000147ab9 */ /* 0x000fc80000000800 */
[----:B------:R0:W-:Y:S01]  /*44b90*/  STL [R1+0x97c], R8 ;  /* 0x00097c0801007387 */ /* 0x0001e20000100800 */
[----:B------:R-:W-:Y:S01]  /*44ba0*/  @P0 LOP3.LUT R53, R53, 0x2, RZ, 0xfc, !PT ;  /* 0x0000000235350812 */ /* 0x000fe200078efcff */
[----:B0-----:R-:W-:Y:S01]  /*44bb0*/  VIADD R8, R8, UR20 ;  /* 0x0000001408087c36 */ /* 0x001fe20008000000 */
[----:B------:R-:W-:Y:S01]  /*44bc0*/  ISETP.GE.AND P0, PT, R2, UR25, PT ;  /* 0x0000001902007c0c */ /* 0x000fe2000bf06270 */
[----:B------:R-:W-:-:S03]  /*44bd0*/  ULDC UR20, c[0x0][0x228] ;  /* 0x00008a0000147ab9 */ /* 0x000fc60000000800 */
[----:B------:R0:W-:Y:S01]  /*44be0*/  STL [R1+0x980], R8 ;  /* 0x0009800801007387 */ /* 0x0001e20000100800 */
[----:B------:R-:W-:Y:S01]  /*44bf0*/  ISETP.LT.AND P1, PT, R6, UR61, !P0 ;  /* 0x0000003d06007c0c */ /* 0x000fe2000c721270 */
[----:B------:R-:W-:Y:S01]  /*44c00*/  VIADD R2, R4, 0xb6 ;  /* 0x000000b604027836 */ /* 0x000fe20000000000 */
[----:B------:R-:W-:Y:S01]  /*44c10*/  ISETP.LT.AND P0, PT, R5, UR34, !P0 ;  /* 0x0000002205007c0c */ /* 0x000fe2000c701270 */
[----:B------:R-:W-:Y:S01]  /*44c20*/  ULDC UR61, c[0x0][0x228] ;  /* 0x00008a00003d7ab9 */ /* 0x000fe20000000800 */
[----:B0-----:R-:W-:Y:S01]  /*44c30*/  VIADD R8, R8, UR24 ;  /* 0x0000001808087c36 */ /* 0x001fe20008000000 */
[----:B------:R-:W-:-:S04]  /*44c40*/  ULDC UR24, c[0x0][0x248] ;  /* 0x0000920000187ab9 */ /* 0x000fc80000000800 */
[----:B------:R0:W-:Y:S02]  /*44c50*/  STL [R1+0x984], R8 ;  /* 0x0009840801007387 */ /* 0x0001e40000100800 */
[----:B0-----:R-:W-:Y:S01]  /*44c60*/  VIADD R8, R8, UR24 ;  /* 0x0000001808087c36 */ /* 0x001fe20008000000 */
[----:B------:R-:W-:Y:S01]  /*44c70*/  LOP3.LUT R53, R53, 0xfffffffe, RZ, 0xc0, !PT ;  /* 0xfffffffe35357812 */ /* 0x000fe200078ec0ff */
[----:B------:R-:W-:-:S03]  /*44c80*/  ULDC UR24, c[0x0][0x248] ;  /* 0x0000920000187ab9 */ /* 0x000fc60000000800 */
[----:B------:R0:W-:Y:S01]  /*44c90*/  STL [R1+0x988], R8 ;  /* 0x0009880801007387 */ /* 0x0001e20000100800 */
[----:B------:R-:W-:Y:S01]  /*44ca0*/  @P0 LOP3.LUT R54, R54, 0x80000000, RZ, 0xfc, !PT ;  /* 0x8000000036360812 */ /* 0x000fe200078efcff */
[----:B0-----:R-:W-:Y:S01]  /*44cb0*/  VIADD R8, R8, UR22 ;  /* 0x0000001608087c36 */ /* 0x001fe20008000000 */
[----:B------:R-:W-:-:S04]  /*44cc0*/  ULDC UR22, c[0x0][0x248] ;  /* 0x0000920000167ab9 */ /* 0x000fc80000000800 */
[----:B------:R0:W-:Y:S01]  /*44cd0*/  STL [R1+0x98c], R8 ;  /* 0x00098c0801007387 */ /* 0x0001e20000100800 */
[----:B------:R-:W-:Y:S02]  /*44ce0*/  ISETP.GE.AND P0, PT, R2, UR21, PT ;  /* 0x0000001502007c0c */ /* 0x000fe4000bf06270 */
[----:B------:R-:W-:Y:S01]  /*44cf0*/  @P1 LOP3.LUT R53, R53, 0x1, RZ, 0xfc, !PT ;  /* 0x0000000135351812 */ /* 0x000fe200078efcff */
[----:B0-----:R-:W-:Y:S01]  /*44d00*/  VIADD R8, R8, UR22 ;  /* 0x0000001608087c36 */ /* 0x001fe20008000000 */
[----:B------:R-:W-:Y:S02]  /*44d10*/  ISETP.LT.AND P1, PT, R6, UR43, !P0 ;  /* 0x0000002b06007c0c */ /* 0x000fe4000c721270 */
[----:B------:R-:W-:Y:S01]  /*44d20*/  LOP3.LUT R54, R54, 0xbfffffff, RZ, 0xc0, !PT ;  /* 0xbfffffff36367812 */ /* 0x000fe200078ec0ff */
[----:B------:R-:W-:Y:S01]  /*44d30*/  VIADD R2, R4, 0xb5 ;  /* 0x000000b504027836 */ /* 0x000fe20000000000 */
[----:B------:R0:W-:Y:S01]  /*44d40*/  STL [R1+0x990], R8 ;  /* 0x0009900801007387 */ /* 0x0001e20000100800 */
[----:B------:R-:W-:Y:S01]  /*44d50*/  ULDC UR43, c[0x0][0x228] ;  /* 0x00008a00002b7ab9 */ /* 0x000fe20000000800 */
[----:B------:R-:W-:Y:S01]  /*44d60*/  ULDC UR22, c[0x0][0x228] ;  /* 0x00008a0000167ab9 */ /* 0x000fe20000000800 */
        /* <DEDUP_REMOVED lines=37> */
[----:B0-----:R-:W-:Y:S01]  /*44fc0*/  VIADD R8, R8, UR26 ;  /* 0x0000001a08087c36 */ /* 0x001fe20008000000 */
[----:B------:R-:W-:Y:S02]  /*44fd0*/  ULDC UR26, c[0x0][0x248] ;  /* 0x00009200001a7ab9 */ /* 0x000fe40000000800 */
[----:B------:R-:W-:Y:S02]  /*44fe0*/  @P0 LOP3.LUT R54, R54, 0x2000000, RZ, 0xfc, !PT ;  /* 0x0200000036360812 */ /* 0x000fe400078efcff */
        /* <DEDUP_REMOVED lines=35> */
[----:B------:R-:W-:Y:S01]  /*45220*/  ULDC UR43, c[0x0][0x228] ;  /* 0x00008a00002b7ab9 */ /* 0x000fe20000000800 */
[----:B------:R-:W-:Y:S01]  /*45230*/  ISETP.LT.AND P0, PT, R5, UR38, !P0 ;  /* 0x0000002605007c0c */ /* 0x000fe2000c701270 */
[----:B0-----:R-:W-:Y:S01]  /*45240*/  VIADD R8, R8, UR28 ;  /* 0x0000001c08087c36 */ /* 0x001fe20008000000 */
        /* <DEDUP_REMOVED lines=11> */
[----:B------:R-:W-:-:S10]  /*45300*/  ULDC.64 UR34, c[0x0][0x228] ;  /* 0x00008a0000227ab9 */ /* 0x000fd40000000a00 */
        /* <DEDUP_REMOVED lines=30> */
[----:B------:R-:W-:-:S07]  /*454f0*/  ULDC UR53, c[0x0][0x228] ;  /* 0x00008a0000357ab9 */ /* 0x000fce0000000800 */
[----:B------:R-:W-:-:S04]  /*45500*/  @P1 LOP3.LUT R54, R54, 0x1000, RZ, 0xfc, !PT ;  /* 0x0000100036361812 */ /* 0x000fc800078efcff */
[----:B------:R-:W-:Y:S01]  /*45510*/  LOP3.LUT R54, R54, 0xfffff7ff, RZ, 0xc0, !PT ;  /* 0xfffff7ff36367812 */ /* 0x000fe200078ec0ff */
[----:B------:R0:W-:Y:S03]  /*45520*/  STL [R1+0x9b8], R8 ;  /* 0x0009b80801007387 */ /* 0x0001e60000100800 */
        /* <DEDUP_REMOVED lines=11> */
[----:B------:R-:W-:Y:S02]  /*455e0*/  ULDC.64 UR28, c[0x0][0x228] ;  /* 0x00008a00001c7ab9 */ /* 0x000fe40000000a00 */
[----:B------:R-:W-:-:S03]  /*455f0*/  ISETP.LT.AND P0, PT, R5, UR28, !P0 ;  /* 0x0000001c05007c0c */ /* 0x000fc6000c701270 */
[----:B------:R-:W-:-:S04]  /*45600*/  @P1 LOP3.LUT R54, R54, 0x400, RZ, 0xfc, !PT ;  /* 0x0000040036361812 */ /* 0x000fc800078efcff */
[----:B------:R-:W-:-:S06]  /*45610*/  LOP3.LUT R54, R54, 0xfffffdff, RZ, 0xc0, !PT ;  /* 0xfffffdff36367812 */ /* 0x000fcc00078ec0ff */
        /* <DEDUP_REMOVED lines=41> */
[----:B------:R-:W-:Y:S01]  /*458b0*/  ISETP.GE.AND P0, PT, R2, UR43, PT ;  /* 0x0000002b02007c0c */ /* 0x000fe2000bf06270 */
[----:B------:R-:W-:Y:S01]  /*458c0*/  VIADD R2, R4, 0xa6 ;  /* 0x000000a604027836 */ /* 0x000fe20000000000 */
[----:B------:R-:W-:Y:S01]  /*458d0*/  LOP3.LUT R54, R54, 0xfffffffe, RZ, 0xc0, !PT ;  /* 0xfffffffe36367812 */ /* 0x000fe200078ec0ff */
[----:B------:R-:W-:Y:S01]  /*458e0*/  ULDC.64 UR42, c[0x0][0x228] ;  /* 0x00008a00002a7ab9 */ /* 0x000fe20000000a00 */
        /* <DEDUP_REMOVED lines=42> */
[----:B------:R-:W-:-:S09]  /*45b90*/  ULDC.64 UR32, c[0x0][0x228] ;  /* 0x00008a0000207ab9 */ /* 0x000fd20000000a00 */
        /* <DEDUP_REMOVED lines=9> */
[----:B------:R-:W-:Y:S01]  /*45c30*/  ISETP.LT.AND P0, PT, R5, UR32, !P0 ;  /* 0x0000002005007c0c */ /* 0x000fe2000c701270 */
[----:B------:R0:W-:Y:S01]  /*45c40*/  STL [R1+0x9c4], R8 ;  /* 0x0009c40801007387 */ /* 0x0001e20000100800 */
[----:B------:R-:W-:Y:S01]  /*45c50*/  ULDC.64 UR38, c[0x0][0x228] ;  /* 0x00008a0000267ab9 */ /* 0x000fe20000000a00 */
[----:B------:R-:W-:Y:S01]  /*45c60*/  ULDC UR53, c[0x0][0x228] ;  /* 0x00008a0000357ab9 */ /* 0x000fe20000000800 */
[----:B0-----:R-:W-:-:S07]  /*45c70*/  VIADD R8, R8, UR27 ;  /* 0x0000001b08087c36 */ /* 0x001fce0008000000 */
        /* <DEDUP_REMOVED lines=58> */
[----:B------:R-:W-:-:S03]  /*46020*/  ULDC UR55, c[0x0][0x228] ;  /* 0x00008a0000377ab9 */ /* 0x000fc60000000800 */
        /* <DEDUP_REMOVED lines=179> */
[----:B------:R-:W-:Y:S01]  /*46b60*/  VIADD R2, R4, 0x96 ;  /* 0x0000009604027836 */ /* 0x000fe20000000000 */
[----:B------:R-:W-:Y:S01]  /*46b70*/  LOP3.LUT R55, R55, 0xfffffffe, RZ, 0xc0, !PT ;  /* 0xfffffffe37377812 */ /* 0x000fe200078ec0ff */
[----:B------:R-:W-:Y:S01]  /*46b80*/  ULDC.64 UR42, c[0x0][0x228] ;  /* 0x00008a00002a7ab9 */ /* 0x000fe20000000a00 */
[----:B------:R0:W-:Y:S01]  /*46b90*/  STL [R1+0xa78], R8 ;  /* 0x000a780801007387 */ /* 0x0001e20000100800 */
[----:B------:R-:W-:Y:S01]  /*46ba0*/  ISETP.LT.AND P1, PT, R6, UR6, !P0 ;  /* 0x0000000606007c0c */ /* 0x000fe2000c721270 */
[----:B------:R-:W-:Y:S01]  /*46bb0*/  ULDC UR6, c[0x0][0x248] ;  /* 0x0000920000067ab9 */ /* 0x000fe20000000800 */
[----:B------:R-:W-:Y:S01]  /*46bc0*/  ISETP.LT.AND P0, PT, R5, UR34, !P0 ;  /* 0x0000002205007c0c */ /* 0x000fe2000c701270 */
[----:B0-----:R-:W-:Y:S01]  /*46bd0*/  VIADD R8, R8, UR23 ;  /* 0x0000001708087c36 */ /* 0x001fe20008000000 */
[----:B------:R-:W-:-:S04]  /*46be0*/  ULDC UR23, c[0x0][0x248] ;  /* 0x0000920000177ab9 */ /* 0x000fc80000000800 */
        /* <DEDUP_REMOVED lines=8> */
[----:B------:R-:W-:Y:S02]  /*46c70*/  @P1 LOP3.LUT R55, R55, 0x1, RZ, 0xfc, !PT ;  /* 0x0000000137371812 */ /* 0x000fe400078efcff */
[----:B------:R-:W-:Y:S01]  /*46c80*/  LOP3.LUT R56, R56, 0xbfffffff, RZ, 0xc0, !PT ;  /* 0xbfffffff38387812 */ /* 0x000fe200078ec0ff */
[----:B------:R0:W-:Y:S01]  /*46c90*/  STL [R1+0xa84], R8 ;  /* 0x000a840801007387 */ /* 0x0001e20000100800 */
[----:B------:R-:W-:Y:S01]  /*46ca0*/  ISETP.LT.AND P1, PT, R6, UR7, !P0 ;  /* 0x0000000706007c0c */ /* 0x000fe2000c721270 */
[----:B------:R-:W-:Y:S01]  /*46cb0*/  VIADD R2, R4, 0x95 ;  /* 0x0000009504027836 */ /* 0x000fe20000000000 */
[----:B------:R-:W-:Y:S01]  /*46cc0*/  ULDC.64 UR36, c[0x0][0x228] ;  /* 0x00008a0000247ab9 */ /* 0x000fe20000000a00 */
[----:B0-----:R-:W-:-:S05]  /*46cd0*/  VIADD R8, R8, UR25 ;  /* 0x0000001908087c36 */ /* 0x001fca0008000000 */
[----:B------:R0:W-:Y:S01]  /*46ce0*/  STL [R1+0xa88], R8 ;  /* 0x000a880801007387 */ /* 0x0001e20000100800 */
[----:B------:R-:W-:Y:S01]  /*46cf0*/  ISETP.LT.AND P0, PT, R5, UR42, !P0 ;  /* 0x0000002a05007c0c */ /* 0x000fe2000c701270 */
[----:B------:R-:W-:Y:S01]  /*46d00*/  ULDC UR42, c[0x0][0x228] ;  /* 0x00008a00002a7ab9 */ /* 0x000fe20000000800 */
[----:B0-----:R-:W-:Y:S01]  /*46d10*/  VIADD R8, R8, UR23 ;  /* 0x0000001708087c36 */ /* 0x001fe20008000000 */
[----:B------:R-:W-:-:S04]  /*46d20*/  ULDC UR23, c[0x0][0x248] ;  /* 0x0000920000177ab9 */ /* 0x000fc80000000800 */
[----:B------:R0:W-:Y:S01]  /*46d30*/  STL [R1+0xa8c], R8 ;  /* 0x000a8c0801007387 */ /* 0x0001e20000100800 */
[----:B------:R-:W-:Y:S01]  /*46d40*/  @P1 LOP3.LUT R56, R56, 0x40000000, RZ, 0xfc, !PT ;  /* 0x4000000038381812 */ /* 0x000fe200078efcff */
[----:B0-----:R-:W-:-:S05]  /*46d50*/  VIADD R8, R8, UR23 ;  /* 0x0000001708087c36 */ /* 0x001fca0008000000 */
        /* <DEDUP_REMOVED lines=14> */
[----:B0-----:R-:W-:-:S07]  /*46e40*/  VIADD R8, R8, UR5 ;  /* 0x0000000508087c36 */ /* 0x001fce0008000000 */
        /* <DEDUP_REMOVED lines=37> */
[----:B------:R-:W-:-:S06]  /*470a0*/  ULDC UR14, c[0x0][0x248] ;  /* 0x00009200000e7ab9 */ /* 0x000fcc0000000800 */
[----:B------:R-:W-:-:S04]  /*470b0*/  @P1 LOP3.LUT R56, R56, 0x400000, RZ, 0xfc, !PT ;  /* 0x0040000038381812 */ /* 0x000fc800078efcff */
[----:B------:R-:W-:-:S04]  /*470c0*/  LOP3.LUT R56, R56, 0xffdfffff, RZ, 0xc0, !PT ;  /* 0xffdfffff38387812 */ /* 0x000fc800078ec0ff */
[----:B------:R-:W-:Y:S02]  /*470d0*/  @P0 LOP3.LUT R56, R56, 0x200000, RZ, 0xfc, !PT ;  /* 0x0020000038380812 */ /* 0x000fe400078efcff */
[----:B------:R-:W-:-:S04]  /*470e0*/  ISETP.GE.AND P0, PT, R2, UR41, PT ;  /* 0x0000002902007c0c */ /* 0x000fc8000bf06270 */
[----:B------:R-:W-:Y:S02]  /*470f0*/  ISETP.LT.AND P1, PT, R6, UR16, !P0 ;  /* 0x0000001006007c0c */ /* 0x000fe4000c721270 */
[----:B------:R-:W-:Y:S02]  /*47100*/  ISETP.LT.AND P0, PT, R5, UR32, !P0 ;  /* 0x0000002005007c0c */ /* 0x000fe4000c701270 */
[----:B------:R-:W-:Y:S01]  /*47110*/  LOP3.LUT R56, R56, 0xffefffff, RZ, 0xc0, !PT ;  /* 0xffefffff38387812 */ /* 0x000fe200078ec0ff */
[----:B------:R-:W-:-:S08]  /*47120*/  VIADD R2, R4, 0x90 ;  /* 0x0000009004027836 */ /* 0x000fd00000000000 */
        /* <DEDUP_REMOVED lines=40> */
[----:B------:R-:W-:Y:S01]  /*473b0*/  ISETP.GE.AND P0, PT, R2, UR29, PT ;  /* 0x0000001d02007c0c */ /* 0x000fe2000bf06270 */
[----:B------:R0:W-:Y:S01]  /*473c0*/  STL [R1+0xaac], R8 ;  /* 0x000aac0801007387 */ /* 0x0001e20000100800 */
[----:B------:R-:W-:Y:S01]  /*473d0*/  LOP3.LUT R56, R56, 0xffffefff, RZ, 0xc0, !PT ;  /* 0xffffefff38387812 */ /* 0x000fe200078ec0ff */
[----:B------:R-:W-:Y:S01]  /*473e0*/  VIADD R2, R4, 0x8c ;  /* 0x0000008c04027836 */ /* 0x000fe20000000000 */
[----:B------:R-:W-:Y:S01]  /*473f0*/  ISETP.LT.AND P1, PT, R6, UR19, !P0 ;  /* 0x0000001306007c0c */ /* 0x000fe2000c721270 */
[----:B------:R-:W-:Y:S01]  /*47400*/  ULDC.64 UR18, c[0x0][0x228] ;  /* 0x00008a0000127ab9 */ /* 0x000fe20000000a00 */
[----:B------:R-:W-:Y:S01]  /*47410*/  ISETP.LT.AND P0, PT, R5, UR34, !P0 ;  /* 0x0000002205007c0c */ /* 0x000fe2000c701270 */
[----:B------:R-:W-:Y:S01]  /*47420*/  ULDC.64 UR28, c[0x0][0x228] ;  /* 0x00008a00001c7ab9 */ /* 0x000fe20000000a00 */
[----:B0-----:R-:W-:Y:S01]  /*47430*/  VIADD R8, R8, UR6 ;  /* 0x0000000608087c36 */ /* 0x001fe20008000000 */
[----:B------:R-:W-:-:S04]  /*47440*/  ULDC UR6, c[0x0][0x248] ;  /* 0x0000920000067ab9 */ /* 0x000fc80000000800 */
[----:B------:R0:W-:Y:S04]  /*47450*/  STL [R1+0xab0], R8 ;  /* 0x000ab00801007387 */ /* 0x0001e80000100800 */
[----:B------:R-:W-:Y:S01]  /*47460*/  @P1 LOP3.LUT R56, R56, 0x1000, RZ, 0xfc, !PT ;  /* 0x0000100038381812 */ /* 0x000fe200078efcff */
[----:B0-----:R-:W-:-:S03]  /*47470*/  VIADD R8, R8, UR5 ;  /* 0x0000000508087c36 */ /* 0x001fc60008000000 */
[----:B------:R-:W-:Y:S01]  /*47480*/  LOP3.LUT R56, R56, 0xfffff7ff, RZ, 0xc0, !PT ;  /* 0xfffff7ff38387812 */ /* 0x000fe200078ec0ff */
[----:B------:R-:W-:Y:S01]  /*47490*/  ULDC UR5, c[0x0][0x248] ;  /* 0x0000920000057ab9 */ /* 0x000fe20000000800 */
        /* <DEDUP_REMOVED lines=30> */
[----:B------:R-:W-:Y:S02]  /*47680*/  ULDC UR10, c[0x0][0x248] ;  /* 0x00009200000a7ab9 */ /* 0x000fe40000000800 */
[----:B------:R-:W-:Y:S02]  /*47690*/  ISETP.LT.AND P1, PT, R6, UR15, !P0 ;  /* 0x0000000f06007c0c */ /* 0x000fe4000c721270 */
[----:B------:R-:W-:Y:S01]  /*476a0*/  LOP3.LUT R56, R56, 0xfffffeff, RZ, 0xc0, !PT ;  /* 0xfffffeff38387812 */ /* 0x000fe200078ec0ff */
[----:B------:R0:W-:Y:S01]  /*476b0*/  STL [R1+0xacc], R8 ;  /* 0x000acc0801007387 */ /* 0x0001e20000100800 */
[----:B------:R-:W-:Y:S01]  /*476c0*/  ISETP.LT.AND P0, PT, R5, UR28, !P0 ;  /* 0x0000001c05007c0c */ /* 0x000fe2000c701270 */
[----:B------:R-:W-:Y:S01]  /*476d0*/  VIADD R2, R4, 0x8a ;  /* 0x0000008a04027836 */ /* 0x000fe20000000000 */
[----:B------:R-:W-:Y:S01]  /*476e0*/  ULDC.64 UR30, c[0x0][0x228] ;  /* 0x00008a00001e7ab9 */ /* 0x000fe20000000a00 */
[----:B------:R-:W-:Y:S01]  /*476f0*/  ULDC UR15, c[0x0][0x248] ;  /* 0x00009200000f7ab9 */ /* 0x000fe20000000800 */
[----:B0-----:R-:W-:-:S05]  /*47700*/  VIADD R8, R8, UR10 ;  /* 0x0000000a08087c36 */ /* 0x001fca0008000000 */
        /* <DEDUP_REMOVED lines=19> */
[----:B------:R-:W-:Y:S01]  /*47840*/  ULDC.64 UR22, c[0x0][0x228] ;  /* 0x00008a0000167ab9 */ /* 0x000fe20000000a00 */
        /* <DEDUP_REMOVED lines=46> */
[----:B------:R-:W-:Y:S01]  /*47b30*/  ULDC UR13, c[0x0][0x228] ;  /* 0x00008a00000d7ab9 */ /* 0x000fe20000000800 */
[----:B0-----:R-:W-:-:S05]  /*47b40*/  VIADD R8, R8, UR18 ;  /* 0x0000001208087c36 */ /* 0x001fca0008000000 */
        /* <DEDUP_REMOVED lines=16> */
[----:B------:R-:W-:Y:S01]  /*47c50*/  ULDC UR24, c[0x0][0x248] ;  /* 0x0000920000187ab9 */ /* 0x000fe20000000800 */
[----:B------:R-:W-:-:S11]  /*47c60*/  ULDC UR17, c[0x0][0x228] ;  /* 0x00008a0000117ab9 */ /* 0x000fd60000000800 */
        /* <DEDUP_REMOVED lines=57> */
[----:B------:R-:W-:Y:S01]  /*48000*/  ULDC UR38, c[0x0][0x228] ;  /* 0x00008a0000267ab9 */ /* 0x000fe20000000800 */
[----:B------:R-:W-:Y:S01]  /*48010*/  ULDC UR23, c[0x0][0x228] ;  /* 0x00008a0000177ab9 */ /* 0x000fe20000000800 */
[----:B0-----:R-:W-:-:S07]  /*48020*/  VIADD R8, R8, UR18 ;  /* 0x0000001208087c36 */ /* 0x001fce0008000000 */
[----:B------:R-:W-:Y:S01]  /*48030*/  @P1 LOP3.LUT R57, R57, 0x400000, RZ, 0xfc, !PT ;  /* 0x0040000039391812 */ /* 0x000fe200078efcff */
[----:B------:R-:W-:-:S03]  /*48040*/  ULDC UR18, c[0x0][0x228] ;  /* 0x00008a0000127ab9 */ /* 0x000fc60000000800 */
        /* <DEDUP_REMOVED lines=56> */
[----:B------:R-:W-:Y:S01]  /*483d0*/  ULDC UR26, c[0x0][0x248] ;  /* 0x00009200001a7ab9 */ /* 0x000fe20000000800 */
        /* <DEDUP_REMOVED lines=71> */
[----:B0-----:R-:W-:Y:S01]  /*48850*/  VIADD R8, R8, UR25 ;  /* 0x0000001908087c36 */ /* 0x001fe20008000000 */
[----:B------:R-:W-:-:S07]  /*48860*/  ULDC UR25, c[0x0][0x248] ;  /* 0x0000920000197ab9 */ /* 0x000fce0000000800 */
        /* <DEDUP_REMOVED lines=60> */
[----:B------:R-:W-:-:S04]  /*48c30*/  ULDC UR26, c[0x0][0x248] ;  /* 0x00009200001a7ab9 */ /* 0x000fc80000000800 */
[----:B------:R0:W-:Y:S01]  /*48c40*/  STL [R1+0xcf4], R8 ;  /* 0x000cf40801007387 */ /* 0x0001e20000100800 */
[----:B------:R-:W-:Y:S01]  /*48c50*/  LOP3.LUT R57, R57, 0xfffffffe, RZ, 0xc0, !PT ;  /* 0xfffffffe39397812 */ /* 0x000fe200078ec0ff */
[----:B0-----:R-:W-:Y:S01]  /*48c60*/  VIADD R8, R8, UR25 ;  /* 0x0000001908087c36 */ /* 0x001fe20008000000 */
[----:B------:R-:W-:Y:S01]  /*48c70*/  @P0 LOP3.LUT R58, R58, 0x80000000, RZ, 0xfc, !PT ;  /* 0x800000003a3a0812 */ /* 0x000fe200078efcff */
[----:B------:R-:W-:-:S03]  /*48c80*/  ULDC UR25, c[0x0][0x248] ;  /* 0x0000920000197ab9 */ /* 0x000fc60000000800 */
[----:B------:R0:W-:Y:S01]  /*48c90*/  STL [R1+0xcf8], R8 ;  /* 0x000cf80801007387 */ /* 0x0001e20000100800 */
[----:B------:R-:W-:Y:S02]  /*48ca0*/  ISETP.GE.AND P0, PT, R2, UR33, PT ;  /* 0x0000002102007c0c */ /* 0x000fe4000bf06270 */
[----:B------:R-:W-:Y:S01]  /*48cb0*/  @P1 LOP3.LUT R57, R57, 0x1, RZ, 0xfc, !PT ;  /* 0x0000000139391812 */ /* 0x000fe200078efcff */
[----:B0-----:R-:W-:Y:S01]  /*48cc0*/  VIADD R8, R8, UR26 ;  /* 0x0000001a08087c36 */ /* 0x001fe20008000000 */
        /* <DEDUP_REMOVED lines=57> */
[----:B------:R-:W-:Y:S01]  /*49060*/  ULDC.64 UR36, c[0x0][0x228] ;  /* 0x00008a0000247ab9 */ /* 0x000fe20000000a00 */
[----:B------:R-:W-:Y:S01]  /*49070*/  ULDC UR26, c[0x0][0x248] ;  /* 0x00009200001a7ab9 */ /* 0x000fe20000000800 */
[----:B------:R-:W-:-:S08]  /*49080*/  ULDC UR59, c[0x0][0x228] ;  /* 0x00008a00003b7ab9 */ /* 0x000fd00000000800 */
        /* <DEDUP_REMOVED lines=10> */
[----:B------:R-:W-:Y:S01]  /*49130*/  ULDC UR58, c[0x0][0x228] ;  /* 0x00008a00003a7ab9 */ /* 0x000fe20000000800 */
        /* <DEDUP_REMOVED lines=116> */
[----:B------:R-:W-:-:S08]  /*49880*/  ULDC UR49, c[0x0][0x228] ;  /* 0x00008a0000317ab9 */ /* 0x000fd00000000800 */
        /* <DEDUP_REMOVED lines=88> */
[----:B------:R-:W-:-:S11]  /*49e10*/  ISETP.LT.AND P0, PT, R5, UR32, !P0 ;  /* 0x0000002005007c0c */ /* 0x000fd6000c701270 */
        /* <DEDUP_REMOVED lines=22> */
[----:B------:R-:W-:Y:S01]  /*49f80*/  ULDC.64 UR30, c[0x0][0x228] ;  /* 0x00008a00001e7ab9 */ /* 0x000fe20000000a00 */
[----:B------:R-:W-:-:S07]  /*49f90*/  ULDC UR6, c[0x0][0x248] ;  /* 0x0000920000067ab9 */ /* 0x000fce0000000800 */
        /* <DEDUP_REMOVED lines=12> */
[----:B0-----:R-:W-:Y:S01]  /*4a060*/  VIADD R8, R8, UR25 ;  /* 0x0000001908087c36 */ /* 0x001fe20008000000 */
[----:B------:R-:W-:-:S04]  /*4a070*/  ULDC UR25, c[0x0][0x248] ;  /* 0x0000920000197ab9 */ /* 0x000fc80000000800 */
[----:B------:R0:W-:Y:S05]  /*4a080*/  STL [R1+0xdd0], R8 ;  /* 0x000dd00801007387 */ /* 0x0001ea0000100800 */
[----:B------:R-:W-:Y:S01]  /*4a090*/  @P1 LOP3.LUT R59, R59, 0x400000, RZ, 0xfc, !PT ;  /* 0x004000003b3b1812 */ /* 0x000fe200078efcff */
[----:B0-----:R-:W-:-:S03]  /*4a0a0*/  VIADD R8, R8, UR26 ;  /* 0x0000001a08087c36 */ /* 0x001fc60008000000 */
[----:B------:R-:W-:Y:S02]  /*4a0b0*/  LOP3.LUT R59, R59, 0xffdfffff, RZ, 0xc0, !PT ;  /* 0xffdfffff3b3b7812 */ /* 0x000fe400078ec0ff */
        /* <DEDUP_REMOVED lines=10> */
[----:B0-----:R-:W-:-:S05]  /*4a160*/  VIADD R8, R8, UR25 ;  /* 0x0000001908087c36 */ /* 0x001fca0008000000 */
        /* <DEDUP_REMOVED lines=96> */
[----:B------:R-:W-:-:S08]  /*4a770*/  ULDC.64 UR36, c[0x0][0x228] ;  /* 0x00008a0000247ab9 */ /* 0x000fd00000000a00 */
        /* <DEDUP_REMOVED lines=24> */
[----:B------:R-:W-:Y:S01]  /*4a900*/  ULDC.64 UR38, c[0x0][0x228] ;  /* 0x00008a0000267ab9 */ /* 0x000fe20000000a00 */
[----:B0-----:R-:W-:Y:S01]  /*4a910*/  VIADD R8, R8, UR5 ;  /* 0x0000000508087c36 */ /* 0x001fe20008000000 */
[----:B------:R-:W-:Y:S01]  /*4a920*/  ISETP.LT.AND P0, PT, R5, UR30, !P0 ;  /* 0x0000001e05007c0c */ /* 0x000fe2000c701270 */
[----:B------:R-:W-:-:S03]  /*4a930*/  ULDC UR5, c[0x0][0x248] ;  /* 0x0000920000057ab9 */ /* 0x000fc60000000800 */
[----:B------:R0:W-:Y:S05]  /*4a940*/  STL [R1+0xf40], R8 ;  /* 0x000f400801007387 */ /* 0x0001ea0000100800 */
[----:B------:R-:W-:Y:S01]  /*4a950*/  @P1 LOP3.LUT R59, R59, 0x4, RZ, 0xfc, !PT ;  /* 0x000000043b3b1812 */ /* 0x000fe200078efcff */
[----:B0-----:R-:W-:-:S03]  /*4a960*/  VIADD R8, R8, UR6 ;  /* 0x0000000608087c36 */ /* 0x001fc60008000000 */
[----:B------:R-:W-:Y:S01]  /*4a970*/  LOP3.LUT R59, R59, 0xfffffffd, RZ, 0xc0, !PT ;  /* 0xfffffffd3b3b7812 */ /* 0x000fe200078ec0ff */
[----:B------:R-:W-:Y:S01]  /*4a980*/  ULDC UR6, c[0x0][0x248] ;  /* 0x0000920000067ab9 */ /* 0x000fe20000000800 */
[----:B------:R0:W-:Y:S02]  /*4a990*/  STL [R1+0xf44], R8 ;  /* 0x000f440801007387 */ /* 0x0001e40000100800 */
[----:B------:R-:W-:Y:S01]  /*4a9a0*/  @P0 LOP3.LUT R59, R59, 0x2, RZ, 0xfc, !PT ;  /* 0x000000023b3b0812 */ /* 0x000fe200078efcff */
[----:B0-----:R-:W-:Y:S01]  /*4a9b0*/  VIADD R8, R8, UR5 ;  /* 0x0000000508087c36 */ /* 0x001fe20008000000 */
[----:B------:R-:W-:Y:S01]  /*4a9c0*/  ULDC UR5, c[0x0][0x248] ;  /* 0x0000920000057ab9 */ /* 0x000fe20000000800 */
[----:B------:R-:W-:-:S03]  /*4a9d0*/  ISETP.GE.AND P0, PT, R2, UR11, PT ;  /* 0x0000000b02007c0c */ /* 0x000fc6000bf06270 */
[----:B------:R0:W-:Y:S01]  /*4a9e0*/  STL [R1+0xf4c], R8 ;  /* 0x000f4c0801007387 */ /* 0x0001e20000100800 */
[----:B------:R-:W-:Y:S01]  /*4a9f0*/  ISETP.LT.AND P1, PT, R6, UR20, !P0 ;  /* 0x0000001406007c0c */ /* 0x000fe2000c721270 */
[----:B------:R-:W-:Y:S01]  /*4aa00*/  VIADD R2, R4, 0x56 ;  /* 0x0000005604027836 */ /* 0x000fe20000000000 */
[----:B------:R-:W-:Y:S01]  /*4aa10*/  ISETP.LT.AND P0, PT, R5, UR18, !P0 ;  /* 0x0000001205007c0c */ /* 0x000fe2000c701270 */
[----:B------:R-:W-:Y:S01]  /*4aa20*/  ULDC UR18, c[0x0][0x248] ;  /* 0x0000920000127ab9 */ /* 0x000fe20000000800 */
[----:B------:R-:W-:Y:S01]  /*4aa30*/  LOP3.LUT R59, R59, 0xfffffffe, RZ, 0xc0, !PT ;  /* 0xfffffffe3b3b7812 */ /* 0x000fe200078ec0ff */
[----:B------:R-:W-:Y:S01]  /*4aa40*/  ULDC UR20, c[0x0][0x248] ;  /* 0x0000920000147ab9 */ /* 0x000fe20000000800 */
[----:B------:R-:W-:Y:S01]  /*4aa50*/  ULDC UR11, c[0x0][0x228] ;  /* 0x00008a00000b7ab9 */ /* 0x000fe20000000800 */
[----:B0-----:R-:W-:Y:S01]  /*4aa60*/  VIADD R8, R8, UR5 ;  /* 0x0000000508087c36 */ /* 0x001fe20008000000 */
[----:B------:R-:W-:-:S04]  /*4aa70*/  ULDC UR5, c[0x0][0x228] ;  /* 0x00008a0000057ab9 */ /* 0x000fc80000000800 */
[----:B------:R0:W-:Y:S02]  /*4aa80*/  STL [R1+0xf54], R8 ;  /* 0x000f540801007387 */ /* 0x0001e40000100800 */
        /* <DEDUP_REMOVED lines=8> */
[----:B------:R-:W-:Y:S02]  /*4ab10*/  @P1 LOP3.LUT R59, R59, 0x1, RZ, 0xfc, !PT ;  /* 0x000000013b3b1812 */ /* 0x000fe400078efcff */
[----:B------:R-:W-:Y:S01]  /*4ab20*/  LOP3.LUT R188, R188, 0xbfffffff, RZ, 0xc0, !PT ;  /* 0xbfffffffbcbc7812 */ /* 0x000fe200078ec0ff */
[----:B------:R-:W-:Y:S01]  /*4ab30*/  VIADD R2, R4, 0x55 ;  /* 0x0000005504027836 */ /* 0x000fe20000000000 */
[----:B------:R-:W-:Y:S01]  /*4ab40*/  ULDC.64 UR26, c[0x0][0x228] ;  /* 0x00008a00001a7ab9 */ /* 0x000fe20000000a00 */
[----:B0-----:R-:W-:Y:S01]  /*4ab50*/  VIADD R8, R8, UR10 ;  /* 0x0000000a08087c36 */ /* 0x001fe20008000000 */
[----:B------:R-:W-:Y:S01]  /*4ab60*/  ULDC UR10, c[0x0][0x248] ;  /* 0x00009200000a7ab9 */ /* 0x000fe20000000800 */
[----:B------:R-:W-:-:S03]  /*4ab70*/  ISETP.LT.AND P1, PT, R6, UR22, !P0 ;  /* 0x0000001606007c0c */ /* 0x000fc6000c721270 */
[----:B------:R0:W-:Y:S01]  /*4ab80*/  STL [R1+0xf60], R8 ;  /* 0x000f600801007387 */ /* 0x0001e20000100800 */
[----:B------:R-:W-:Y:S01]  /*4ab90*/  ISETP.LT.AND P0, PT, R5, UR32, !P0 ;  /* 0x0000002005007c0c */ /* 0x000fe2000c701270 */
[----:B0-----:R-:W-:-:S08]  /*4aba0*/  VIADD R8, R8, UR10 ;  /* 0x0000000a08087c36 */ /* 0x001fd00008000000 */
        /* <DEDUP_REMOVED lines=109> */
[----:B------:R-:W-:Y:S01]  /*4b280*/  ULDC UR30, c[0x0][0x228] ;  /* 0x00008a00001e7ab9 */ /* 0x000fe20000000800 */
[----:B------:R0:W-:Y:S01]  /*4b290*/  STL [R1+0xfbc], R8 ;  /* 0x000fbc0801007387 */ /* 0x0001e20000100800 */
        /* <DEDUP_REMOVED lines=76> */
[----:B------:R-:W-:-:S08]  /*4b760*/  ULDC.64 UR30, c[0x0][0x228] ;  /* 0x00008a00001e7ab9 */ /* 0x000fd00000000a00 */
        /* <DEDUP_REMOVED lines=100> */
[----:B------:R-:W-:Y:S01]  /*4bdb0*/  R2UR UR4, R26 ;  /* 0x000000001a0472ca */ /* 0x000fe200000e0000 */
[----:B------:R-:W-:Y:S01]  /*4bdc0*/  VIADD R25, R4, 0x19 ;  /* 0x0000001904197836 */ /* 0x000fe20000000000 */
        /* <DEDUP_REMOVED lines=24> */
[----:B------:R-:W-:Y:S01]  /*4bf50*/  VIADD R24, R4, 0x18 ;  /* 0x0000001804187836 */ /* 0x000fe20000000000 */
        /* <DEDUP_REMOVED lines=49> */
[----:B------:R-:W-:Y:S01]  /*4c270*/  VIADD R20, R4, 0x14 ;  /* 0x0000001404147836 */ /* 0x000fe20000000000 */
[----:B------:R-:W-:-:S08]  /*4c280*/  ULDC UR55, c[0x0][0x248] ;  /* 0x0000920000377ab9 */ /* 0x000fd00000000800 */
        /* <DEDUP_REMOVED lines=11> */
[----:B------:R-:W-:Y:S01]  /*4c340*/  ULDC.64 UR34, c[0x0][0x228] ;  /* 0x00008a0000227ab9 */ /* 0x000fe20000000a00 */
        /* <DEDUP_REMOVED lines=14> */
[C---:B------:R-:W-:Y:S01]  /*4c430*/  VIADD R2, R4.reuse, 0x36 ;  /* 0x0000003604027836 */ /* 0x040fe20000000000 */
[----:B------:R-:W-:Y:S01]  /*4c440*/  LOP3.LUT R189, R189, 0xfffffffe, RZ, 0xc0, !PT ;  /* 0xfffffffebdbd7812 */ /* 0x000fe200078ec0ff */
[----:B------:R0:W-:Y:S01]  /*4c450*/  STL [R1+0xff8], R8 ;  /* 0x000ff80801007387 */ /* 0x0001e20000100800 */
[----:B------:R-:W-:Y:S01]  /*4c460*/  ISETP.LT.AND P0, PT, R5, UR34, !P0 ;  /* 0x0000002205007c0c */ /* 0x000fe2000c701270 */
[----:B------:R-:W-:Y:S01]  /*4c470*/  ULDC.64 UR32, c[0x0][0x228] ;  /* 0x00008a0000207ab9 */ /* 0x000fe20000000a00 */
[----:B------:R-:W-:Y:S01]  /*4c480*/  VIADD R19, R4, 0x13 ;  /* 0x0000001304137836 */ /* 0x000fe20000000000 */
[----:B------:R-:W-:Y:S01]  /*4c490*/  ULDC UR53, c[0x0][0x248] ;  /* 0x0000920000357ab9 */ /* 0x000fe20000000800 */
[----:B0-----:R-:W-:Y:S01]  /*4c4a0*/  VIADD R8, R8, UR13 ;  /* 0x0000000d08087c36 */ /* 0x001fe20008000000 */
[----:B------:R-:W-:-:S04]  /*4c4b0*/  ULDC UR13, c[0x0][0x248] ;  /* 0x00009200000d7ab9 */ /* 0x000fc80000000800 */
[----:B------:R0:W-:Y:S04]  /*4c4c0*/  STL [R1+0xffc], R8 ;  /* 0x000ffc0801007387 */ /* 0x0001e80000100800 */
        /* <DEDUP_REMOVED lines=9> */
[C---:B------:R-:W-:Y:S01]  /*4c560*/  VIADD R2, R4.reuse, 0x35 ;  /* 0x0000003504027836 */ /* 0x040fe20000000000 */
[----:B------:R0:W-:Y:S01]  /*4c570*/  STL [R1+0x1004], R8 ;  /* 0x0010040801007387 */ /* 0x0001e20000100800 */
[----:B------:R-:W-:Y:S01]  /*4c580*/  ULDC.64 UR36, c[0x0][0x228] ;  /* 0x00008a0000247ab9 */ /* 0x000fe20000000a00 */
[----:B------:R-:W-:Y:S01]  /*4c590*/  ULDC UR13, c[0x0][0x228] ;  /* 0x00008a00000d7ab9 */ /* 0x000fe20000000800 */
[----:B------:R-:W-:Y:S01]  /*4c5a0*/  VIADD R18, R4, 0x12 ;  /* 0x0000001204127836 */ /* 0x000fe20000000000 */
        /* <DEDUP_REMOVED lines=46> */
[----:B------:R-:W-:Y:S01]  /*4c890*/  VIADD R17, R4, 0x11 ;  /* 0x0000001104117836 */ /* 0x000fe20000000000 */
[----:B------:R-:W-:Y:S02]  /*4c8a0*/  ULDC UR50, c[0x0][0x248] ;  /* 0x0000920000327ab9 */ /* 0x000fe40000000800 */
        /* <DEDUP_REMOVED lines=43> */
[----:B------:R-:W-:-:S02]  /*4cb60*/  VIADD R16, R4, 0x10 ;  /* 0x0000001004107836 */ /* 0x000fc40000000000 */
        /* <DEDUP_REMOVED lines=207> */
[----:B------:R0:W-:Y:S01]  /*4d860*/  STL [R1+0x1080], R8 ;  /* 0x0010800801007387 */ /* 0x0001e20000100800 */
[----:B------:R-:W-:Y:S01]  /*4d870*/  LOP3.LUT R190, R190, 0xffffffef, RZ, 0xc0, !PT ;  /* 0xffffffefbebe7812 */ /* 0x000fe200078ec0ff */
[----:B------:R-:W-:Y:S01]  /*4d880*/  VIADD R2, R4, 0x28 ;  /* 0x0000002804027836 */ /* 0x000fe20000000000 */
[----:B------:R-:W-:Y:S01]  /*4d890*/  ULDC UR16, c[0x0][0x248] ;  /* 0x0000920000107ab9 */ /* 0x000fe20000000800 */
[----:B0-----:R-:W-:Y:S01]  /*4d8a0*/  VIADD R8, R8, UR21 ;  /* 0x0000001508087c36 */ /* 0x001fe20008000000 */
[----:B------:R-:W-:Y:S01]  /*4d8b0*/  ISETP.LT.AND P0, PT, R5, UR44, !P0 ;  /* 0x0000002c05007c0c */ /* 0x000fe2000c701270 */
[----:B------:R-:W-:-:S05]  /*4d8c0*/  ULDC UR21, c[0x0][0x248] ;  /* 0x0000920000157ab9 */ /* 0x000fca0000000800 */
[----:B------:R-:W-:Y:S01]  /*4d8d0*/  @P1 LOP3.LUT R190, R190, 0x10, RZ, 0xfc, !PT ;  /* 0x00000010bebe1812 */ /* 0x000fe200078efcff */
[C---:B------:R-:W-:Y:S01]  /*4d8e0*/  VIADD R14, R4.reuse, 0xe ;  /* 0x0000000e040e7836 */ /* 0x040fe20000000000 */
[----:B------:R0:W-:Y:S01]  /*4d8f0*/  STL [R1+0x1074], R8 ;  /* 0x0010740801007387 */ /* 0x0001e20000100800 */
[----:B------:R-:W-:Y:S01]  /*4d900*/  VIADD R13, R4, 0xd ;  /* 0x0000000d040d7836 */ /* 0x000fe20000000000 */
[----:B------:R-:W-:Y:S01]  /*4d910*/  ULDC UR44, c[0x0][0x248] ;  /* 0x00009200002c7ab9 */ /* 0x000fe20000000800 */
[----:B0-----:R-:W-:Y:S01]  /*4d920*/  VIADD R8, R8, UR25 ;  /* 0x0000001908087c36 */ /* 0x001fe20008000000 */
[----:B------:R-:W-:Y:S01]  /*4d930*/  LOP3.LUT R190, R190, 0xfffffff7, RZ, 0xc0, !PT ;  /* 0xfffffff7bebe7812 */ /* 0x000fe200078ec0ff */
[----:B------:R-:W-:-:S03]  /*4d940*/  ULDC UR25, c[0x0][0x248] ;  /* 0x0000920000197ab9 */ /* 0x000fc60000000800 */
        /* <DEDUP_REMOVED lines=13> */
[----:B0-----:R-:W-:Y:S01]  /*4da20*/  VIADD R8, R8, UR27 ;  /* 0x0000001b08087c36 */ /* 0x001fe20008000000 */
[----:B------:R-:W-:Y:S01]  /*4da30*/  ISETP.LT.AND P0, PT, R5, UR46, !P0 ;  /* 0x0000002e05007c0c */ /* 0x000fe2000c701270 */
[----:B------:R-:W-:-:S03]  /*4da40*/  ULDC UR27, c[0x0][0x248] ;  /* 0x00009200001b7ab9 */ /* 0x000fc60000000800 */
[----:B------:R0:W-:Y:S02]  /*4da50*/  STL [R1+0x103c], R8 ;  /* 0x00103c0801007387 */ /* 0x0001e40000100800 */
[----:B0-----:R-:W-:Y:S01]  /*4da60*/  VIADD R8, R8, UR23 ;  /* 0x0000001708087c36 */ /* 0x001fe20008000000 */
[----:B------:R-:W-:Y:S01]  /*4da70*/  @P1 LOP3.LUT R190, R190, 0x4, RZ, 0xfc, !PT ;  /* 0x00000004bebe1812 */ /* 0x000fe200078efcff */
[----:B------:R-:W-:-:S03]  /*4da80*/  ULDC UR23, c[0x0][0x248] ;  /* 0x0000920000177ab9 */ /* 0x000fc60000000800 */
[----:B------:R0:W-:Y:S02]  /*4da90*/  STL [R1+0x102c], R8 ;  /* 0x00102c0801007387 */ /* 0x0001e40000100800 */
[----:B0-----:R-:W-:Y:S01]  /*4daa0*/  VIADD R8, R8, UR5 ;  /* 0x0000000508087c36 */ /* 0x001fe20008000000 */
[----:B------:R-:W-:Y:S01]  /*4dab0*/  LOP3.LUT R190, R190, 0xfffffffd, RZ, 0xc0, !PT ;  /* 0xfffffffdbebe7812 */ /* 0x000fe200078ec0ff */
[----:B------:R-:W-:-:S03]  /*4dac0*/  ULDC UR5, c[0x0][0x248] ;  /* 0x0000920000057ab9 */ /* 0x000fc60000000800 */
        /* <DEDUP_REMOVED lines=8> */
[----:B------:R-:W-:Y:S01]  /*4db50*/  LOP3.LUT R190, R190, 0xfffffffe, RZ, 0xc0, !PT ;  /* 0xfffffffebebe7812 */ /* 0x000fe200078ec0ff */
[----:B------:R-:W-:Y:S01]  /*4db60*/  ULDC.64 UR32, c[0x0][0x228] ;  /* 0x00008a0000207ab9 */ /* 0x000fe20000000a00 */
[----:B0-----:R-:W-:Y:S01]  /*4db70*/  VIADD R8, R8, UR6 ;  /* 0x0000000608087c36 */ /* 0x001fe20008000000 */
[----:B------:R-:W-:Y:S01]  /*4db80*/  ISETP.LT.AND P0, PT, R5, UR34, !P0 ;  /* 0x0000002205007c0c */ /* 0x000fe2000c701270 */
[----:B------:R-:W-:Y:S01]  /*4db90*/  ULDC UR6, c[0x0][0x248] ;  /* 0x0000920000067ab9 */ /* 0x000fe20000000800 */
[----:B------:R-:W-:-:S06]  /*4dba0*/  ULDC UR18, c[0x0][0x248] ;  /* 0x0000920000127ab9 */ /* 0x000fcc0000000800 */
[----:B------:R-:W-:Y:S01]  /*4dbb0*/  @P1 LOP3.LUT R190, R190, 0x1, RZ, 0xfc, !PT ;  /* 0x00000001bebe1812 */ /* 0x000fe200078efcff */
[----:B------:R0:W-:Y:S01]  /*4dbc0*/  STL [R1+0x1008], R8 ;  /* 0x0010080801007387 */ /* 0x0001e20000100800 */
[----:B------:R-:W-:Y:S01]  /*4dbd0*/  ULDC UR34, c[0x0][0x248] ;  /* 0x0000920000227ab9 */ /* 0x000fe20000000800 */
[----:B0-----:R-:W-:Y:S02]  /*4dbe0*/  VIADD R8, R8, UR21 ;  /* 0x0000001508087c36 */ /* 0x001fe40008000000 */
[----:B------:R-:W-:Y:S01]  /*4dbf0*/  @P0 LOP3.LUT R191, R191, 0x80000000, RZ, 0xfc, !PT ;  /* 0x80000000bfbf0812 */ /* 0x000fe200078efcff */
[----:B------:R-:W-:Y:S02]  /*4dc00*/  ULDC UR21, c[0x0][0x248] ;  /* 0x0000920000157ab9 */ /* 0x000fe40000000800 */
[----:B------:R0:W-:Y:S02]  /*4dc10*/  STL [R1+0xff4], R8 ;  /* 0x000ff40801007387 */ /* 0x0001e40000100800 */
        /* <DEDUP_REMOVED lines=9> */
[----:B------:R-:W-:Y:S01]  /*4dcb0*/  ISETP.LT.AND P0, PT, R5, UR32, !P0 ;  /* 0x0000002005007c0c */ /* 0x000fe2000c701270 */
[----:B------:R-:W-:Y:S01]  /*4dcc0*/  ULDC UR23, c[0x0][0x248] ;  /* 0x0000920000177ab9 */ /* 0x000fe20000000800 */
[----:B------:R-:W-:Y:S02]  /*4dcd0*/  ULDC UR32, c[0x0][0x248] ;  /* 0x0000920000207ab9 */ /* 0x000fe40000000800 */
        /* <DEDUP_REMOVED lines=21> */
[----:B0-----:R-:W-:Y:S01]  /*4de30*/  VIADD R8, R8, UR30 ;  /* 0x0000001e08087c36 */ /* 0x001fe20008000000 */
[----:B------:R-:W-:-:S04]  /*4de40*/  ULDC.64 UR30, c[0x0][0x228] ;  /* 0x00008a00001e7ab9 */ /* 0x000fc80000000a00 */
        /* <DEDUP_REMOVED lines=20> */
[----:B0-----:R-:W-:-:S05]  /*4df90*/  VIADD R8, R8, UR11 ;  /* 0x0000000b08087c36 */ /* 0x001fca0008000000 */
[----:B------:R0:W-:Y:S02]  /*4dfa0*/  STL [R1+0xf64], R8 ;  /* 0x000f640801007387 */ /* 0x0001e40000100800 */
[----:B0-----:R-:W-:Y:S01]  /*4dfb0*/  VIADD R8, R8, UR5 ;  /* 0x0000000508087c36 */ /* 0x001fe20008000000 */
[----:B------:R-:W-:Y:S01]  /*4dfc0*/  @P1 LOP3.LUT R191, R191, 0x4000000, RZ, 0xfc, !PT ;  /* 0x04000000bfbf1812 */ /* 0x000fe200078efcff */
[----:B------:R-:W-:-:S03]  /*4dfd0*/  ULDC UR5, c[0x0][0x248] ;  /* 0x0000920000057ab9 */ /* 0x000fc60000000800 */
[----:B------:R0:W-:Y:S02]  /*4dfe0*/  STL [R1+0xf50], R8 ;  /* 0x000f500801007387 */ /* 0x0001e40000100800 */
[----:B0-----:R-:W-:Y:S01]  /*4dff0*/  VIADD R8, R8, UR10 ;  /* 0x0000000a08087c36 */ /* 0x001fe20008000000 */
[----:B------:R-:W-:Y:S02]  /*4e000*/  ULDC.64 UR10, c[0x0][0x228] ;  /* 0x00008a00000a7ab9 */ /* 0x000fe40000000a00 */
[----:B------:R-:W-:Y:S01]  /*4e010*/  ISETP.LT.AND P0, PT, R5, UR10, !P0 ;  /* 0x0000000a05007c0c */ /* 0x000fe2000c701270 */
[----:B------:R-:W-:Y:S01]  /*4e020*/  ULDC UR10, c[0x0][0x248] ;  /* 0x00009200000a7ab9 */ /* 0x000fe20000000800 */
[----:B------:R-:W-:Y:S01]  /*4e030*/  LOP3.LUT R191, R191, 0xfdffffff, RZ, 0xc0, !PT ;  /* 0xfdffffffbfbf7812 */ /* 0x000fe200078ec0ff */
[----:B------:R0:W-:Y:S02]  /*4e040*/  STL [R1+0xf48], R8 ;  /* 0x000f480801007387 */ /* 0x0001e40000100800 */
[----:B0-----:R-:W-:-:S08]  /*4e050*/  VIADD R8, R8, UR6 ;  /* 0x0000000608087c36 */ /* 0x001fd00008000000 */
[----:B------:R-:W-:Y:S01]  /*4e060*/  @P0 LOP3.LUT R191, R191, 0x2000000, RZ, 0xfc, !PT ;  /* 0x02000000bfbf0812 */ /* 0x000fe200078efcff */
[----:B------:R-:W-:Y:S01]  /*4e070*/  ULDC UR6, c[0x0][0x248] ;  /* 0x0000920000067ab9 */ /* 0x000fe20000000800 */
[----:B------:R-:W-:Y:S01]  /*4e080*/  ISETP.GE.AND P0, PT, R2, UR43, PT ;  /* 0x0000002b02007c0c */ /* 0x000fe2000bf06270 */
[----:B------:R0:W-:Y:S01]  /*4e090*/  STL [R1+0xf34], R8 ;  /* 0x000f340801007387 */ /* 0x0001e20000100800 */
[----:B------:R-:W-:Y:S01]  /*4e0a0*/  LOP3.LUT R191, R191, 0xfeffffff, RZ, 0xc0, !PT ;  /* 0xfeffffffbfbf7812 */ /* 0x000fe200078ec0ff */
[----:B------:R-:W-:Y:S01]  /*4e0b0*/  VIADD R2, R4, 0x22 ;  /* 0x0000002204027836 */ /* 0x000fe20000000000 */
[----:B------:R-:W-:Y:S01]  /*4e0c0*/  ISETP.LT.AND P1, PT, R6, UR28, !P0 ;  /* 0x0000001c06007c0c */ /* 0x000fe2000c721270 */
[----:B------:R-:W-:Y:S01]  /*4e0d0*/  ULDC.64 UR42, c[0x0][0x228] ;  /* 0x00008a00002a7ab9 */ /* 0x000fe20000000a00 */
[----:B------:R-:W-:Y:S01]  /*4e0e0*/  ULDC UR28, c[0x0][0x248] ;  /* 0x00009200001c7ab9 */ /* 0x000fe20000000800 */
[----:B0-----:R-:W-:Y:S01]  /*4e0f0*/  VIADD R8, R8, UR12 ;  /* 0x0000000c08087c36 */ /* 0x001fe20008000000 */
[----:B------:R-:W-:-:S04]  /*4e100*/  ULDC UR12, c[0x0][0x248] ;  /* 0x00009200000c7ab9 */ /* 0x000fc80000000800 */
[----:B------:R0:W-:Y:S05]  /*4e110*/  STL [R1+0xf2c], R8 ;  /* 0x000f2c0801007387 */ /* 0x0001ea0000100800 */
[----:B------:R-:W-:Y:S01]  /*4e120*/  @P1 LOP3.LUT R191, R191, 0x1000000, RZ, 0xfc, !PT ;  /* 0x01000000bfbf1812 */ /* 0x000fe200078efcff */
[----:B0-----:R-:W-:Y:S01]  /*4e130*/  VIADD R8, R8, UR14 ;  /* 0x0000000e08087c36 */ /* 0x001fe20008000000 */
[----:B------:R-:W-:Y:S02]  /*4e140*/  ULDC.64 UR14, c[0x0][0x228] ;  /* 0x00008a00000e7ab9 */ /* 0x000fe40000000a00 */
[----:B------:R-:W-:Y:S01]  /*4e150*/  ISETP.LT.AND P0, PT, R5, UR14, !P0 ;  /* 0x0000000e05007c0c */ /* 0x000fe2000c701270 */
[----:B------:R-:W-:Y:S01]  /*4e160*/  ULDC UR14, c[0x0][0x248] ;  /* 0x00009200000e7ab9 */ /* 0x000fe20000000800 */
[----:B------:R-:W-:Y:S01]  /*4e170*/  LOP3.LUT R191, R191, 0xff7fffff, RZ, 0xc0, !PT ;  /* 0xff7fffffbfbf7812 */ /* 0x000fe200078ec0ff */
[----:B------:R0:W-:Y:S10]  /*4e180*/  STL [R1+0xdf8], R8 ;  /* 0x000df80801007387 */ /* 0x0001f40000100800 */
[----:B------:R-:W-:-:S02]  /*4e190*/  @P0 LOP3.LUT R191, R191, 0x800000, RZ, 0xfc, !PT ;  /* 0x00800000bfbf0812 */ /* 0x000fc400078efcff */
[----:B------:R-:W-:Y:S01]  /*4e1a0*/  ISETP.GE.AND P0, PT, R2, UR45, PT ;  /* 0x0000002d02007c0c */ /* 0x000fe2000bf06270 */
[----:B0-----:R-:W-:Y:S01]  /*4e1b0*/  VIADD R8, R8, UR38 ;  /* 0x0000002608087c36 */ /* 0x001fe20008000000 */
[----:B------:R-:W-:Y:S01]  /*4e1c0*/  LOP3.LUT R191, R191, 0xffbfffff, RZ, 0xc0, !PT ;  /* 0xffbfffffbfbf7812 */ /* 0x000fe200078ec0ff */
[----:B------:R-:W-:Y:S01]  /*4e1d0*/  VIADD R2, R4, 0x21 ;  /* 0x0000002104027836 */ /* 0x000fe20000000000 */
[----:B------:R-:W-:Y:S01]  /*4e1e0*/  ISETP.LT.AND P1, PT, R6, UR26, !P0 ;  /* 0x0000001a06007c0c */ /* 0x000fe2000c721270 */
[----:B------:R-:W-:Y:S01]  /*4e1f0*/  ULDC UR38, c[0x0][0x248] ;  /* 0x0000920000267ab9 */ /* 0x000fe20000000800 */
[----:B------:R0:W-:Y:S02]  /*4e200*/  STL [R1+0xdf0], R8 ;  /* 0x000df00801007387 */ /* 0x0001e40000100800 */
[----:B0-----:R-:W-:Y:S01]  /*4e210*/  VIADD R8, R8, UR25 ;  /* 0x0000001908087c36 */ /* 0x001fe20008000000 */
[----:B------:R-:W-:Y:S02]  /*4e220*/  ULDC.64 UR24, c[0x0][0x228] ;  /* 0x00008a0000187ab9 */ /* 0x000fe40000000a00 */
        /* <DEDUP_REMOVED lines=11> */
[----:B------:R-:W-:Y:S01]  /*4e2e0*/  ULDC.64 UR46, c[0x0][0x228] ;  /* 0x00008a00002e7ab9 */ /* 0x000fe20000000a00 */
[----:B------:R0:W-:Y:S01]  /*4e2f0*/  STL [R1+0xdd4], R8 ;  /* 0x000dd40801007387 */ /* 0x0001e20000100800 */
[----:B------:R-:W-:Y:S01]  /*4e300*/  VIADD R12, R4, 0xc ;  /* 0x0000000c040c7836 */ /* 0x000fe20000000000 */
[----:B------:R-:W-:Y:S01]  /*4e310*/  ULDC UR40, c[0x0][0x248] ;  /* 0x0000920000287ab9 */ /* 0x000fe20000000800 */
[----:B0-----:R-:W-:Y:S01]  /*4e320*/  VIADD R8, R8, UR21 ;  /* 0x0000001508087c36 */ /* 0x001fe20008000000 */
[----:B------:R-:W-:-:S02]  /*4e330*/  ULDC.64 UR20, c[0x0][0x228] ;  /* 0x00008a0000147ab9 */ /* 0x000fc40000000a00 */
[----:B------:R-:W-:Y:S01]  /*4e340*/  ISETP.LT.AND P0, PT, R5, UR20, !P0 ;  /* 0x0000001405007c0c */ /* 0x000fe2000c701270 */
[----:B------:R-:W-:-:S04]  /*4e350*/  ULDC UR20, c[0x0][0x248] ;  /* 0x0000920000147ab9 */ /* 0x000fc80000000800 */
[----:B------:R-:W-:-:S04]  /*4e360*/  @P1 LOP3.LUT R191, R191, 0x100000, RZ, 0xfc, !PT ;  /* 0x00100000bfbf1812 */ /* 0x000fc800078efcff */
[----:B------:R-:W-:-:S04]  /*4e370*/  LOP3.LUT R191, R191, 0xfff7ffff, RZ, 0xc0, !PT ;  /* 0xfff7ffffbfbf7812 */ /* 0x000fc800078ec0ff */
[----:B------:R-:W-:Y:S02]  /*4e380*/  @P0 LOP3.LUT R191, R191, 0x80000, RZ, 0xfc, !PT ;  /* 0x00080000bfbf0812 */ /* 0x000fe400078efcff */
[----:B------:R-:W-:-:S04]  /*4e390*/  ISETP.GE.AND P0, PT, R2, UR35, PT ;  /* 0x0000002302007c0c */ /* 0x000fc8000bf06270 */
[----:B------:R-:W-:Y:S01]  /*4e3a0*/  ISETP.LT.AND P1, PT, R6, UR19, !P0 ;  /* 0x0000001306007c0c */ /* 0x000fe2000c721270 */
[----:B------:R0:W-:Y:S01]  /*4e3b0*/  STL [R1+0xdc4], R8 ;  /* 0x000dc40801007387 */ /* 0x0001e20000100800 */
[----:B------:R-:W-:Y:S01]  /*4e3c0*/  LOP3.LUT R191, R191, 0xfffbffff, RZ, 0xc0, !PT ;  /* 0xfffbffffbfbf7812 */ /* 0x000fe200078ec0ff */
[----:B0-----:R-:W-:Y:S01]  /*4e3d0*/  VIADD R8, R8, UR16 ;  /* 0x0000001008087c36 */ /* 0x001fe20008000000 */
[----:B------:R-:W-:Y:S02]  /*4e3e0*/  ULDC.64 UR16, c[0x0][0x228] ;  /* 0x00008a0000107ab9 */ /* 0x000fe40000000a00 */
[----:B------:R-:W-:-:S07]  /*4e3f0*/  ISETP.LT.AND P0, PT, R5, UR16, !P0 ;  /* 0x0000001005007c0c */ /* 0x000fce000c701270 */
[----:B------:R-:W-:Y:S01]  /*4e400*/  @P1 LOP3.LUT R191, R191, 0x40000, RZ, 0xfc, !PT ;  /* 0x00040000bfbf1812 */ /* 0x000fe200078efcff */
[----:B------:R-:W-:Y:S01]  /*4e410*/  VIADD R2, R4, 0x1f ;  /* 0x0000001f04027836 */ /* 0x000fe20000000000 */
[----:B------:R0:W-:Y:S02]  /*4e420*/  STL [R1+0xdb8], R8 ;  /* 0x000db80801007387 */ /* 0x0001e40000100800 */
[----:B------:R-:W-:Y:S01]  /*4e430*/  LOP3.LUT R191, R191, 0xfffdffff, RZ, 0xc0, !PT ;  /* 0xfffdffffbfbf7812 */ /* 0x000fe200078ec0ff */
[----:B0-----:R-:W-:-:S03]  /*4e440*/  VIADD R8, R8, UR36 ;  /* 0x0000002408087c36 */ /* 0x001fc60008000000 */
[----:B------:R-:W-:Y:S01]  /*4e450*/  @P0 LOP3.LUT R191, R191, 0x20000, RZ, 0xfc, !PT ;  /* 0x00020000bfbf0812 */ /* 0x000fe200078efcff */
[----:B------:R-:W-:Y:S01]  /*4e460*/  ULDC UR36, c[0x0][0x248] ;  /* 0x0000920000247ab9 */ /* 0x000fe20000000800 */
[----:B------:R-:W-:Y:S01]  /*4e470*/  ISETP.GE.AND P0, PT, R2, UR33, PT ;  /* 0x0000002102007c0c */ /* 0x000fe2000bf06270 */
[----:B------:R0:W-:Y:S03]  /*4e480*/  STL [R1+0xda8], R8 ;  /* 0x000da80801007387 */ /* 0x0001e60000100800 */
[----:B------:R-:W-:Y:S02]  /*4e490*/  ISETP.LT.AND P1, PT, R6, UR13, !P0 ;  /* 0x0000000d06007c0c */ /* 0x000fe4000c721270 */
[----:B------:R-:W-:Y:S01]  /*4e4a0*/  LOP3.LUT R191, R191, 0xfffeffff, RZ, 0xc0, !PT ;  /* 0xfffeffffbfbf7812 */ /* 0x000fe200078ec0ff */
[----:B------:R-:W-:Y:S01]  /*4e4b0*/  VIADD R2, R4, 0x1e ;  /* 0x0000001e04027836 */ /* 0x000fe20000000000 */
[----:B------:R-:W-:Y:S01]  /*4e4c0*/  ULDC UR13, c[0x0][0x248] ;  /* 0x00009200000d7ab9 */ /* 0x000fe20000000800 */
[----:B0-----:R-:W-:Y:S01]  /*4e4d0*/  VIADD R8, R8, UR32 ;  /* 0x0000002008087c36 */ /* 0x001fe20008000000 */
[----:B------:R-:W-:-:S04]  /*4e4e0*/  ULDC UR32, c[0x0][0x248] ;  /* 0x0000920000207ab9 */ /* 0x000fc80000000800 */
[----:B------:R0:W-:Y:S03]  /*4e4f0*/  STL [R1+0xd9c], R8 ;  /* 0x000d9c0801007387 */ /* 0x0001e60000100800 */
[----:B------:R-:W-:Y:S01]  /*4e500*/  @P1 LOP3.LUT R191, R191, 0x10000, RZ, 0xfc, !PT ;  /* 0x00010000bfbf1812 */ /* 0x000fe200078efcff */
[----:B0-----:R-:W-:Y:S01]  /*4e510*/  VIADD R8, R8, UR18 ;  /* 0x0000001208087c36 */ /* 0x001fe20008000000 */
[----:B------:R-:W-:Y:S02]  /*4e520*/  ULDC.64 UR18, c[0x0][0x228] ;  /* 0x00008a0000127ab9 */ /* 0x000fe40000000a00 */
[----:B------:R-:W-:Y:S02]  /*4e530*/  ISETP.LT.AND P0, PT, R5, UR18, !P0 ;  /* 0x0000001205007c0c */ /* 0x000fe4000c701270 */
        /* <DEDUP_REMOVED lines=14> */
[----:B------:R-:W-:-:S05]  /*4e620*/  ISETP.LT.AND P0, PT, R5, UR22, !P0 ;  /* 0x0000001605007c0c */ /* 0x000fca000c701270 */
        /* <DEDUP_REMOVED lines=10> */
[----:B------:R-:W-:Y:S01]  /*4e6d0*/  VIADD R9, R4, 0xa ;  /* 0x0000000a04097836 */ /* 0x000fe20000000000 */
[----:B------:R-:W-:-:S08]  /*4e6e0*/  ULDC UR11, c[0x0][0x248] ;  /* 0x00009200000b7ab9 */ /* 0x000fd00000000800 */
[----:B------:R-:W-:Y:S01]  /*4e6f0*/  @P1 LOP3.LUT R191, R191, 0x1000, RZ, 0xfc, !PT ;  /* 0x00001000bfbf1812 */ /* 0x000fe200078efcff */
[----:B0-----:R-:W-:Y:S01]  /*4e700*/  VIADD R8, R8, UR5 ;  /* 0x0000000508087c36 */ /* 0x001fe20008000000 */
[----:B------:R-:W-:Y:S02]  /*4e710*/  ULDC UR5, c[0x0][0x248] ;  /* 0x0000920000057ab9 */ /* 0x000fe40000000800 */
        /* <DEDUP_REMOVED lines=8> */
[----:B------:R-:W-:Y:S01]  /*4e7a0*/  VIADD R252, R4, 0x9 ;  /* 0x0000000904fc7836 */ /* 0x000fe20000000000 */
[----:B------:R-:W-:Y:S01]  /*4e7b0*/  ULDC UR15, c[0x0][0x248] ;  /* 0x00009200000f7ab9 */ /* 0x000fe20000000800 */
[----:B0-----:R-:W-:Y:S01]  /*4e7c0*/  VIADD R8, R8, UR6 ;  /* 0x0000000608087c36 */ /* 0x001fe20008000000 */
[----:B------:R-:W-:Y:S01]  /*4e7d0*/  ISETP.LT.AND P0, PT, R5, UR29, !P0 ;  /* 0x0000001d05007c0c */ /* 0x000fe2000c701270 */
[----:B------:R-:W-:-:S03]  /*4e7e0*/  ULDC UR6, c[0x0][0x248] ;  /* 0x0000920000067ab9 */ /* 0x000fc60000000800 */
[----:B------:R0:W-:Y:S04]  /*4e7f0*/  STL [R1+0xd54], R8 ;  /* 0x000d540801007387 */ /* 0x0001e80000100800 */
        /* <DEDUP_REMOVED lines=10> */
[----:B0-----:R-:W-:Y:S01]  /*4e8a0*/  VIADD R8, R8, UR14 ;  /* 0x0000000e08087c36 */ /* 0x001fe20008000000 */
[----:B------:R-:W-:Y:S01]  /*4e8b0*/  LOP3.LUT R191, R191, 0xfffffeff, RZ, 0xc0, !PT ;  /* 0xfffffeffbfbf7812 */ /* 0x000fe200078ec0ff */
[----:B------:R-:W-:-:S03]  /*4e8c0*/  ULDC UR14, c[0x0][0x248] ;  /* 0x00009200000e7ab9 */ /* 0x000fc60000000800 */
[----:B------:R0:W-:Y:S02]  /*4e8d0*/  STL [R1+0xd30], R8 ;  /* 0x000d300801007387 */ /* 0x0001e40000100800 */
[----:B0-----:R-:W-:Y:S01]  /*4e8e0*/  VIADD R8, R8, UR30 ;  /* 0x0000001e08087c36 */ /* 0x001fe20008000000 */
[----:B------:R-:W-:Y:S02]  /*4e8f0*/  ULDC.64 UR30, c[0x0][0x228] ;  /* 0x00008a00001e7ab9 */ /* 0x000fe40000000a00 */
[----:B------:R-:W-:Y:S02]  /*4e900*/  ISETP.LT.AND P1, PT, R6, UR30, !P0 ;  /* 0x0000001e06007c0c */ /* 0x000fe4000c721270 */
[----:B------:R-:W-:Y:S01]  /*4e910*/  ISETP.LT.AND P0, PT, R5, UR54, !P0 ;  /* 0x0000003605007c0c */ /* 0x000fe2000c701270 */
[----:B------:R0:W-:Y:S01]  /*4e920*/  STL [R1+0xd20], R8 ;  /* 0x000d200801007387 */ /* 0x0001e20000100800 */
[----:B------:R-:W-:Y:S01]  /*4e930*/  VIADD R195, R4, 0x8 ;  /* 0x0000000804c37836 */ /* 0x000fe20000000000 */
[----:B------:R-:W-:-:S08]  /*4e940*/  ULDC UR54, c[0x0][0x248] ;  /* 0x0000920000367ab9 */ /* 0x000fd00000000800 */
[----:B------:R-:W-:-:S04]  /*4e950*/  @P1 LOP3.LUT R191, R191, 0x100, RZ, 0xfc, !PT ;  /* 0x00000100bfbf1812 */ /* 0x000fc800078efcff */
[----:B------:R-:W-:Y:S01]  /*4e960*/  LOP3.LUT R191, R191, 0xffffff7f, RZ, 0xc0, !PT ;  /* 0xffffff7fbfbf7812 */ /* 0x000fe200078ec0ff */
[----:B0-----:R-:W-:Y:S01]  /*4e970*/  VIADD R8, R8, UR34 ;  /* 0x0000002208087c36 */ /* 0x001fe20008000000 */
[----:B------:R-:W-:Y:S02]  /*4e980*/  ULDC.64 UR34, c[0x0][0x228] ;  /* 0x00008a0000227ab9 */ /* 0x000fe40000000a00 */
[----:B------:R-:W-:Y:S02]  /*4e990*/  @P0 LOP3.LUT R191, R191, 0x80, RZ, 0xfc, !PT ;  /* 0x00000080bfbf0812 */ /* 0x000fe400078efcff */
[----:B------:R-:W-:-:S04]  /*4e9a0*/  ISETP.GE.AND P0, PT, R26, UR21, PT ;  /* 0x000000151a007c0c */ /* 0x000fc8000bf06270 */
[----:B------:R-:W-:Y:S02]  /*4e9b0*/  ISETP.LT.AND P1, PT, R6, UR34, !P0 ;  /* 0x0000002206007c0c */ /* 0x000fe4000c721270 */
[----:B------:R-:W-:Y:S01]  /*4e9c0*/  ISETP.LT.AND P0, PT, R5, UR51, !P0 ;  /* 0x0000003305007c0c */ /* 0x000fe2000c701270 */
[----:B------:R0:W-:Y:S01]  /*4e9d0*/  STL [R1+0xd14], R8 ;  /* 0x000d140801007387 */ /* 0x0001e20000100800 */
[----:B------:R-:W-:Y:S01]  /*4e9e0*/  LOP3.LUT R191, R191, 0xffffffbf, RZ, 0xc0, !PT ;  /* 0xffffffbfbfbf7812 */ /* 0x000fe200078ec0ff */
[----:B------:R-:W-:-:S08]  /*4e9f0*/  ULDC UR51, c[0x0][0x228] ;  /* 0x00008a0000337ab9 */ /* 0x000fd00000000800 */
[----:B------:R-:W-:Y:S01]  /*4ea00*/  @P1 LOP3.LUT R191, R191, 0x40, RZ, 0xfc, !PT ;  /* 0x00000040bfbf1812 */ /* 0x000fe200078efcff */
[----:B0-----:R-:W-:-:S03]  /*4ea10*/  VIADD R8, R8, UR38 ;  /* 0x0000002608087c36 */ /* 0x001fc60008000000 */
[----:B------:R-:W-:Y:S02]  /*4ea20*/  LOP3.LUT R191, R191, 0xffffffdf, RZ, 0xc0, !PT ;  /* 0xffffffdfbfbf7812 */ /* 0x000fe400078ec0ff */
[----:B------:R0:W-:Y:S02]  /*4ea30*/  STL [R1+0xd04], R8 ;  /* 0x000d040801007387 */ /* 0x0001e40000100800 */
[----:B------:R-:W-:Y:S02]  /*4ea40*/  @P0 LOP3.LUT R191, R191, 0x20, RZ, 0xfc, !PT ;  /* 0x00000020bfbf0812 */ /* 0x000fe400078efcff */
[----:B------:R-:W-:Y:S01]  /*4ea50*/  ISETP.GE.AND P0, PT, R25, UR17, PT ;  /* 0x0000001119007c0c */ /* 0x000fe2000bf06270 */
[----:B------:R-:W-:Y:S01]  /*4ea60*/  ULDC.64 UR16, c[0x0][0x228] ;  /* 0x00008a0000107ab9 */ /* 0x000fe20000000a00 */
[----:B0-----:R-:W-:Y:S01]  /*4ea70*/  VIADD R8, R8, UR39 ;  /* 0x0000002708087c36 */ /* 0x001fe20008000000 */
[----:B------:R-:W-:Y:S01]  /*4ea80*/  ULDC.64 UR38, c[0x0][0x228] ;  /* 0x00008a0000267ab9 */ /* 0x000fe20000000a00 */
[----:B------:R-:W4:Y:S01]  /*4ea90*/  LDL.LU R26, [R1+0x1bc4] ;  /* 0x001bc400011a7983 */ /* 0x000f220000300800 */
[----:B------:R-:W-:-:S02]  /*4eaa0*/  ISETP.LT.AND P1, PT, R6, UR38, !P0 ;  /* 0x0000002606007c0c */ /* 0x000fc4000c721270 */
[----:B------:R-:W-:Y:S01]  /*4eab0*/  ISETP.LT.AND P0, PT, R5, UR51, !P0 ;  /* 0x0000003305007c0c */ /* 0x000fe2000c701270 */
[----:B------:R-:W-:Y:S01]  /*4eac0*/  ULDC UR51, c[0x0][0x228] ;  /* 0x00008a0000337ab9 */ /* 0x000fe20000000800 */
[----:B------:R-:W-:-:S09]  /*4ead0*/  LOP3.LUT R191, R191, 0xffffffef, RZ, 0xc0, !PT ;  /* 0xffffffefbfbf7812 */ /* 0x000fd200078ec0ff */
[----:B------:R-:W-:-:S04]  /*4eae0*/  @P1 LOP3.LUT R191, R191, 0x10, RZ, 0xfc, !PT ;  /* 0x00000010bfbf1812 */ /* 0x000fc800078efcff */
[----:B------:R-:W-:-:S04]  /*4eaf0*/  LOP3.LUT R191, R191, 0xfffffff7, RZ, 0xc0, !PT ;  /* 0xfffffff7bfbf7812 */ /* 0x000fc800078ec0ff */
[----:B------:R-:W-:Y:S02]  /*4eb00*/  @P0 LOP3.LUT R191, R191, 0x8, RZ, 0xfc, !PT ;  /* 0x00000008bfbf0812 */ /* 0x000fe400078efcff */
[----:B------:R-:W-:Y:S01]  /*4eb10*/  ISETP.GE.AND P0, PT, R24, UR19, PT ;  /* 0x0000001318007c0c */ /* 0x000fe2000bf06270 */
[----:B------:R-:W-:-:S03]  /*4eb20*/  ULDC.64 UR18, c[0x0][0x228] ;  /* 0x00008a0000127ab9 */ /* 0x000fc60000000a00 */
[----:B------:R-:W-:Y:S02]  /*4eb30*/  ISETP.LT.AND P1, PT, R6, UR42, !P0 ;  /* 0x0000002a06007c0c */ /* 0x000fe4000c721270 */
[----:B------:R-:W-:Y:S01]  /*4eb40*/  ISETP.LT.AND P0, PT, R5, UR51, !P0 ;  /* 0x0000003305007c0c */ /* 0x000fe2000c701270 */
[----:B------:R-:W-:Y:S01]  /*4eb50*/  ULDC UR51, c[0x0][0x228] ;  /* 0x00008a0000337ab9 */ /* 0x000fe20000000800 */
[----:B------:R-:W-:-:S09]  /*4eb60*/  LOP3.LUT R191, R191, 0xfffffffb, RZ, 0xc0, !PT ;  /* 0xfffffffbbfbf7812 */ /* 0x000fd200078ec0ff */
[----:B------:R-:W-:-:S04]  /*4eb70*/  @P1 LOP3.LUT R191, R191, 0x4, RZ, 0xfc, !PT ;  /* 0x00000004bfbf1812 */ /* 0x000fc800078efcff */
[----:B------:R-:W-:-:S04]  /*4eb80*/  LOP3.LUT R191, R191, 0xfffffffd, RZ, 0xc0, !PT ;  /* 0xfffffffdbfbf7812 */ /* 0x000fc800078ec0ff */
[----:B------:R-:W-:Y:S02]  /*4eb90*/  @P0 LOP3.LUT R191, R191, 0x2, RZ, 0xfc, !PT ;  /* 0x00000002bfbf0812 */ /* 0x000fe400078efcff */
[----:B------:R-:W-:Y:S01]  /*4eba0*/  ISETP.GE.AND P0, PT, R23, UR23, PT ;  /* 0x0000001717007c0c */ /* 0x000fe2000bf06270 */
[----:B------:R0:W-:Y:S01]  /*4ebb0*/  STL [R1+0xcfc], R8 ;  /* 0x000cfc0801007387 */ /* 0x0001e20000100800 */
[----:B------:R-:W-:Y:S01]  /*4ebc0*/  LOP3.LUT R191, R191, 0xfffffffe, RZ, 0xc0, !PT ;  /* 0xfffffffebfbf7812 */ /* 0x000fe200078ec0ff */
[----:B------:R-:W-:Y:S01]  /*4ebd0*/  ULDC.64 UR22, c[0x0][0x228] ;  /* 0x00008a0000167ab9 */ /* 0x000fe20000000a00 */
[----:B------:R-:W-:Y:S02]  /*4ebe0*/  ISETP.LT.AND P1, PT, R6, UR46, !P0 ;  /* 0x0000002e06007c0c */ /* 0x000fe4000c721270 */
[----:B------:R-:W-:Y:S01]  /*4ebf0*/  ISETP.LT.AND P0, PT, R5, UR51, !P0 ;  /* 0x0000003305007c0c */ /* 0x000fe2000c701270 */
[----:B------:R-:W-:-:S12]  /*4ec00*/  ULDC UR51, c[0x0][0x228] ;  /* 0x00008a0000337ab9 */ /* 0x000fd80000000800 */
[----:B------:R-:W-:Y:S02]  /*4ec10*/  @P0 LOP3.LUT R192, R192, 0x80000000, RZ, 0xfc, !PT ;  /* 0x80000000c0c00812 */ /* 0x000fe400078efcff */
[----:B------:R-:W-:Y:S01]  /*4ec20*/  ISETP.GE.AND P0, PT, R22, UR27, PT ;  /* 0x0000001b16007c0c */ /* 0x000fe2000bf06270 */
[----:B0-----:R-:W-:Y:S01]  /*4ec30*/  VIADD R8, R8, UR41 ;  /* 0x0000002908087c36 */ /* 0x001fe20008000000 */
[----:B------:R-:W-:Y:S01]  /*4ec40*/  @P1 LOP3.LUT R191, R191, 0x1, RZ, 0xfc, !PT ;  /* 0x00000001bfbf1812 */ /* 0x000fe200078efcff */
[----:B------:R-:W-:Y:S01]  /*4ec50*/  ULDC.64 UR26, c[0x0][0x228] ;  /* 0x00008a00001a7ab9 */ /* 0x000fe20000000a00 */
[----:B------:R-:W-:Y:S01]  /*4ec60*/  ISETP.LT.AND P1, PT, R6, UR16, !P0 ;  /* 0x0000001006007c0c */ /* 0x000fe2000c721270 */
[----:B------:R-:W-:Y:S01]  /*4ec70*/  ULDC UR16, c[0x0][0x228] ;  /* 0x00008a0000107ab9 */ /* 0x000fe20000000800 */
        /* <DEDUP_REMOVED lines=10> */
[----:B------:R-:W-:Y:S01]  /*4ed20*/  ISETP.LT.AND P1, PT, R6, UR18, !P0 ;  /* 0x0000001206007c0c */ /* 0x000fe2000c721270 */
[----:B------:R-:W4:Y:S01]  /*4ed30*/  LDL.LU R25, [R1+0x1bc0] ;  /* 0x001bc00001197983 */ /* 0x000f220000300800 */
[----:B------:R-:W-:Y:S01]  /*4ed40*/  ISETP.LT.AND P0, PT, R5, UR51, !P0 ;  /* 0x0000003305007c0c */ /* 0x000fe2000c701270 */
[----:B------:R-:W-:Y:S01]  /*4ed50*/  ULDC UR51, c[0x0][0x228] ;  /* 0x00008a0000337ab9 */ /* 0x000fe20000000800 */
[----:B------:R-:W-:Y:S01]  /*4ed60*/  ULDC UR18, c[0x0][0x228] ;  /* 0x00008a0000127ab9 */ /* 0x000fe20000000800 */
[----:B0-----:R-:W-:-:S08]  /*4ed70*/  VIADD R8, R8, UR37 ;  /* 0x0000002508087c36 */ /* 0x001fd00008000000 */
[----:B------:R-:W-:-:S04]  /*4ed80*/  @P1 LOP3.LUT R192, R192, 0x10000000, RZ, 0xfc, !PT ;  /* 0x10000000c0c01812 */ /* 0x000fc800078efcff */
[----:B------:R-:W-:Y:S01]  /*4ed90*/  LOP3.LUT R192, R192, 0xf7ffffff, RZ, 0xc0, !PT ;  /* 0xf7ffffffc0c07812 */ /* 0x000fe200078ec0ff */
[----:B------:R0:W-:Y:S03]  /*4eda0*/  STL [R1+0xcdc], R8 ;  /* 0x000cdc0801007387 */ /* 0x0001e60000100800 */
[----:B------:R-:W-:Y:S01]  /*4edb0*/  @P0 LOP3.LUT R192, R192, 0x8000000, RZ, 0xfc, !PT ;  /* 0x08000000c0c00812 */ /* 0x000fe200078efcff */
[----:B------:R-:W4:Y:S01]  /*4edc0*/  LDL.LU R24, [R1+0x1bbc] ;  /* 0x001bbc0001187983 */ /* 0x000f220000300800 */
[----:B------:R-:W-:Y:S01]  /*4edd0*/  ISETP.GE.AND P0, PT, R20, UR35, PT ;  /* 0x0000002314007c0c */ /* 0x000fe2000bf06270 */
[----:B------:R-:W-:Y:S01]  /*4ede0*/  ULDC.64 UR34, c[0x0][0x228] ;  /* 0x00008a0000227ab9 */ /* 0x000fe20000000a00 */
[----:B0-----:R-:W-:Y:S01]  /*4edf0*/  VIADD R8, R8, UR20 ;  /* 0x0000001408087c36 */ /* 0x001fe20008000000 */
[----:B------:R-:W-:Y:S02]  /*4ee00*/  ULDC.64 UR20, c[0x0][0x228] ;  /* 0x00008a0000147ab9 */ /* 0x000fe40000000a00 */
        /* <DEDUP_REMOVED lines=14> */
[----:B------:R-:W-:-:S10]  /*4eef0*/  ULDC UR51, c[0x0][0x228] ;  /* 0x00008a0000337ab9 */ /* 0x000fd40000000800 */
[----:B------:R-:W-:-:S04]  /*4ef00*/  @P1 LOP3.LUT R192, R192, 0x1000000, RZ, 0xfc, !PT ;  /* 0x01000000c0c01812 */ /* 0x000fc800078efcff */
[----:B------:R-:W-:Y:S01]  /*4ef10*/  LOP3.LUT R192, R192, 0xff7fffff, RZ, 0xc0, !PT ;  /* 0xff7fffffc0c07812 */ /* 0x000fe200078ec0ff */
[----:B0-----:R-:W-:Y:S01]  /*4ef20*/  VIADD R8, R8, UR24 ;  /* 0x0000001808087c36 */ /* 0x001fe20008000000 */
[----:B------:R-:W-:Y:S02]  /*4ef30*/  ULDC.64 UR24, c[0x0][0x228] ;  /* 0x00008a0000187ab9 */ /* 0x000fe40000000a00 */
        /* <DEDUP_REMOVED lines=10> */
[----:B------:R-:W-:-:S04]  /*4efe0*/  LOP3.LUT R192, R192, 0xffdfffff, RZ, 0xc0, !PT ;  /* 0xffdfffffc0c07812 */ /* 0x000fc800078ec0ff */
[----:B------:R-:W-:Y:S02]  /*4eff0*/  @P0 LOP3.LUT R192, R192, 0x200000, RZ, 0xfc, !PT ;  /* 0x00200000c0c00812 */ /* 0x000fe400078efcff */
[----:B------:R-:W-:Y:S01]  /*4f000*/  ISETP.GE.AND P0, PT, R17, UR47, PT ;  /* 0x0000002f11007c0c */ /* 0x000fe2000bf06270 */
[----:B0-----:R-:W-:Y:S01]  /*4f010*/  VIADD R8, R8, UR28 ;  /* 0x0000001c08087c36 */ /* 0x001fe20008000000 */
[----:B------:R-:W-:Y:S01]  /*4f020*/  LOP3.LUT R192, R192, 0xffefffff, RZ, 0xc0, !PT ;  /* 0xffefffffc0c07812 */ /* 0x000fe200078ec0ff */
[----:B------:R-:W-:Y:S01]  /*4f030*/  ULDC.64 UR28, c[0x0][0x228] ;  /* 0x00008a00001c7ab9 */ /* 0x000fe20000000a00 */
[----:B------:R-:W-:Y:S01]  /*4f040*/  ISETP.LT.AND P1, PT, R6, UR26, !P0 ;  /* 0x0000001a06007c0c */ /* 0x000fe2000c721270 */
[----:B------:R-:W-:Y:S01]  /*4f050*/  VIADD R194, R4, 0x7 ;  /* 0x0000000704c27836 */ /* 0x000fe20000000000 */
[----:B------:R-:W-:Y:S01]  /*4f060*/  ISETP.LT.AND P0, PT, R5, UR51, !P0 ;  /* 0x0000003305007c0c */ /* 0x000fe2000c701270 */
[----:B------:R-:W-:-:S10]  /*4f070*/  ULDC.64 UR46, c[0x0][0x228] ;  /* 0x00008a00002e7ab9 */ /* 0x000fd40000000a00 */
[----:B------:R-:W-:-:S04]  /*4f080*/  @P1 LOP3.LUT R192, R192, 0x100000, RZ, 0xfc, !PT ;  /* 0x00100000c0c01812 */ /* 0x000fc800078efcff */
[----:B------:R-:W-:-:S04]  /*4f090*/  LOP3.LUT R192, R192, 0xfff7ffff, RZ, 0xc0, !PT ;  /* 0xfff7ffffc0c07812 */ /* 0x000fc800078ec0ff */
[----:B------:R-:W-:Y:S02]  /*4f0a0*/  @P0 LOP3.LUT R192, R192, 0x80000, RZ, 0xfc, !PT ;  /* 0x00080000c0c00812 */ /* 0x000fe400078efcff */
[----:B------:R-:W-:-:S04]  /*4f0b0*/  ISETP.GE.AND P0, PT, R16, UR17, PT ;  /* 0x0000001110007c0c */ /* 0x000fc8000bf06270 */
[----:B------:R-:W-:Y:S02]  /*4f0c0*/  ISETP.LT.AND P1, PT, R6, UR28, !P0 ;  /* 0x0000001c06007c0c */ /* 0x000fe4000c721270 */
[----:B------:R-:W-:Y:S01]  /*4f0d0*/  ISETP.LT.AND P0, PT, R5, UR16, !P0 ;  /* 0x0000001005007c0c */ /* 0x000fe2000c701270 */
[----:B------:R-:W-:Y:S01]  /*4f0e0*/  ULDC UR16, c[0x0][0x228] ;  /* 0x00008a0000107ab9 */ /* 0x000fe20000000800 */
[----:B------:R-:W-:-:S09]  /*4f0f0*/  LOP3.LUT R192, R192, 0xfffbffff, RZ, 0xc0, !PT ;  /* 0xfffbffffc0c07812 */ /* 0x000fd200078ec0ff */
[----:B------:R-:W-:-:S04]  /*4f100*/  @P1 LOP3.LUT R192, R192, 0x40000, RZ, 0xfc, !PT ;  /* 0x00040000c0c01812 */ /* 0x000fc800078efcff */
[----:B------:R-:W-:-:S04]  /*4f110*/  LOP3.LUT R192, R192, 0xfffdffff, RZ, 0xc0, !PT ;  /* 0xfffdffffc0c07812 */ /* 0x000fc800078ec0ff */
[----:B------:R-:W-:Y:S02]  /*4f120*/  @P0 LOP3.LUT R192, R192, 0x20000, RZ, 0xfc, !PT ;  /* 0x00020000c0c00812 */ /* 0x000fe400078efcff */
[----:B------:R-:W-:-:S04]  /*4f130*/  ISETP.GE.AND P0, PT, R15, UR19, PT ;  /* 0x000000130f007c0c */ /* 0x000fc8000bf06270 */
[----:B------:R-:W-:Y:S02]  /*4f140*/  ISETP.LT.AND P1, PT, R6, UR30, !P0 ;  /* 0x0000001e06007c0c */ /* 0x000fe4000c721270 */
[----:B------:R-:W-:Y:S01]  /*4f150*/  ISETP.LT.AND P0, PT, R5, UR16, !P0 ;  /* 0x0000001005007c0c */ /* 0x000fe2000c701270 */
[----:B------:R0:W-:Y:S01]  /*4f160*/  STL [R1+0xcb4], R8 ;  /* 0x000cb40801007387 */ /* 0x0001e20000100800 */
[----:B------:R-:W-:Y:S01]  /*4f170*/  LOP3.LUT R192, R192, 0xfffeffff, RZ, 0xc0, !PT ;  /* 0xfffeffffc0c07812 */ /* 0x000fe200078ec0ff */
[----:B------:R-:W-:Y:S02]  /*4f180*/  ULDC UR16, c[0x0][0x228] ;  /* 0x00008a0000107ab9 */ /* 0x000fe40000000800 */
[----:B------:R-:W4:Y:S06]  /*4f190*/  LDL.LU R21, [R1+0x1bb0] ;  /* 0x001bb00001157983 */ /* 0x000f2c0000300800 */
        /* <DEDUP_REMOVED lines=20> */
[----:B------:R-:W-:Y:S01]  /*4f2e0*/  @P1 LOP3.LUT R192, R192, 0x1000, RZ, 0xfc, !PT ;  /* 0x00001000c0c01812 */ /* 0x000fe200078efcff */
[----:B0-----:R-:W-:Y:S01]  /*4f2f0*/  VIADD R8, R8, UR36 ;  /* 0x0000002408087c36 */ /* 0x001fe20008000000 */
[----:B------:R-:W-:-:S02]  /*4f300*/  ULDC.64 UR36, c[0x0][0x228] ;  /* 0x00008a0000247ab9 */ /* 0x000fc40000000a00 */
[----:B------:R-:W-:Y:S02]  /*4f310*/  LOP3.LUT R192, R192, 0xfffff7ff, RZ, 0xc0, !PT ;  /* 0xfffff7ffc0c07812 */ /* 0x000fe400078ec0ff */
[----:B------:R0:W-:Y:S02]  /*4f320*/  STL [R1+0xca0], R8 ;  /* 0x000ca00801007387 */ /* 0x0001e40000100800 */
[----:B------:R-:W-:Y:S02]  /*4f330*/  @P0 LOP3.LUT R192, R192, 0x800, RZ, 0xfc, !PT ;  /* 0x00000800c0c00812 */ /* 0x000fe400078efcff */
[----:B------:R-:W-:Y:S01]  /*4f340*/  ISETP.GE.AND P0, PT, R12, UR25, PT ;  /* 0x000000190c007c0c */ /* 0x000fe2000bf06270 */
[----:B------:R-:W4:Y:S01]  /*4f350*/  LDL.LU R19, [R1+0x1ba8] ;  /* 0x001ba80001137983 */ /* 0x000f220000300800 */
[----:B0-----:R-:W-:Y:S02]  /*4f360*/  VIADD R8, R8, UR40 ;  /* 0x0000002808087c36 */ /* 0x001fe40008000000 */
[----:B------:R-:W-:Y:S01]  /*4f370*/  ISETP.LT.AND P1, PT, R6, UR36, !P0 ;  /* 0x0000002406007c0c */ /* 0x000fe2000c721270 */
[----:B------:R-:W-:-:S02]  /*4f380*/  ULDC.64 UR40, c[0x0][0x228] ;  /* 0x00008a0000287ab9 */ /* 0x000fc40000000a00 */
[----:B------:R0:W-:Y:S04]  /*4f390*/  STL [R1+0xc94], R8 ;  /* 0x000c940801007387 */ /* 0x0001e80000100800 */
[----:B------:R-:W4:Y:S01]  /*4f3a0*/  LDL.LU R18, [R1+0x1ba4] ;  /* 0x001ba40001127983 */ /* 0x000f220000300800 */
[----:B0-----:R-:W-:Y:S01]  /*4f3b0*/  VIADD R8, R8, UR44 ;  /* 0x0000002c08087c36 */ /* 0x001fe20008000000 */
[----:B------:R-:W-:Y:S01]  /*4f3c0*/  ISETP.LT.AND P0, PT, R5, UR16, !P0 ;  /* 0x0000001005007c0c */ /* 0x000fe2000c701270 */
[----:B------:R-:W-:-:S03]  /*4f3d0*/  ULDC.64 UR44, c[0x0][0x228] ;  /* 0x00008a00002c7ab9 */ /* 0x000fc60000000a00 */
[----:B------:R0:W-:Y:S01]  /*4f3e0*/  STL [R1+0xc88], R8 ;  /* 0x000c880801007387 */ /* 0x0001e20000100800 */
[----:B------:R-:W-:-:S03]  /*4f3f0*/  LOP3.LUT R192, R192, 0xfffffbff, RZ, 0xc0, !PT ;  /* 0xfffffbffc0c07812 */ /* 0x000fc600078ec0ff */
[----:B------:R-:W4:Y:S01]  /*4f400*/  LDL.LU R17, [R1+0x1ba0] ;  /* 0x001ba00001117983 */ /* 0x000f220000300800 */
[----:B0-----:R-:W-:Y:S01]  /*4f410*/  VIADD R8, R8, UR48 ;  /* 0x0000003008087c36 */ /* 0x001fe20008000000 */
[----:B------:R-:W-:Y:S01]  /*4f420*/  @P1 LOP3.LUT R192, R192, 0x400, RZ, 0xfc, !PT ;  /* 0x00000400c0c01812 */ /* 0x000fe200078efcff */
[C---:B------:R-:W-:Y:S01]  /*4f430*/  VIADD R193, R4.reuse, 0x6 ;  /* 0x0000000604c17836 */ /* 0x040fe20000000000 */
[----:B------:R-:W-:Y:S01]  /*4f440*/  R2UR UR16, R11 ;  /* 0x000000000b1072ca */ /* 0x000fe200000e0000 */
[----:B------:R-:W-:Y:S01]  /*4f450*/  VIADD R2, R4, 0x5 ;  /* 0x0000000504027836 */ /* 0x000fe20000000000 */
[----:B------:R0:W-:Y:S01]  /*4f460*/  STL [R1+0xc78], R8 ;  /* 0x000c780801007387 */ /* 0x0001e20000100800 */
[----:B------:R-:W-:Y:S01]  /*4f470*/  LOP3.LUT R192, R192, 0xfffffdff, RZ, 0xc0, !PT ;  /* 0xfffffdffc0c07812 */ /* 0x000fe200078ec0ff */
[----:B------:R-:W-:Y:S02]  /*4f480*/  ULDC.64 UR48, c[0x0][0x228] ;  /* 0x00008a0000307ab9 */ /* 0x000fe40000000a00 */
[----:B------:R-:W4:Y:S01]  /*4f490*/  LDL.LU R16, [R1+0x1b9c] ;  /* 0x001b9c0001107983 */ /* 0x000f220000300800 */
[----:B0-----:R-:W-:Y:S01]  /*4f4a0*/  VIADD R8, R8, UR50 ;  /* 0x0000003208087c36 */ /* 0x001fe20008000000 */
[----:B------:R-:W-:Y:S01]  /*4f4b0*/  @P0 LOP3.LUT R192, R192, 0x200, RZ, 0xfc, !PT ;  /* 0x00000200c0c00812 */ /* 0x000fe200078efcff */
[----:B------:R-:W-:-:S03]  /*4f4c0*/  ULDC.64 UR50, c[0x0][0x228] ;  /* 0x00008a0000327ab9 */ /* 0x000fc60000000a00 */
[----:B------:R0:W-:Y:S01]  /*4f4d0*/  STL [R1+0xc70], R8 ;  /* 0x000c700801007387 */ /* 0x0001e20000100800 */
[----:B------:R-:W-:-:S03]  /*4f4e0*/  ISETP.GE.AND P0, PT, R10, UR27, PT ;  /* 0x0000001b0a007c0c */ /* 0x000fc6000bf06270 */
[----:B------:R-:W4:Y:S01]  /*4f4f0*/  LDL.LU R15, [R1+0x1b98] ;  /* 0x001b9800010f7983 */ /* 0x000f220000300800 */
[----:B0-----:R-:W-:Y:S01]  /*4f500*/  VIADD R8, R8, UR55 ;  /* 0x0000003708087c36 */ /* 0x001fe20008000000 */
[----:B------:R-:W-:-:S04]  /*4f510*/  ISETP.LT.AND P2, PT, R6, UR38, !P0 ;  /* 0x0000002606007c0c */ /* 0x000fc8000c741270 */
[----:B------:R0:W-:Y:S04]  /*4f520*/  STL [R1+0xc68], R8 ;  /* 0x000c680801007387 */ /* 0x0001e80000100800 */
[----:B------:R-:W4:Y:S01]  /*4f530*/  LDL.LU R14, [R1+0x1b94] ;  /* 0x001b9400010e7983 */ /* 0x000f220000300800 */
[----:B0-----:R-:W-:-:S05]  /*4f540*/  VIADD R8, R8, UR5 ;  /* 0x0000000508087c36 */ /* 0x001fca0008000000 */
[----:B------:R0:W-:Y:S01]  /*4f550*/  STL [R1+0xc5c], R8 ;  /* 0x000c5c0801007387 */ /* 0x0001e20000100800 */
[----:B------:R-:W-:Y:S02]  /*4f560*/  ISETP.LT.AND P1, PT, R5, UR18, !P0 ;  /* 0x0000001205007c0c */ /* 0x000fe4000c721270 */
[----:B------:R-:W-:Y:S01]  /*4f570*/  LOP3.LUT R192, R192, 0xfffffeff, RZ, 0xc0, !PT ;  /* 0xfffffeffc0c07812 */ /* 0x000fe200078ec0ff */
[----:B------:R-:W4:Y:S01]  /*4f580*/  LDL.LU R13, [R1+0x1b90] ;  /* 0x001b9000010d7983 */ /* 0x000f220000300800 */
[----:B0-----:R-:W-:Y:S01]  /*4f590*/  VIADD R8, R8, UR6 ;  /* 0x0000000608087c36 */ /* 0x001fe20008000000 */
[----:B------:R-:W-:-:S04]  /*4f5a0*/  ISETP.GE.AND P0, PT, R9, UR29, PT ;  /* 0x0000001d09007c0c */ /* 0x000fc8000bf06270 */
[----:B------:R0:W-:Y:S01]  /*4f5b0*/  STL [R1+0xc54], R8 ;  /* 0x000c540801007387 */ /* 0x0001e20000100800 */
[----:B------:R-:W-:-:S03]  /*4f5c0*/  @P2 LOP3.LUT R192, R192, 0x100, RZ, 0xfc, !PT ;  /* 0x00000100c0c02812 */ /* 0x000fc600078efcff */
[----:B------:R-:W4:Y:S01]  /*4f5d0*/  LDL.LU R12, [R1+0x1b8c] ;  /* 0x001b8c00010c7983 */ /* 0x000f220000300800 */
[----:B0-----:R-:W-:Y:S01]  /*4f5e0*/  VIADD R8, R8, UR7 ;  /* 0x0000000708087c36 */ /* 0x001fe20008000000 */
[----:B------:R-:W-:Y:S02]  /*4f5f0*/  ISETP.LT.AND P2, PT, R6, UR40, !P0 ;  /* 0x0000002806007c0c */ /* 0x000fe4000c741270 */
[----:B------:R-:W-:Y:S02]  /*4f600*/  LOP3.LUT R192, R192, 0xffffff7f, RZ, 0xc0, !PT ;  /* 0xffffff7fc0c07812 */ /* 0x000fe400078ec0ff */
[----:B------:R0:W-:Y:S02]  /*4f610*/  STL [R1+0xc4c], R8 ;  /* 0x000c4c0801007387 */ /* 0x0001e40000100800 */
[----:B------:R-:W-:Y:S02]  /*4f620*/  @P1 LOP3.LUT R192, R192, 0x80, RZ, 0xfc, !PT ;  /* 0x00000080c0c01812 */ /* 0x000fe400078efcff */
[----:B------:R-:W4:Y:S04]  /*4f630*/  LDL.LU R11, [R1+0x1b88] ;  /* 0x001b8800010b7983 */ /* 0x000f280000300800 */
[----:B------:R-:W4:Y:S01]  /*4f640*/  LDL.LU R10, [R1+0x1b84] ;  /* 0x001b8400010a7983 */ /* 0x000f220000300800 */
[----:B0-----:R-:W-:Y:S01]  /*4f650*/  VIADD R8, R8, UR10 ;  /* 0x0000000a08087c36 */ /* 0x001fe20008000000 */
[----:B------:R-:W-:-:S04]  /*4f660*/  ISETP.LT.AND P1, PT, R5, UR61, !P0 ;  /* 0x0000003d05007c0c */ /* 0x000fc8000c721270 */
[----:B------:R0:W-:Y:S01]  /*4f670*/  STL [R1+0xc3c], R8 ;  /* 0x000c3c0801007387 */ /* 0x0001e20000100800 */
[----:B------:R-:W-:-:S03]  /*4f680*/  LOP3.LUT R192, R192, 0xffffffbf, RZ, 0xc0, !PT ;  /* 0xffffffbfc0c07812 */ /* 0x000fc600078ec0ff */
[----:B------:R-:W4:Y:S01]  /*4f690*/  LDL.LU R9, [R1+0x1b80] ;  /* 0x001b800001097983 */ /* 0x000f220000300800 */
[----:B0-----:R-:W-:Y:S01]  /*4f6a0*/  VIADD R8, R8, UR11 ;  /* 0x0000000b08087c36 */ /* 0x001fe20008000000 */
[----:B------:R-:W-:Y:S02]  /*4f6b0*/  ISETP.GE.AND P0, PT, R252, UR31, PT ;  /* 0x0000001ffc007c0c */ /* 0x000fe4000bf06270 */
[----:B------:R-:W-:Y:S02]  /*4f6c0*/  @P2 LOP3.LUT R192, R192, 0x40, RZ, 0xfc, !PT ;  /* 0x00000040c0c02812 */ /* 0x000fe400078efcff */
[----:B------:R0:W-:Y:S01]  /*4f6d0*/  STL [R1+0xc30], R8 ;  /* 0x000c300801007387 */ /* 0x0001e20000100800 */
[----:B------:R-:W-:Y:S02]  /*4f6e0*/  ISETP.LT.AND P2, PT, R6, UR42, !P0 ;  /* 0x0000002a06007c0c */ /* 0x000fe4000c741270 */
[----:B------:R-:W-:Y:S01]  /*4f6f0*/  LOP3.LUT R192, R192, 0xffffffdf, RZ, 0xc0, !PT ;  /* 0xffffffdfc0c07812 */ /* 0x000fe200078ec0ff */
[----:B0-----:R-:W-:-:S04]  /*4f700*/  VIADD R8, R8, UR12 ;  /* 0x0000000c08087c36 */ /* 0x001fc80008000000 */
[----:B------:R-:W-:Y:S01]  /*4f710*/  VIADD R252, R8, UR13 ;  /* 0x0000000d08fc7c36 */ /* 0x000fe20008000000 */
[----:B------:R0:W-:Y:S01]  /*4f720*/  STL [R1+0xc20], R8 ;  /* 0x000c200801007387 */ /* 0x0001e20000100800 */
[----:B------:R-:W-:Y:S02]  /*4f730*/  @P1 LOP3.LUT R192, R192, 0x20, RZ, 0xfc, !PT ;  /* 0x00000020c0c01812 */ /* 0x000fe400078efcff */
[----:B------:R-:W-:Y:S02]  /*4f740*/  ISETP.LT.AND P1, PT, R5, UR60, !P0 ;  /* 0x0000003c05007c0c */ /* 0x000fe4000c721270 */
[----:B------:R-:W-:Y:S01]  /*4f750*/  LOP3.LUT R192, R192, 0xffffffef, RZ, 0xc0, !PT ;  /* 0xffffffefc0c07812 */ /* 0x000fe200078ec0ff */
[----:B0-----:R-:W4:Y:S04]  /*4f760*/  LDL.LU R8, [R1+0x1b7c] ;  /* 0x001b7c0001087983 */ /* 0x001f280000300800 */
[----:B------:R0:W-:Y:S01]  /*4f770*/  STL [R1+0xc18], R252 ;  /* 0x000c18fc01007387 */ /* 0x0001e20000100800 */
[----:B------:R-:W-:-:S02]  /*4f780*/  ISETP.GE.AND P0, PT, R195, UR33, PT ;  /* 0x00000021c3007c0c */ /* 0x000fc4000bf06270 */
[----:B------:R-:W-:Y:S01]  /*4f790*/  @P2 LOP3.LUT R192, R192, 0x10, RZ, 0xfc, !PT ;  /* 0x00000010c0c02812 */ /* 0x000fe200078efcff */
[----:B0-----:R-:W-:-:S04]  /*4f7a0*/  VIADD R252, R252, UR14 ;  /* 0x0000000efcfc7c36 */ /* 0x001fc80008000000 */
[----:B------:R-:W-:Y:S01]  /*4f7b0*/  VIADD R195, R252, UR15 ;  /* 0x0000000ffcc37c36 */ /* 0x000fe20008000000 */
[----:B------:R0:W-:Y:S01]  /*4f7c0*/  STL [R1+0xc08], R252 ;  /* 0x000c08fc01007387 */ /* 0x0001e20000100800 */
[----:B------:R-:W-:-:S03]  /*4f7d0*/  ISETP.LT.AND P2, PT, R6, UR44, !P0 ;  /* 0x0000002c06007c0c */ /* 0x000fc6000c741270 */
[----:B------:R1:W-:Y:S01]  /*4f7e0*/  STL [R1+0xc00], R195 ;  /* 0x000c00c301007387 */ /* 0x0003e20000100800 */
[----:B------:R-:W-:Y:S01]  /*4f7f0*/  LOP3.LUT R192, R192, 0xfffffff7, RZ, 0xc0, !PT ;  /* 0xfffffff7c0c07812 */ /* 0x000fe200078ec0ff */
[----:B0-----:R-:W0:Y:S01]  /*4f800*/  S2R R252, SR_TID.X ;  /* 0x0000000000fc7919 */ /* 0x001e220000002100 */
[----:B-1----:R-:W-:Y:S02]  /*4f810*/  VIADD R195, R195, UR52 ;  /* 0x00000034c3c37c36 */ /* 0x002fe40008000000 */
[----:B------:R-:W-:-:S03]  /*4f820*/  @P1 LOP3.LUT R192, R192, 0x8, RZ, 0xfc, !PT ;  /* 0x00000008c0c01812 */ /* 0x000fc600078efcff */
[----:B------:R1:W-:Y:S01]  /*4f830*/  STL [R1+0xadc], R195 ;  /* 0x000adcc301007387 */ /* 0x0003e20000100800 */
[----:B------:R-:W-:Y:S02]  /*4f840*/  ISETP.LT.AND P1, PT, R5, UR59, !P0 ;  /* 0x0000003b05007c0c */ /* 0x000fe4000c721270 */
[----:B------:R-:W-:Y:S01]  /*4f850*/  LOP3.LUT R192, R192, 0xfffffffb, RZ, 0xc0, !PT ;  /* 0xfffffffbc0c07812 */ /* 0x000fe200078ec0ff */
[----:B-1----:R-:W-:-:S03]  /*4f860*/  VIADD R195, R195, UR53 ;  /* 0x00000035c3c37c36 */ /* 0x002fc60008000000 */
[----:B------:R-:W-:Y:S02]  /*4f870*/  @P2 LOP3.LUT R192, R192, 0x4, RZ, 0xfc, !PT ;  /* 0x00000004c0c02812 */ /* 0x000fe400078efcff */
[----:B------:R1:W-:Y:S02]  /*4f880*/  STL [R1+0xad4], R195 ;  /* 0x000ad4c301007387 */ /* 0x0003e40000100800 */
[----:B------:R-:W-:Y:S02]  /*4f890*/  LOP3.LUT R192, R192, 0xfffffffd, RZ, 0xc0, !PT ;  /* 0xfffffffdc0c07812 */ /* 0x000fe400078ec0ff */
[----:B------:R-:W-:Y:S01]  /*4f8a0*/  ISETP.GE.AND P0, PT, R194, UR35, PT ;  /* 0x00000023c2007c0c */ /* 0x000fe2000bf06270 */
[----:B-1----:R-:W-:Y:S01]  /*4f8b0*/  VIADD R195, R195, UR54 ;  /* 0x00000036c3c37c36 */ /* 0x002fe20008000000 */
[----:B------:R-:W-:-:S04]  /*4f8c0*/  @P1 LOP3.LUT R192, R192, 0x2, RZ, 0xfc, !PT ;  /* 0x00000002c0c01812 */ /* 0x000fc800078efcff */
[----:B------:R1:W-:Y:S01]  /*4f8d0*/  STL [R1+0x110c], R195 ;  /* 0x00110cc301007387 */ /* 0x0003e20000100800 */
[----:B------:R-:W-:Y:S01]  /*4f8e0*/  ISETP.LT.AND P1, PT, R6, UR46, !P0 ;  /* 0x0000002e06007c0c */ /* 0x000fe2000c721270 */
[C---:B0-----:R-:W-:Y:S01]  /*4f8f0*/  IMAD.SHL.U32 R194, R252.reuse, 0x40, RZ ;  /* 0x00000040fcc27824 */ /* 0x041fe200078e00ff */
[----:B------:R-:W-:Y:S01]  /*4f900*/  ISETP.GE.AND P2, PT, R193, UR37, PT ;  /* 0x00000025c1007c0c */ /* 0x000fe2000bf46270 */
[----:B------:R-:W-:Y:S01]  /*4f910*/  IMAD.SHL.U32 R193, R252, 0x10, RZ ;  /* 0x00000010fcc17824 */ /* 0x000fe200078e00ff */
[----:B------:R-:W-:Y:S01]  /*4f920*/  LOP3.LUT R192, R192, 0xfffffffe, RZ, 0xc0, !PT ;  /* 0xfffffffec0c07812 */ /* 0x000fe200078ec0ff */
[----:B------:R-:W-:Y:S01]  /*4f930*/  IMAD.SHL.U32 R252, R252, 0x8, RZ ;  /* 0x00000008fcfc7824 */ /* 0x000fe200078e00ff */
[----:B------:R-:W-:Y:S02]  /*4f940*/  ISETP.GE.AND P4, PT, R2, UR39, PT ;  /* 0x0000002702007c0c */ /* 0x000fe4000bf86270 */
[----:B------:R-:W-:Y:S02]  /*4f950*/  LOP3.LUT R2, R194, 0x400, RZ, 0xc0, !PT ;  /* 0x00000400c2027812 */ /* 0x000fe400078ec0ff */
[----:B------:R-:W-:-:S03]  /*4f960*/  ISETP.LT.AND P3, PT, R6, UR57, !P4 ;  /* 0x0000003906007c0c */ /* 0x000fc6000e761270 */
[----:B------:R-:W-:Y:S02]  /*4f970*/  @P1 LOP3.LUT R192, R192, 0x1, RZ, 0xfc, !PT ;  /* 0x00000001c0c01812 */ /* 0x000fe400078efcff */
[----:B------:R-:W-:Y:S02]  /*4f980*/  ISETP.LT.AND P1, PT, R6, UR48, !P2 ;  /* 0x0000003006007c0c */ /* 0x000fe4000d721270 */
[C---:B------:R-:W-:Y:S02]  /*4f990*/  ISETP.LT.AND P0, PT, R5.reuse, UR58, !P0 ;  /* 0x0000003a05007c0c */ /* 0x040fe4000c701270 */
[C---:B------:R-:W-:Y:S02]  /*4f9a0*/  ISETP.LT.AND P2, PT, R5.reuse, UR50, !P2 ;  /* 0x0000003205007c0c */ /* 0x040fe4000d741270 */
[----:B------:R-:W-:Y:S02]  /*4f9b0*/  ISETP.LT.AND P4, PT, R5, UR56, !P4 ;  /* 0x0000003805007c0c */ /* 0x000fe4000e781270 */
[----:B------:R-:W-:-:S02]  /*4f9c0*/  LOP3.LUT R193, R193, 0xf0, RZ, 0xc0, !PT ;  /* 0x000000f0c1c17812 */ /* 0x000fc400078ec0ff */
[----:B------:R-:W-:Y:S02]  /*4f9d0*/  LOP3.LUT R194, R252, 0x300, RZ, 0xc0, !PT ;  /* 0x00000300fcc27812 */ /* 0x000fe400078ec0ff */
[----:B------:R-:W-:Y:S01]  /*4f9e0*/  ISETP.GE.AND P5, PT, R5, UR16, PT ;  /* 0x0000001005007c0c */ /* 0x000fe2000bfa6270 */
[----:B------:R-:W-:Y:S01]  /*4f9f0*/  BAR.SYNC.DEFER_BLOCKING 0x0 ;  /* 0x0000000000007b1d */ /* 0x000fe20000010000 */
[----:B------:R-:W-:-:S05]  /*4fa00*/  IADD3 R2, R2, UR4, R193 ;  /* 0x0000000402027c10 */ /* 0x000fca000fffe0c1 */
[----:B------:R-:W0:Y:S01]  /*4fa10*/  S2R R252, SR_TID.X ;  /* 0x0000000000fc7919 */ /* 0x000e220000002100 */
[----:B------:R-:W-:Y:S01]  /*4fa20*/  IMAD.IADD R2, R2, 0x1, R194 ;  /* 0x0000000102027824 */ /* 0x000fe200078e02c2 */
[----:B-1----:R-:W2:Y:S01]  /*4fa30*/  LDL R195, [R1+0x910] ;  /* 0x0009100001c37983 */ /* 0x002ea20000100800 */
[----:B------:R-:W-:Y:S01]  /*4fa40*/  ISETP.LT.AND P5, PT, R4, UR51, !P5 ;  /* 0x0000003304007c0c */ /* 0x000fe2000efa1270 */
[----:B------:R-:W-:Y:S01]  /*4fa50*/  ULDC UR5, c[0x0][0x228] ;  /* 0x00008a0000057ab9 */ /* 0x000fe20000000800 */
[----:B------:R-:W-:Y:S01]  /*4fa60*/  ULDC UR6, c[0x0][0x22c] ;  /* 0x00008b0000067ab9 */ /* 0x000fe20000000800 */
[----:B------:R-:W-:Y:S04]  /*4fa70*/  STL [R1+0x1bfc], R192 ;  /* 0x001bfcc001007387 */ /* 0x000fe80000100800 */
[----:B------:R-:W-:Y:S04]  /*4fa80*/  STL [R1+0x1bf4], R191 ;  /* 0x001bf4bf01007387 */ /* 0x000fe80000100800 */
[----:B------:R-:W-:Y:S04]  /*4fa90*/  STSM.16.M88.4 [R2], R156 ;  /* 0x0000009c02007844 */ /* 0x000fe80000000200 */
[----:B------:R-:W-:Y:S04]  /*4faa0*/  STL [R1+0x1bf0], R190 ;  /* 0x001bf0be01007387 */ /* 0x000fe80000100800 */
[----:B------:R-:W-:Y:S04]  /*4fab0*/  STL [R1+0x1be0], R189 ;  /* 0x001be0bd01007387 */ /* 0x000fe80000100800 */
[----:B------:R-:W-:Y:S04]  /*4fac0*/  STL [R1+0x1bdc], R188 ;  /* 0x001bdcbc01007387 */ /* 0x000fe80000100800 */
[----:B------:R-:W-:Y:S01]  /*4fad0*/  STL [R1+0x1bd4], R59 ;  /* 0x001bd43b01007387 */ /* 0x000fe20000100800 */
[----:B0-----:R-:W-:-:S03]  /*4fae0*/  LOP3.LUT R252, R252, 0x7f, RZ, 0xc0, !PT ;  /* 0x0000007ffcfc7812 */ /* 0x001fc600078ec0ff */
[----:B------:R-:W-:Y:S01]  /*4faf0*/  STL [R1+0x1bd0], R58 ;  /* 0x001bd03a01007387 */ /* 0x000fe20000100800 */
[----:B------:R-:W-:Y:S01]  /*4fb00*/  LEA R252, R252, UR4, 0x4 ;  /* 0x00000004fcfc7c11 */ /* 0x000fe2000f8e20ff */
[----:B------:R-:W-:Y:S02]  /*4fb10*/  ULDC UR4, c[0x0][0x228] ;  /* 0x00008a0000047ab9 */ /* 0x000fe40000000800 */
        /* <DEDUP_REMOVED lines=12> */
[----:B------:R-:W-:Y:S06]  /*4fbe0*/  BAR.SYNC.DEFER_BLOCKING 0x0 ;  /* 0x0000000000007b1d */ /* 0x000fec0000010000 */
[----:B------:R-:W-:Y:S04]  /*4fbf0*/  STL [R1+0x1b7c], R3 ;  /* 0x001b7c0301007387 */ /* 0x000fe80000100800 */
[----:B------:R-:W-:Y:S04]  /*4fc00*/  STL [R1+0x1c00], R193 ;  /* 0x001c00c101007387 */ /* 0x000fe80000100800 */
[----:B------:R-:W0:Y:S01]  /*4fc10*/  LDS.128 R48, [R252] ;  /* 0x00000000fc307984 */ /* 0x000e220000000c00 */
[----:B------:R-:W-:Y:S06]  /*4fc20*/  BAR.SYNC.DEFER_BLOCKING 0x0 ;  /* 0x0000000000007b1d */ /* 0x000fec0000010000 */
[----:B------:R-:W-:Y:S04]  /*4fc30*/  STSM.16.M88.4 [R2], R148 ;  /* 0x0000009402007844 */ /* 0x000fe80000000200 */
[----:B0-----:R-:W-:Y:S01]  /*4fc40*/  STL [R1+0x4c0], R48 ;  /* 0x0004c03001007387 */ /* 0x001fe20000100800 */
[----:B------:R-:W-:-:S03]  /*4fc50*/  IMAD.MOV.U32 R193, RZ, RZ, R49 ;  /* 0x000000ffffc17224 */ /* 0x000fc600078e0031 */
[----:B------:R-:W-:Y:S01]  /*4fc60*/  STL.64 [R1+0x4c8], R50 ;  /* 0x0004c83201007387 */ /* 0x000fe20000100a00 */
[----:B------:R-:W-:Y:S06]  /*4fc70*/  BAR.SYNC.DEFER_BLOCKING 0x0 ;  /* 0x0000000000007b1d */ /* 0x000fec0000010000 */
[----:B------:R-:W0:Y:S02]  /*4fc80*/  LDS.128 R48, [R252] ;  /* 0x00000000fc307984 */ /* 0x000e240000000c00 */
        /* <DEDUP_REMOVED lines=9> */
[----:B0-----:R-:W-:Y:S04]  /*4fd20*/  STL.64 [R1+0x4a0], R48 ;  /* 0x0004a03001007387 */ /* 0x001fe80000100a00 */
[----:B------:R-:W-:Y:S01]  /*4fd30*/  STL.64 [R1+0x4a8], R50 ;  /* 0x0004a83201007387 */ /* 0x000fe20000100a00 */
[----:B------:R-:W-:Y:S01]  /*4fd40*/  BAR.SYNC.DEFER_BLOCKING 0x0 ;  /* 0x0000000000007b1d */ /* 0x000fe20000010000 */
[----:B--2---:R-:W-:-:S05]  /*4fd50*/  IMAD.WIDE R194, R195, 0x2, R66 ;  /* 0x00000002c3c27825 */ /* 0x004fca00078e0242 */
[----:B------:R-:W0:Y:S02]  /*4fd60*/  LDS.128 R48, [R252] ;  /* 0x00000000fc307984 */ /* 0x000e240000000c00 */
[----:B------:R-:W-:Y:S06]  /*4fd70*/  BAR.SYNC.DEFER_BLOCKING 0x0 ;  /* 0x0000000000007b1d */ /* 0x000fec0000010000 */
[----:B------:R-:W-:Y:S04]  /*4fd80*/  STSM.16.M88.4 [R2], R124 ;  /* 0x0000007c02007844 */ /* 0x000fe80000000200 */
[----:B0-----:R-:W-:Y:S04]  /*4fd90*/  STL.64 [R1+0x490], R48 ;  /* 0x0004903001007387 */ /* 0x001fe80000100a00 */
        /* <DEDUP_REMOVED lines=9> */
[----:B------:R-:W-:Y:S04]  /*4fe30*/  STL [R1+0x1bf8], R191 ;  /* 0x001bf8bf01007387 */ /* 0x000fe80000100800 */
[----:B------:R-:W0:Y:S01]  /*4fe40*/  LDS.128 R48, [R252] ;  /* 0x00000000fc307984 */ /* 0x000e220000000c00 */
[----:B------:R-:W-:Y:S06]  /*4fe50*/  BAR.SYNC.DEFER_BLOCKING 0x0 ;  /* 0x0000000000007b1d */ /* 0x000fec0000010000 */
[----:B------:R-:W-:Y:S04]  /*4fe60*/  STSM.16.M88.4 [R2], R108 ;  /* 0x0000006c02007844 */ /* 0x000fe80000000200 */
[----:B0-----:R-:W-:Y:S04]  /*4fe70*/  STL.64 [R1+0x470], R48 ;  /* 0x0004703001007387 */ /* 0x001fe80000100a00 */
[----:B------:R-:W-:Y:S01]  /*4fe80*/  STL.64 [R1+0x478], R50 ;  /* 0x0004783201007387 */ /* 0x000fe20000100a00 */
[----:B------:R-:W-:Y:S06]  /*4fe90*/  BAR.SYNC.DEFER_BLOCKING 0x0 ;  /* 0x0000000000007b1d */ /* 0x000fec0000010000 */
[----:B------:R-:W0:Y:S02]  /*4fea0*/  LDS.128 R48, [R252] ;  /* 0x00000000fc307984 */ /* 0x000e240000000c00 */
[----:B------:R-:W-:Y:S06]  /*4feb0*/  BAR.SYNC.DEFER_BLOCKING 0x0 ;  /* 0x0000000000007b1d */ /* 0x000fec0000010000 */
[----:B------:R-:W-:Y:S02]  /*4fec0*/  STSM.16.M88.4 [R2], R100 ;  /* 0x0000006402007844 */ /* 0x000fe40000000200 */
[----:B------:R-:W-:Y:S06]  /*4fed0*/  BAR.SYNC.DEFER_BLOCKING 0x0 ;  /* 0x0000000000007b1d */ /* 0x000fec0000010000 */
[----:B0-----:R-:W-:Y:S04]  /*4fee0*/  STL.64 [R1+0x460], R48 ;  /* 0x0004603001007387 */ /* 0x001fe80000100a00 */
[----:B------:R-:W-:Y:S04]  /*4fef0*/  STL.64 [R1+0x468], R50 ;  /* 0x0004683201007387 */ /* 0x000fe80000100a00 */
[----:B------:R-:W0:Y:S01]  /*4ff00*/  LDS.128 R48, [R252] ;  /* 0x00000000fc307984 */ /* 0x000e220000000c00 */
        /* <DEDUP_REMOVED lines=9> */
[----:B0-----:R-:W-:Y:S01]  /*4ffa0*/  STL [R1+0x440], R48 ;  /* 0x0004403001007387 */ /* 0x001fe20000100800 */
[----:B------:R-:W-:-:S03]  /*4ffb0*/  IMAD.MOV.U32 R190, RZ, RZ, R49 ;  /* 0x000000ffffbe7224 */ /* 0x000fc600078e0031 */
        /* <DEDUP_REMOVED lines=21> */
[----:B---3--:R-:W-:Y:S02]  /*50110*/  STSM.16.M88.4 [R2], R68 ;  /* 0x0000004402007844 */ /* 0x008fe40000000200 */
[----:B------:R-:W-:Y:S06]  /*50120*/  BAR.SYNC.DEFER_BLOCKING 0x0 ;  /* 0x0000000000007b1d */ /* 0x000fec0000010000 */
[----:B0-----:R-:W-:Y:S04]  /*50130*/  STL.64 [R1+0x400], R48 ;  /* 0x0004003001007387 */ /* 0x001fe80000100a00 */
[----:B------:R-:W-:Y:S04]  /*50140*/  STL.64 [R1+0x408], R50 ;  /* 0x0004083201007387 */ /* 0x000fe80000100a00 */
[----:B------:R-:W0:Y:S01]  /*50150*/  LDS.128 R48, [R252] ;  /* 0x00000000fc307984 */ /* 0x000e220000000c00 */
[----:B------:R-:W-:Y:S06]  /*50160*/  BAR.SYNC.DEFER_BLOCKING 0x0 ;  /* 0x0000000000007b1d */ /* 0x000fec0000010000 */
[----:B----4-:R-:W-:Y:S02]  /*50170*/  STSM.16.M88.4 [R2], R60 ;  /* 0x0000003c02007844 */ /* 0x010fe40000000200 */
[----:B------:R-:W-:Y:S06]  /*50180*/  BAR.SYNC.DEFER_BLOCKING 0x0 ;  /* 0x0000000000007b1d */ /* 0x000fec0000010000 */
[----:B0-----:R-:W-:Y:S01]  /*50190*/  STL [R1+0x3f0], R48 ;  /* 0x0003f03001007387 */ /* 0x001fe20000100800 */
[----:B------:R-:W-:-:S03]  /*501a0*/  IMAD.MOV.U32 R189, RZ, RZ, R49 ;  /* 0x000000ffffbd7224 */ /* 0x000fc600078e0031 */
[----:B------:R-:W-:Y:S04]  /*501b0*/  STL.64 [R1+0x3f8], R50 ;  /* 0x0003f83201007387 */ /* 0x000fe80000100a00 */
[----:B------:R-:W-:Y:S04]  /*501c0*/  STL [R1+0x1be4], R189 ;  /* 0x001be4bd01007387 */ /* 0x000fe80000100800 */
        /* <DEDUP_REMOVED lines=15> */
[----:B------:R-:W-:Y:S01]  /*502c0*/  BAR.SYNC.DEFER_BLOCKING 0x0 ;  /* 0x0000000000007b1d */ /* 0x000fe20000010000 */
[----:B0-----:R-:W-:-:S05]  /*502d0*/  IMAD.MOV.U32 R188, RZ, RZ, R45 ;  /* 0x000000ffffbc7224 */ /* 0x001fca00078e002d */
[----:B------:R-:W-:Y:S04]  /*502e0*/  STL [R1+0x3a0], R44 ;  /* 0x0003a02c01007387 */ /* 0x000fe80000100800 */
        /* <DEDUP_REMOVED lines=216> */
[----:B------:R-:W2:Y:S04]  /*51070*/  LDL.LU R156, [R1+0x330] ;  /* 0x00033000019c7983 */ /* 0x000ea80000300800 */
[----:B------:R-:W0:Y:S01]  /*51080*/  LDS.128 R8, [R252] ;  /* 0x00000000fc087984 */ /* 0x000e220000000c00 */
[----:B------:R-:W-:Y:S06]  /*51090*/  BAR.SYNC.DEFER_BLOCKING 0x0 ;  /* 0x0000000000007b1d */ /* 0x000fec0000010000 */
[----:B0-----:R-:W-:Y:S04]  /*510a0*/  STL.64 [R1+0x150], R8 ;  /* 0x0001500801007387 */ /* 0x001fe80000100a00 */
[----:B------:R-:W-:Y:S04]  /*510b0*/  STL.64 [R1+0x158], R10 ;  /* 0x0001580a01007387 */ /* 0x000fe80000100a00 */
[----:B------:R-:W2:Y:S04]  /*510c0*/  LDL.LU R157, [R1+0x334] ;  /* 0x00033400019d7983 */ /* 0x000ea80000300800 */
[----:B------:R-:W2:Y:S04]  /*510d0*/  LDL.LU R158, [R1+0x338] ;  /* 0x00033800019e7983 */ /* 0x000ea80000300800 */
[----:B------:R-:W2:Y:S04]  /*510e0*/  LDL.LU R159, [R1+0x33c] ;  /* 0x00033c00019f7983 */ /* 0x000ea80000300800 */
[----:B------:R-:W-:Y:S01]  /*510f0*/  STSM.16.M88.4 [R2], R236 ;  /* 0x000000ec02007844 */ /* 0x000fe20000000200 */
        /* <DEDUP_REMOVED lines=9> */
[----:B0-----:R-:W-:Y:S04]  /*51190*/  STL [R1+0x130], R8 ;  /* 0x0001300801007387 */ /* 0x001fe80000100800 */
[----:B------:R-:W-:Y:S04]  /*511a0*/  STL.64 [R1+0x138], R10 ;  /* 0x0001380a01007387 */ /* 0x000fe80000100a00 */
[----:B------:R-:W3:Y:S04]  /*511b0*/  LDL.LU R124, [R1+0x360] ;  /* 0x00036000017c7983 */ /* 0x000ee80000300800 */
[----:B------:R-:W3:Y:S04]  /*511c0*/  LDL.LU R125, [R1+0x364] ;  /* 0x00036400017d7983 */ /* 0x000ee80000300800 */
[----:B------:R-:W3:Y:S04]  /*511d0*/  LDL.LU R126, [R1+0x368] ;  /* 0x00036800017e7983 */ /* 0x000ee80000300800 */
[----:B------:R-:W3:Y:S04]  /*511e0*/  LDL.LU R127, [R1+0x36c] ;  /* 0x00036c00017f7983 */ /* 0x000ee80000300800 */
[----:B------:R-:W-:Y:S01]  /*511f0*/  STSM.16.M88.4 [R2], R244 ;  /* 0x000000f402007844 */ /* 0x000fe20000000200 */
[----:B------:R-:W-:Y:S06]  /*51200*/  BAR.SYNC.DEFER_BLOCKING 0x0 ;  /* 0x0000000000007b1d */ /* 0x000fec0000010000 */
[----:B------:R-:W4:Y:S04]  /*51210*/  LDL.LU R132, [R1+0x390] ;  /* 0x0003900001847983 */ /* 0x000f280000300800 */
[----:B------:R-:W4:Y:S04]  /*51220*/  LDL.LU R133, [R1+0x394] ;  /* 0x0003940001857983 */ /* 0x000f280000300800 */
[----:B------:R-:W4:Y:S04]  /*51230*/  LDL.LU R134, [R1+0x398] ;  /* 0x0003980001867983 */ /* 0x000f280000300800 */
[----:B------:R-:W4:Y:S01]  /*51240*/  LDL.LU R135, [R1+0x39c] ;  /* 0x00039c0001877983 */ /* 0x000f220000300800 */
[----:B------:R-:W-:-:S03]  /*51250*/  IMAD.MOV.U32 R51, RZ, RZ, R9 ;  /* 0x000000ffff337224 */ /* 0x000fc600078e0009 */
[----:B------:R-:W0:Y:S01]  /*51260*/  LDS.128 R8, [R252] ;  /* 0x00000000fc087984 */ /* 0x000e220000000c00 */
[----:B------:R-:W-:Y:S06]  /*51270*/  BAR.SYNC.DEFER_BLOCKING 0x0 ;  /* 0x0000000000007b1d */ /* 0x000fec0000010000 */
[----:B------:R-:W4:Y:S04]  /*51280*/  LDL.LU R148, [R1+0x3c0] ;  /* 0x0003c00001947983 */ /* 0x000f280000300800 */
[----:B------:R-:W4:Y:S04]  /*51290*/  LDL.LU R149, [R1+0x3c4] ;  /* 0x0003c40001957983 */ /* 0x000f280000300800 */
[----:B------:R-:W4:Y:S04]  /*512a0*/  LDL.LU R150, [R1+0x3c8] ;  /* 0x0003c80001967983 */ /* 0x000f280000300800 */
[----:B------:R-:W4:Y:S04]  /*512b0*/  LDL.LU R151, [R1+0x3cc] ;  /* 0x0003cc0001977983 */ /* 0x000f280000300800 */
[----:B------:R-:W-:Y:S01]  /*512c0*/  STSM.16.M88.4 [R2], R248 ;  /* 0x000000f802007844 */ /* 0x000fe20000000200 */
[----:B------:R-:W-:Y:S06]  /*512d0*/  BAR.SYNC.DEFER_BLOCKING 0x0 ;  /* 0x0000000000007b1d */ /* 0x000fec0000010000 */
[----:B0-----:R-:W-:Y:S04]  /*512e0*/  STL.64 [R1+0x120], R8 ;  /* 0x0001200801007387 */ /* 0x001fe80000100a00 */
[----:B------:R-:W-:Y:S04]  /*512f0*/  STL.64 [R1+0x128], R10 ;  /* 0x0001280a01007387 */ /* 0x000fe80000100a00 */
[----:B------:R-:W0:Y:S01]  /*51300*/  LDS.128 R8, [R252] ;  /* 0x00000000fc087984 */ /* 0x000e220000000c00 */
[----:B------:R-:W-:Y:S06]  /*51310*/  BAR.SYNC.DEFER_BLOCKING 0x0 ;  /* 0x0000000000007b1d */ /* 0x000fec0000010000 */
[----:B0-----:R-:W-:Y:S04]  /*51320*/  STL [R1+0x110], R8 ;  /* 0x0001100801007387 */ /* 0x001fe80000100800 */
[----:B--2---:R-:W-:Y:S01]  /*51330*/  STSM.16.M88.4 [R2], R156 ;  /* 0x0000009c02007844 */ /* 0x004fe20000000200 */
[----:B------:R-:W-:-:S03]  /*51340*/  IMAD.MOV.U32 R7, RZ, RZ, R9 ;  /* 0x000000ffff077224 */ /* 0x000fc600078e0009 */
[----:B------:R-:W-:Y:S01]  /*51350*/  STL.64 [R1+0x118], R10 ;  /* 0x0001180a01007387 */ /* 0x000fe20000100a00 */
[----:B------:R-:W-:Y:S06]  /*51360*/  BAR.SYNC.DEFER_BLOCKING 0x0 ;  /* 0x0000000000007b1d */ /* 0x000fec0000010000 */
        /* <DEDUP_REMOVED lines=8> */
[----:B------:R-:W2:Y:S04]  /*513f0*/  LDL.LU R156, [R1+0x5f0] ;  /* 0x0005f000019c7983 */ /* 0x000ea80000300800 */
[----:B------:R-:W2:Y:S04]  /*51400*/  LDL.LU R157, [R1+0x5f4] ;  /* 0x0005f400019d7983 */ /* 0x000ea80000300800 */
[----:B------:R-:W2:Y:S04]  /*51410*/  LDL.LU R158, [R1+0x5f8] ;  /* 0x0005f800019e7983 */ /* 0x000ea80000300800 */
[----:B------:R-:W2:Y:S04]  /*51420*/  LDL.LU R159, [R1+0x5fc] ;  /* 0x0005fc00019f7983 */ /* 0x000ea80000300800 */
[----:B---3--:R-:W-:Y:S01]  /*51430*/  STSM.16.M88.4 [R2], R124 ;  /* 0x0000007c02007844 */ /* 0x008fe20000000200 */
[----:B------:R-:W-:Y:S06]  /*51440*/  BAR.SYNC.DEFER_BLOCKING 0x0 ;  /* 0x0000000000007b1d */ /* 0x000fec0000010000 */
[----:B------:R-:W0:Y:S02]  /*51450*/  LDS.128 R8, [R252] ;  /* 0x00000000fc087984 */ /* 0x000e240000000c00 */
[----:B------:R-:W-:Y:S06]  /*51460*/  BAR.SYNC.DEFER_BLOCKING 0x0 ;  /* 0x0000000000007b1d */ /* 0x000fec0000010000 */
[----:B----4-:R-:W-:Y:S04]  /*51470*/  STSM.16.M88.4 [R2], R132 ;  /* 0x0000008402007844 */ /* 0x010fe80000000200 */
[----:B0-----:R-:W-:Y:S04]  /*51480*/  STL.64 [R1+0xf0], R8 ;  /* 0x0000f00801007387 */ /* 0x001fe80000100a00 */
[----:B------:R-:W-:Y:S01]  /*51490*/  STL.64 [R1+0xf8], R10 ;  /* 0x0000f80a01007387 */ /* 0x000fe20000100a00 */
[----:B------:R-:W-:Y:S06]  /*514a0*/  BAR.SYNC.DEFER_BLOCKING 0x0 ;  /* 0x0000000000007b1d */ /* 0x000fec0000010000 */
[----:B------:R-:W0:Y:S02]  /*514b0*/  LDS.128 R8, [R252] ;  /* 0x00000000fc087984 */ /* 0x000e240000000c00 */
[----:B------:R-:W-:Y:S06]  /*514c0*/  BAR.SYNC.DEFER_BLOCKING 0x0 ;  /* 0x0000000000007b1d */ /* 0x000fec0000010000 */
[----:B0-----:R-:W-:Y:S04]  /*514d0*/  STL.64 [R1+0xe0], R8 ;  /* 0x0000e00801007387 */ /* 0x001fe80000100a00 */
[----:B------:R-:W-:Y:S04]  /*514e0*/  STL.64 [R1+0xe8], R10 ;  /* 0x0000e80a01007387 */ /* 0x000fe80000100a00 */
[----:B------:R-:W3:Y:S04]  /*514f0*/  LDL.LU R124, [R1+0x600] ;  /* 0x00060000017c7983 */ /* 0x000ee80000300800 */
[----:B------:R-:W3:Y:S04]  /*51500*/  LDL.LU R125, [R1+0x604] ;  /* 0x00060400017d7983 */ /* 0x000ee80000300800 */
[----:B------:R-:W3:Y:S04]  /*51510*/  LDL.LU R126, [R1+0x608] ;  /* 0x00060800017e7983 */ /* 0x000ee80000300800 */
[----:B------:R-:W3:Y:S04]  /*51520*/  LDL.LU R127, [R1+0x60c] ;  /* 0x00060c00017f7983 */ /* 0x000ee80000300800 */
[----:B------:R0:W-:Y:S01]  /*51530*/  STSM.16.M88.4 [R2], R148 ;  /* 0x0000009402007844 */ /* 0x0001e20000000200 */
[----:B------:R-:W-:Y:S06]  /*51540*/  BAR.SYNC.DEFER_BLOCKING 0x0 ;  /* 0x0000000000007b1d */ /* 0x000fec0000010000 */
[----:B------:R-:W4:Y:S04]  /*51550*/  LDL.LU R132, [R1+0x610] ;  /* 0x0006100001847983 */ /* 0x000f280000300800 */
[----:B------:R-:W4:Y:S04]  /*51560*/  LDL.LU R133, [R1+0x614] ;  /* 0x0006140001857983 */ /* 0x000f280000300800 */
[----:B------:R-:W4:Y:S04]  /*51570*/  LDL.LU R134, [R1+0x618] ;  /* 0x0006180001867983 */ /* 0x000f280000300800 */
[----:B------:R-:W4:Y:S04]  /*51580*/  LDL.LU R135, [R1+0x61c] ;  /* 0x00061c0001877983 */ /* 0x000f280000300800 */
[----:B------:R-:W1:Y:S01]  /*51590*/  LDS.128 R8, [R252] ;  /* 0x00000000fc087984 */ /* 0x000e620000000c00 */
[----:B------:R-:W-:Y:S06]  /*515a0*/  BAR.SYNC.DEFER_BLOCKING 0x0 ;  /* 0x0000000000007b1d */ /* 0x000fec0000010000 */
[----:B0-----:R-:W4:Y:S04]  /*515b0*/  LDL.LU R148, [R1+0x620] ;  /* 0x0006200001947983 */ /* 0x001f280000300800 */
[----:B------:R-:W4:Y:S04]  /*515c0*/  LDL.LU R149, [R1+0x624] ;  /* 0x0006240001957983 */ /* 0x000f280000300800 */
[----:B------:R-:W4:Y:S04]  /*515d0*/  LDL.LU R150, [R1+0x628] ;  /* 0x0006280001967983 */ /* 0x000f280000300800 */
[----:B------:R-:W4:Y:S04]  /*515e0*/  LDL.LU R151, [R1+0x62c] ;  /* 0x00062c0001977983 */ /* 0x000f280000300800 */
[----:B--2---:R-:W-:Y:S01]  /*515f0*/  STSM.16.M88.4 [R2], R140 ;  /* 0x0000008c02007844 */ /* 0x004fe20000000200 */
[----:B-1----:R-:W-:-:S03]  /*51600*/  IMAD.MOV.U32 R50, RZ, RZ, R9 ;  /* 0x000000ffff327224 */ /* 0x002fc600078e0009 */
[----:B------:R-:W-:Y:S04]  /*51610*/  STL [R1+0xd0], R8 ;  /* 0x0000d00801007387 */ /* 0x000fe80000100800 */
[----:B------:R-:W-:Y:S01]  /*51620*/  STL.64 [R1+0xd8], R10 ;  /* 0x0000d80a01007387 */ /* 0x000fe20000100a00 */
[----:B------:R-:W-:Y:S06]  /*51630*/  BAR.SYNC.DEFER_BLOCKING 0x0 ;  /* 0x0000000000007b1d */ /* 0x000fec0000010000 */
[----:B------:R-:W0:Y:S02]  /*51640*/  LDS.128 R8, [R252] ;  /* 0x00000000fc087984 */ /* 0x000e240000000c00 */
[----:B------:R-:W-:Y:S06]  /*51650*/  BAR.SYNC.DEFER_BLOCKING 0x0 ;  /* 0x0000000000007b1d */ /* 0x000fec0000010000 */
[----:B0-----:R-:W-:Y:S04]  /*51660*/  STL.64 [R1+0xc0], R8 ;  /* 0x0000c00801007387 */ /* 0x001fe80000100a00 */
[----:B------:R-:W-:Y:S04]  /*51670*/  STL.64 [R1+0xc8], R10 ;  /* 0x0000c80a01007387 */ /* 0x000fe80000100a00 */
[----:B------:R-:W2:Y:S04]  /*51680*/  LDL.LU R140, [R1+0x630] ;  /* 0x00063000018c7983 */ /* 0x000ea80000300800 */
[----:B------:R-:W2:Y:S04]  /*51690*/  LDL.LU R141, [R1+0x634] ;  /* 0x00063400018d7983 */ /* 0x000ea80000300800 */
[----:B------:R-:W2:Y:S04]  /*516a0*/  LDL.LU R142, [R1+0x638] ;  /* 0x00063800018e7983 */ /* 0x000ea80000300800 */
[----:B------:R-:W2:Y:S04]  /*516b0*/  LDL.LU R143, [R1+0x63c] ;  /* 0x00063c00018f7983 */ /* 0x000ea80000300800 */
[----:B------:R-:W-:Y:S01]  /*516c0*/  STSM.16.M88.4 [R2], R156 ;  /* 0x0000009c02007844 */ /* 0x000fe20000000200 */
[----:B------:R-:W-:Y:S06]  /*516d0*/  BAR.SYNC.DEFER_BLOCKING 0x0 ;  /* 0x0000000000007b1d */ /* 0x000fec0000010000 */
[----:B------:R-:W0:Y:S02]  /*516e0*/  LDS.128 R8, [R252] ;  /* 0x00000000fc087984 */ /* 0x000e240000000c00 */
[----:B------:R-:W-:Y:S06]  /*516f0*/  BAR.SYNC.DEFER_BLOCKING 0x0 ;  /* 0x0000000000007b1d */ /* 0x000fec0000010000 */
[----:B0-----:R-:W-:Y:S01]  /*51700*/  STL [R1+0xb0], R8 ;  /* 0x0000b00801007387 */ /* 0x001fe20000100800 */
[----:B------:R-:W-:-:S02]  /*51710*/  IMAD.MOV.U32 R0, RZ, RZ, R9 ;  /* 0x000000ffff007224 */ /* 0x000fc400078e0009 */
[----:B------:R-:W-:Y:S01]  /*51720*/  IMAD.MOV.U32 R49, RZ, RZ, R10 ;  /* 0x000000ffff317224 */ /* 0x000fe200078e000a */
[----:B------:R-:W-:Y:S04]  /*51730*/  STL [R1+0xbc], R11 ;  /* 0x0000bc0b01007387 */ /* 0x000fe80000100800 */
        /* <DEDUP_REMOVED lines=9> */
[----:B------:R1:W-:Y:S04]  /*517d0*/  STL [R1+0x1b90], R49 ;  /* 0x001b903101007387 */ /* 0x0003e80000100800 */
[----:B0-----:R-:W-:Y:S01]  /*517e0*/  STL [R1+0xa4], R9 ;  /* 0x0000a40901007387 */ /* 0x001fe20000100800 */
[----:B-1----:R-:W-:-:S03]  /*517f0*/  IMAD.MOV.U32 R49, RZ, RZ, R8 ;  /* 0x000000ffff317224 */ /* 0x002fc600078e0008 */
[----:B------:R-:W-:Y:S01]  /*51800*/  STL.64 [R1+0xa8], R10 ;  /* 0x0000a80a01007387 */ /* 0x000fe20000100a00 */
[----:B------:R-:W-:Y:S06]  /*51810*/  BAR.SYNC.DEFER_BLOCKING 0x0 ;  /* 0x0000000000007b1d */ /* 0x000fec0000010000 */
[----:B------:R-:W0:Y:S02]  /*51820*/  LDS.128 R8, [R252] ;  /* 0x00000000fc087984 */ /* 0x000e240000000c00 */
[----:B------:R-:W-:Y:S06]  /*51830*/  BAR.SYNC.DEFER_BLOCKING 0x0 ;  /* 0x0000000000007b1d */ /* 0x000fec0000010000 */
[----:B------:R1:W-:Y:S04]  /*51840*/  STSM.16.M88.4 [R2], R148 ;  /* 0x0000009402007844 */ /* 0x0003e80000000200 */
[----:B0-----:R-:W-:Y:S04]  /*51850*/  STL.64 [R1+0x90], R8 ;  /* 0x0000900801007387 */ /* 0x001fe80000100a00 */
[----:B------:R-:W-:Y:S01]  /*51860*/  STL.64 [R1+0x98], R10 ;  /* 0x0000980a01007387 */ /* 0x000fe20000100a00 */
[----:B------:R-:W-:Y:S06]  /*51870*/  BAR.SYNC.DEFER_BLOCKING 0x0 ;  /* 0x0000000000007b1d */ /* 0x000fec0000010000 */
[----:B------:R-:W3:Y:S04]  /*51880*/  LDL.LU R116, [R1+0x650] ;  /* 0x0006500001747983 */ /* 0x000ee80000300800 */
[----:B------:R-:W3:Y:S04]  /*51890*/  LDL.LU R117, [R1+0x654] ;  /* 0x0006540001757983 */ /* 0x000ee80000300800 */
[----:B------:R-:W3:Y:S04]  /*518a0*/  LDL.LU R118, [R1+0x658] ;  /* 0x0006580001767983 */ /* 0x000ee80000300800 */
[----:B------:R-:W3:Y:S04]  /*518b0*/  LDL.LU R119, [R1+0x65c] ;  /* 0x00065c0001777983 */ /* 0x000ee80000300800 */
[----:B------:R-:W0:Y:S01]  /*518c0*/  LDS.128 R8, [R252] ;  /* 0x00000000fc087984 */ /* 0x000e220000000c00 */
[----:B------:R-:W-:Y:S06]  /*518d0*/  BAR.SYNC.DEFER_BLOCKING 0x0 ;  /* 0x0000000000007b1d */ /* 0x000fec0000010000 */
[----:B-1----:R-:W4:Y:S04]  /*518e0*/  LDL.LU R148, [R1+0x660] ;  /* 0x0006600001947983 */ /* 0x002f280000300800 */
[----:B--2---:R-:W-:Y:S04]  /*518f0*/  STSM.16.M88.4 [R2], R140 ;  /* 0x0000008c02007844 */ /* 0x004fe80000000200 */
[----:B0-----:R-:W-:Y:S04]  /*51900*/  STL.64 [R1+0x80], R8 ;  /* 0x0000800801007387 */ /* 0x001fe80000100a00 */
[----:B------:R-:W-:Y:S01]  /*51910*/  STL.64 [R1+0x88], R10 ;  /* 0x0000880a01007387 */ /* 0x000fe20000100a00 */
[----:B------:R-:W-:Y:S06]  /*51920*/  BAR.SYNC.DEFER_BLOCKING 0x0 ;  /* 0x0000000000007b1d */ /* 0x000fec0000010000 */
[----:B------:R-:W4:Y:S04]  /*51930*/  LDL.LU R149, [R1+0x664] ;  /* 0x0006640001957983 */ /* 0x000f280000300800 */
[----:B------:R-:W4:Y:S04]  /*51940*/  LDL.LU R150, [R1+0x668] ;  /* 0x0006680001967983 */ /* 0x000f280000300800 */
[----:B------:R-:W4:Y:S04]  /*51950*/  LDL.LU R151, [R1+0x66c] ;  /* 0x00066c0001977983 */ /* 0x000f280000300800 */
        /* <DEDUP_REMOVED lines=16> */
[----:B------:R0:W-:Y:S01]  /*51a60*/  STSM.16.M88.4 [R2], R156 ;  /* 0x0000009c02007844 */ /* 0x0001e20000000200 */
[----:B------:R-:W-:Y:S06]  /*51a70*/  BAR.SYNC.DEFER_BLOCKING 0x0 ;  /* 0x0000000000007b1d */ /* 0x000fec0000010000 */
[----:B0-----:R-:W2:Y:S04]  /*51a80*/  LDL.LU R156, [R1+0x6a0] ;  /* 0x0006a000019c7983 */ /* 0x001ea80000300800 */
[----:B------:R-:W2:Y:S04]  /*51a90*/  LDL.LU R157, [R1+0x6a4] ;  /* 0x0006a400019d7983 */ /* 0x000ea80000300800 */
[----:B------:R-:W2:Y:S04]  /*51aa0*/  LDL.LU R158, [R1+0x6a8] ;  /* 0x0006a800019e7983 */ /* 0x000ea80000300800 */
[----:B------:R-:W0:Y:S01]  /*51ab0*/  LDS.128 R8, [R252] ;  /* 0x00000000fc087984 */ /* 0x000e220000000c00 */
[----:B------:R-:W-:Y:S06]  /*51ac0*/  BAR.SYNC.DEFER_BLOCKING 0x0 ;  /* 0x0000000000007b1d */ /* 0x000fec0000010000 */
[----:B------:R-:W2:Y:S04]  /*51ad0*/  LDL.LU R159, [R1+0x6ac] ;  /* 0x0006ac00019f7983 */ /* 0x000ea80000300800 */
[----:B0-----:R-:W-:Y:S04]  /*51ae0*/  STL.64 [R1+0x60], R8 ;  /* 0x0000600801007387 */ /* 0x001fe80000100a00 */
[----:B------:R-:W-:Y:S04]  /*51af0*/  STL.64 [R1+0x68], R10 ;  /* 0x0000680a01007387 */ /* 0x000fe80000100a00 */
[----:B---3--:R-:W-:Y:S01]  /*51b00*/  STSM.16.M88.4 [R2], R116 ;  /* 0x0000007402007844 */ /* 0x008fe20000000200 */
[----:B------:R-:W-:Y:S06]  /*51b10*/  BAR.SYNC.DEFER_BLOCKING 0x0 ;  /* 0x0000000000007b1d */ /* 0x000fec0000010000 */
[----:B------:R-:W0:Y:S02]  /*51b20*/  LDS.128 R8, [R252] ;  /* 0x00000000fc087984 */ /* 0x000e240000000c00 */
[----:B------:R-:W-:Y:S06]  /*51b30*/  BAR.SYNC.DEFER_BLOCKING 0x0 ;  /* 0x0000000000007b1d */ /* 0x000fec0000010000 */
[----:B----4-:R1:W-:Y:S01]  /*51b40*/  STSM.16.M88.4 [R2], R148 ;  /* 0x0000009402007844 */ /* 0x0103e20000000200 */
[----:B0-----:R-:W-:-:S03]  /*51b50*/  IMAD.MOV.U32 R48, RZ, RZ, R9 ;  /* 0x000000ffff307224 */ /* 0x001fc600078e0009 */
[----:B------:R-:W-:Y:S04]  /*51b60*/  STL [R1+0x50], R8 ;  /* 0x0000500801007387 */ /* 0x000fe80000100800 */
[----:B------:R-:W-:Y:S01]  /*51b70*/  STL.64 [R1+0x58], R10 ;  /* 0x0000580a01007387 */ /* 0x000fe20000100a00 */
[----:B------:R-:W-:Y:S06]  /*51b80*/  BAR.SYNC.DEFER_BLOCKING 0x0 ;  /* 0x0000000000007b1d */ /* 0x000fec0000010000 */
[----:B-1----:R-:W3:Y:S04]  /*51b90*/  LDL.LU R148, [R1+0x6b0] ;  /* 0x0006b00001947983 */ /* 0x002ee80000300800 */
[----:B------:R-:W3:Y:S04]  /*51ba0*/  LDL.LU R149, [R1+0x6b4] ;  /* 0x0006b40001957983 */ /* 0x000ee80000300800 */
[----:B------:R-:W3:Y:S04]  /*51bb0*/  LDL.LU R150, [R1+0x6b8] ;  /* 0x0006b80001967983 */ /* 0x000ee80000300800 */
[----:B------:R-:W3:Y:S04]  /*51bc0*/  LDL.LU R151, [R1+0x6bc] ;  /* 0x0006bc0001977983 */ /* 0x000ee80000300800 */
[----:B------:R-:W0:Y:S01]  /*51bd0*/  LDS.128 R8, [R252] ;  /* 0x00000000fc087984 */ /* 0x000e220000000c00 */
[----:B------:R-:W-:Y:S06]  /*51be0*/  BAR.SYNC.DEFER_BLOCKING 0x0 ;  /* 0x0000000000007b1d */ /* 0x000fec0000010000 */
[----:B--2---:R-:W-:Y:S04]  /*51bf0*/  STSM.16.M88.4 [R2], R124 ;  /* 0x0000007c02007844 */ /* 0x004fe80000000200 */
[----:B0-----:R-:W-:Y:S04]  /*51c00*/  STL.64 [R1+0x40], R8 ;  /* 0x0000400801007387 */ /* 0x001fe80000100a00 */
[----:B------:R-:W-:Y:S01]  /*51c10*/  STL.64 [R1+0x48], R10 ;  /* 0x0000480a01007387 */ /* 0x000fe20000100a00 */
[----:B------:R-:W-:Y:S06]  /*51c20*/  BAR.SYNC.DEFER_BLOCKING 0x0 ;  /* 0x0000000000007b1d */ /* 0x000fec0000010000 */
[----:B------:R-:W0:Y:S02]  /*51c30*/  LDS.128 R8, [R252] ;  /* 0x00000000fc087984 */ /* 0x000e240000000c00 */
[----:B------:R-:W-:Y:S06]  /*51c40*/  BAR.SYNC.DEFER_BLOCKING 0x0 ;  /* 0x0000000000007b1d */ /* 0x000fec0000010000 */
[----:B------:R-:W-:Y:S04]  /*51c50*/  STSM.16.M88.4 [R2], R132 ;  /* 0x0000008402007844 */ /* 0x000fe80000000200 */
[----:B0-----:R-:W-:Y:S01]  /*51c60*/  STL.64 [R1+0x30], R8 ;  /* 0x0000300801007387 */ /* 0x001fe20000100a00 */
[----:B------:R-:W-:-:S03]  /*51c70*/  IMAD.MOV.U32 R3, RZ, RZ, R10 ;  /* 0x000000ffff037224 */ /* 0x000fc600078e000a */
[----:B------:R-:W-:Y:S01]  /*51c80*/  STL [R1+0x3c], R11 ;  /* 0x00003c0b01007387 */ /* 0x000fe20000100800 */
[----:B------:R-:W-:Y:S06]  /*51c90*/  BAR.SYNC.DEFER_BLOCKING 0x0 ;  /* 0x0000000000007b1d */ /* 0x000fec0000010000 */
[----:B------:R-:W0:Y:S02]  /*51ca0*/  LDS.128 R8, [R252] ;  /* 0x00000000fc087984 */ /* 0x000e240000000c00 */
[----:B------:R-:W-:Y:S06]  /*51cb0*/  BAR.SYNC.DEFER_BLOCKING 0x0 ;  /* 0x0000000000007b1d */ /* 0x000fec0000010000 */
[----:B------:R-:W-:Y:S04]  /*51cc0*/  STSM.16.M88.4 [R2], R140 ;  /* 0x0000008c02007844 */ /* 0x000fe80000000200 */
[----:B------:R1:W-:Y:S04]  /*51cd0*/  STL [R1+0x1b80], R3 ;  /* 0x001b800301007387 */ /* 0x0003e80000100800 */
[----:B0-----:R-:W-:Y:S01]  /*51ce0*/  STL [R1+0x24], R9 ;  /* 0x0000240901007387 */ /* 0x001fe20000100800 */
[----:B-1----:R-:W-:-:S03]  /*51cf0*/  IMAD.MOV.U32 R3, RZ, RZ, R8 ;  /* 0x000000ffff037224 */ /* 0x002fc600078e0008 */
        /* <DEDUP_REMOVED lines=10> */
[----:B------:R0:W-:Y:S01]  /*51da0*/  STSM.16.M88.4 [R2], R156 ;  /* 0x0000009c02007844 */ /* 0x0001e20000000200 */
[----:B------:R-:W-:Y:S06]  /*51db0*/  BAR.SYNC.DEFER_BLOCKING 0x0 ;  /* 0x0000000000007b1d */ /* 0x000fec0000010000 */
[----:B0-----:R-:W4:Y:S04]  /*51dc0*/  LDL.LU R156, [R1+0x6d0] ;  /* 0x0006d000019c7983 */ /* 0x001f280000300800 */
[----:B------:R-:W4:Y:S04]  /*51dd0*/  LDL.LU R157, [R1+0x6d4] ;  /* 0x0006d400019d7983 */ /* 0x000f280000300800 */
[----:B------:R-:W4:Y:S04]  /*51de0*/  LDL.LU R158, [R1+0x6d8] ;  /* 0x0006d800019e7983 */ /* 0x000f280000300800 */
[----:B------:R-:W4:Y:S04]  /*51df0*/  LDL.LU R159, [R1+0x6dc] ;  /* 0x0006dc00019f7983 */ /* 0x000f280000300800 */
[----:B------:R-:W0:Y:S01]  /*51e00*/  LDS.128 R8, [R252] ;  /* 0x00000000fc087984 */ /* 0x000e220000000c00 */
[----:B------:R-:W-:Y:S06]  /*51e10*/  BAR.SYNC.DEFER_BLOCKING 0x0 ;  /* 0x0000000000007b1d */ /* 0x000fec0000010000 */
[----:B0-----:R-:W-:Y:S04]  /*51e20*/  STL.64 [R1], R8 ;  /* 0x0000000801007387 */ /* 0x001fe80000100a00 */
[----:B------:R-:W-:Y:S04]  /*51e30*/  STL.64 [R1+0x8], R10 ;  /* 0x0000080a01007387 */ /* 0x000fe80000100a00 */
        /* <DEDUP_REMOVED lines=15> */
[----:B---3--:R0:W-:Y:S04]  /*51f30*/  STSM.16.M88.4 [R2], R148 ;  /* 0x0000009402007844 */ /* 0x0081e80000000200 */
[----:B------:R-:W3:Y:S01]  /*51f40*/  LDL.LU R143, [R1+0x71c] ;  /* 0x00071c00018f7983 */ /* 0x000ee20000300800 */
[----:B------:R-:W-:Y:S06]  /*51f50*/  BAR.SYNC.DEFER_BLOCKING 0x0 ;  /* 0x0000000000007b1d */ /* 0x000fec0000010000 */
[----:B0-----:R-:W3:Y:S04]  /*51f60*/  LDL.LU R148, [R1+0x720] ;  /* 0x0007200001947983 */ /* 0x001ee80000300800 */
[----:B------:R-:W3:Y:S04]  /*51f70*/  LDL.LU R149, [R1+0x724] ;  /* 0x0007240001957983 */ /* 0x000ee80000300800 */
[----:B------:R-:W3:Y:S04]  /*51f80*/  LDL.LU R150, [R1+0x728] ;  /* 0x0007280001967983 */ /* 0x000ee80000300800 */
[----:B------:R-:W3:Y:S04]  /*51f90*/  LDL.LU R151, [R1+0x72c] ;  /* 0x00072c0001977983 */ /* 0x000ee80000300800 */
[----:B------:R-:W0:Y:S01]  /*51fa0*/  LDS.128 R248, [R252] ;  /* 0x00000000fcf87984 */ /* 0x000e220000000c00 */
[----:B------:R-:W-:Y:S06]  /*51fb0*/  BAR.SYNC.DEFER_BLOCKING 0x0 ;  /* 0x0000000000007b1d */ /* 0x000fec0000010000 */
[----:B--2---:R-:W-:Y:S02]  /*51fc0*/  STSM.16.M88.4 [R2], R108 ;  /* 0x0000006c02007844 */ /* 0x004fe40000000200 */
[----:B------:R-:W-:Y:S06]  /*51fd0*/  BAR.SYNC.DEFER_BLOCKING 0x0 ;  /* 0x0000000000007b1d */ /* 0x000fec0000010000 */
[----:B------:R-:W1:Y:S02]  /*51fe0*/  LDS.128 R244, [R252] ;  /* 0x00000000fcf47984 */ /* 0x000e640000000c00 */
[----:B------:R-:W-:Y:S06]  /*51ff0*/  BAR.SYNC.DEFER_BLOCKING 0x0 ;  /* 0x0000000000007b1d */ /* 0x000fec0000010000 */
[----:B----4-:R2:W-:Y:S02]  /*52000*/  STSM.16.M88.4 [R2], R156 ;  /* 0x0000009c02007844 */ /* 0x0105e40000000200 */
[----:B------:R-:W-:Y:S06]  /*52010*/  BAR.SYNC.DEFER_BLOCKING 0x0 ;  /* 0x0000000000007b1d */ /* 0x000fec0000010000 */
[----:B--2---:R-:W2:Y:S04]  /*52020*/  LDL.LU R156, [R1+0x730] ;  /* 0x00073000019c7983 */ /* 0x004ea80000300800 */
[----:B------:R-:W2:Y:S04]  /*52030*/  LDL.LU R157, [R1+0x734] ;  /* 0x00073400019d7983 */ /* 0x000ea80000300800 */
[----:B------:R-:W2:Y:S04]  /*52040*/  LDL.LU R158, [R1+0x738] ;  /* 0x00073800019e7983 */ /* 0x000ea80000300800 */
[----:B------:R-:W4:Y:S01]  /*52050*/  LDS.128 R240, [R252] ;  /* 0x00000000fcf07984 */ /* 0x000f220000000c00 */
[----:B------:R-:W-:Y:S06]  /*52060*/  BAR.SYNC.DEFER_BLOCKING 0x0 ;  /* 0x0000000000007b1d */ /* 0x000fec0000010000 */
[----:B------:R-:W2:Y:S04]  /*52070*/  LDL.LU R159, [R1+0x73c] ;  /* 0x00073c00019f7983 */ /* 0x000ea80000300800 */
[----:B------:R-:W4:Y:S04]  /*52080*/  LDL.LU R108, [R1+0x740] ;  /* 0x00074000016c7983 */ /* 0x000f280000300800 */
[----:B------:R-:W4:Y:S04]  /*52090*/  LDL.LU R109, [R1+0x744] ;  /* 0x00074400016d7983 */ /* 0x000f280000300800 */
[----:B------:R-:W4:Y:S04]  /*520a0*/  LDL.LU R110, [R1+0x748] ;  /* 0x00074800016e7983 */ /* 0x000f280000300800 */
[----:B------:R-:W-:Y:S01]  /*520b0*/  STSM.16.M88.4 [R2], R116 ;  /* 0x0000007402007844 */ /* 0x000fe20000000200 */
[----:B------:R-:W-:Y:S06]  /*520c0*/  BAR.SYNC.DEFER_BLOCKING 0x0 ;  /* 0x0000000000007b1d */ /* 0x000fec0000010000 */
[----:B------:R-:W4:Y:S04]  /*520d0*/  LDL.LU R111, [R1+0x74c] ;  /* 0x00074c00016f7983 */ /* 0x000f280000300800 */
[----:B------:R-:W1:Y:S01]  /*520e0*/  LDS.128 R236, [R252] ;  /* 0x00000000fcec7984 */ /* 0x000e620000000c00 */
[----:B------:R-:W-:Y:S06]  /*520f0*/  BAR.SYNC.DEFER_BLOCKING 0x0 ;  /* 0x0000000000007b1d */ /* 0x000fec0000010000 */
[----:B------:R-:W-:Y:S02]  /*52100*/  STSM.16.M88.4 [R2], R124 ;  /* 0x0000007c02007844 */ /* 0x000fe40000000200 */
[----:B------:R-:W-:Y:S06]  /*52110*/  BAR.SYNC.DEFER_BLOCKING 0x0 ;  /* 0x0000000000007b1d */ /* 0x000fec0000010000 */
[----:B------:R-:W1:Y:S02]  /*52120*/  LDS.128 R232, [R252] ;  /* 0x00000000fce87984 */ /* 0x000e640000000c00 */
[----:B------:R-:W-:Y:S06]  /*52130*/  BAR.SYNC.DEFER_BLOCKING 0x0 ;  /* 0x0000000000007b1d */ /* 0x000fec0000010000 */
[----:B------:R-:W-:Y:S02]  /*52140*/  STSM.16.M88.4 [R2], R132 ;  /* 0x0000008402007844 */ /* 0x000fe40000000200 */
[----:B------:R-:W-:Y:S06]  /*52150*/  BAR.SYNC.DEFER_BLOCKING 0x0 ;  /* 0x0000000000007b1d */ /* 0x000fec0000010000 */
[----:B------:R-:W1:Y:S02]  /*52160*/  LDS.128 R228, [R252] ;  /* 0x00000000fce47984 */ /* 0x000e640000000c00 */
[----:B------:R-:W-:Y:S06]  /*52170*/  BAR.SYNC.DEFER_BLOCKING 0x0 ;  /* 0x0000000000007b1d */ /* 0x000fec0000010000 */
[----:B---3--:R-:W-:Y:S02]  /*52180*/  STSM.16.M88.4 [R2], R140 ;  /* 0x0000008c02007844 */ /* 0x008fe40000000200 */
[----:B------:R-:W-:Y:S06]  /*52190*/  BAR.SYNC.DEFER_BLOCKING 0x0 ;  /* 0x0000000000007b1d */ /* 0x000fec0000010000 */
[----:B------:R-:W3:Y:S02]  /*521a0*/  LDS.128 R224, [R252] ;  /* 0x00000000fce07984 */ /* 0x000ee40000000c00 */
[----:B------:R-:W-:Y:S06]  /*521b0*/  BAR.SYNC.DEFER_BLOCKING 0x0 ;  /* 0x0000000000007b1d */ /* 0x000fec0000010000 */
[----:B------:R0:W-:Y:S02]  /*521c0*/  STSM.16.M88.4 [R2], R148 ;  /* 0x0000009402007844 */ /* 0x0001e40000000200 */
[----:B------:R-:W-:Y:S06]  /*521d0*/  BAR.SYNC.DEFER_BLOCKING 0x0 ;  /* 0x0000000000007b1d */ /* 0x000fec0000010000 */
        /* <DEDUP_REMOVED lines=16> */
[----:B------:R-:W0:Y:S01]  /*522e0*/  LDS.128 R220, [R252] ;  /* 0x00000000fcdc7984 */ /* 0x000e220000000c00 */
[----:B------:R-:W-:Y:S06]  /*522f0*/  BAR.SYNC.DEFER_BLOCKING 0x0 ;  /* 0x0000000000007b1d */ /* 0x000fec0000010000 */
[----:B------:R-:W3:Y:S04]  /*52300*/  LDL.LU R140, [R1+0x790] ;  /* 0x00079000018c7983 */ /* 0x000ee80000300800 */
[----:B------:R-:W3:Y:S04]  /*52310*/  LDL.LU R141, [R1+0x794] ;  /* 0x00079400018d7983 */ /* 0x000ee80000300800 */
[----:B------:R-:W3:Y:S04]  /*52320*/  LDL.LU R142, [R1+0x798] ;  /* 0x00079800018e7983 */ /* 0x000ee80000300800 */
[----:B------:R-:W3:Y:S04]  /*52330*/  LDL.LU R143, [R1+0x79c] ;  /* 0x00079c00018f7983 */ /* 0x000ee80000300800 */
[----:B--2---:R2:W-:Y:S01]  /*52340*/  STSM.16.M88.4 [R2], R156 ;  /* 0x0000009c02007844 */ /* 0x0045e20000000200 */
[----:B------:R-:W-:Y:S06]  /*52350*/  BAR.SYNC.DEFER_BLOCKING 0x0 ;  /* 0x0000000000007b1d */ /* 0x000fec0000010000 */
[----:B--2---:R-:W2:Y:S04]  /*52360*/  LDL.LU R156, [R1+0x7a0] ;  /* 0x0007a000019c7983 */ /* 0x004ea80000300800 */
[----:B------:R-:W2:Y:S04]  /*52370*/  LDL.LU R157, [R1+0x7a4] ;  /* 0x0007a400019d7983 */ /* 0x000ea80000300800 */
[----:B------:R-:W2:Y:S04]  /*52380*/  LDL.LU R158, [R1+0x7a8] ;  /* 0x0007a800019e7983 */ /* 0x000ea80000300800 */
[----:B------:R-:W0:Y:S01]  /*52390*/  LDS.128 R216, [R252] ;  /* 0x00000000fcd87984 */ /* 0x000e220000000c00 */
[----:B------:R-:W-:Y:S06]  /*523a0*/  BAR.SYNC.DEFER_BLOCKING 0x0 ;  /* 0x0000000000007b1d */ /* 0x000fec0000010000 */
[----:B------:R-:W2:Y:S04]  /*523b0*/  LDL.LU R159, [R1+0x7ac] ;  /* 0x0007ac00019f7983 */ /* 0x000ea80000300800 */
[----:B----4-:R-:W-:Y:S01]  /*523c0*/  STSM.16.M88.4 [R2], R108 ;  /* 0x0000006c02007844 */ /* 0x010fe20000000200 */
[----:B------:R-:W-:Y:S06]  /*523d0*/  BAR.SYNC.DEFER_BLOCKING 0x0 ;  /* 0x0000000000007b1d */ /* 0x000fec0000010000 */
[----:B------:R-:W4:Y:S02]  /*523e0*/  LDS.128 R212, [R252] ;  /* 0x00000000fcd47984 */ /* 0x000f240000000c00 */
[----:B------:R-:W-:Y:S06]  /*523f0*/  BAR.SYNC.DEFER_BLOCKING 0x0 ;  /* 0x0000000000007b1d */ /* 0x000fec0000010000 */
[----:B---3--:R3:W-:Y:S02]  /*52400*/  STSM.16.M88.4 [R2], R148 ;  /* 0x0000009402007844 */ /* 0x0087e40000000200 */
[----:B------:R-:W-:Y:S06]  /*52410*/  BAR.SYNC.DEFER_BLOCKING 0x0 ;  /* 0x0000000000007b1d */ /* 0x000fec0000010000 */
[----:B---3--:R-:W3:Y:S04]  /*52420*/  LDL.LU R148, [R1+0x7b0] ;  /* 0x0007b00001947983 */ /* 0x008ee80000300800 */
[----:B------:R-:W3:Y:S04]  /*52430*/  LDL.LU R149, [R1+0x7b4] ;  /* 0x0007b40001957983 */ /* 0x000ee80000300800 */
[----:B------:R-:W3:Y:S04]  /*52440*/  LDL.LU R150, [R1+0x7b8] ;  /* 0x0007b80001967983 */ /* 0x000ee80000300800 */
[----:B------:R-:W4:Y:S01]  /*52450*/  LDS.128 R208, [R252] ;  /* 0x00000000fcd07984 */ /* 0x000f220000000c00 */
[----:B------:R-:W-:Y:S06]  /*52460*/  BAR.SYNC.DEFER_BLOCKING 0x0 ;  /* 0x0000000000007b1d */ /* 0x000fec0000010000 */
[----:B------:R-:W3:Y:S04]  /*52470*/  LDL.LU R151, [R1+0x7bc] ;  /* 0x0007bc0001977983 */ /* 0x000ee80000300800 */
[----:B------:R-:W4:Y:S04]  /*52480*/  LDL.LU R108, [R1+0x7c0] ;  /* 0x0007c000016c7983 */ /* 0x000f280000300800 */
[----:B------:R-:W4:Y:S04]  /*52490*/  LDL.LU R109, [R1+0x7c4] ;  /* 0x0007c400016d7983 */ /* 0x000f280000300800 */
[----:B------:R-:W4:Y:S04]  /*524a0*/  LDL.LU R110, [R1+0x7c8] ;  /* 0x0007c800016e7983 */ /* 0x000f280000300800 */
[----:B------:R-:W-:Y:S01]  /*524b0*/  STSM.16.M88.4 [R2], R116 ;  /* 0x0000007402007844 */ /* 0x000fe20000000200 */
[----:B------:R-:W-:Y:S06]  /*524c0*/  BAR.SYNC.DEFER_BLOCKING 0x0 ;  /* 0x0000000000007b1d */ /* 0x000fec0000010000 */
[----:B------:R-:W4:Y:S04]  /*524d0*/  LDL.LU R111, [R1+0x7cc] ;  /* 0x0007cc00016f7983 */ /* 0x000f280000300800 */
[----:B------:R-:W0:Y:S01]  /*524e0*/  LDS.128 R204, [R252] ;  /* 0x00000000fccc7984 */ /* 0x000e220000000c00 */
[----:B------:R-:W-:Y:S06]  /*524f0*/  BAR.SYNC.DEFER_BLOCKING 0x0 ;  /* 0x0000000000007b1d */ /* 0x000fec0000010000 */
[----:B------:R-:W-:Y:S02]  /*52500*/  STSM.16.M88.4 [R2], R124 ;  /* 0x0000007c02007844 */ /* 0x000fe40000000200 */
[----:B------:R-:W-:Y:S06]  /*52510*/  BAR.SYNC.DEFER_BLOCKING 0x0 ;  /* 0x0000000000007b1d */ /* 0x000fec0000010000 */
[----:B------:R-:W0:Y:S02]  /*52520*/  LDS.128 R200, [R252] ;  /* 0x00000000fcc87984 */ /* 0x000e240000000c00 */
        /* <DEDUP_REMOVED lines=9> */
[----:B--2---:R2:W-:Y:S02]  /*525c0*/  STSM.16.M88.4 [R2], R156 ;  /* 0x0000009c02007844 */ /* 0x0045e40000000200 */
[----:B------:R-:W-:Y:S06]  /*525d0*/  BAR.SYNC.DEFER_BLOCKING 0x0 ;  /* 0x0000000000007b1d */ /* 0x000fec0000010000 */
[----:B--2---:R-:W2:Y:S04]  /*525e0*/  LDL.LU R156, [R1+0x7d0] ;  /* 0x0007d000019c7983 */ /* 0x004ea80000300800 */
        /* <DEDUP_REMOVED lines=15> */
[----:B------:R-:W0:Y:S01]  /*526e0*/  LDS.128 R12, [R252] ;  /* 0x00000000fc0c7984 */ /* 0x000e220000000c00 */
[----:B------:R-:W-:Y:S06]  /*526f0*/  BAR.SYNC.DEFER_BLOCKING 0x0 ;  /* 0x0000000000007b1d */ /* 0x000fec0000010000 */
[----:B------:R-:W2:Y:S04]  /*52700*/  LDL.LU R140, [R1+0xb00] ;  /* 0x000b0000018c7983 */ /* 0x000ea80000300800 */
[----:B------:R-:W2:Y:S04]  /*52710*/  LDL.LU R141, [R1+0xb04] ;  /* 0x000b0400018d7983 */ /* 0x000ea80000300800 */
[----:B------:R-:W2:Y:S04]  /*52720*/  LDL.LU R142, [R1+0xb08] ;  /* 0x000b0800018e7983 */ /* 0x000ea80000300800 */
[----:B------:R-:W2:Y:S04]  /*52730*/  LDL.LU R143, [R1+0xb0c] ;  /* 0x000b0c00018f7983 */ /* 0x000ea80000300800 */
[----:B---3--:R3:W-:Y:S01]  /*52740*/  STSM.16.M88.4 [R2], R148 ;  /* 0x0000009402007844 */ /* 0x0087e20000000200 */
[----:B------:R-:W-:Y:S06]  /*52750*/  BAR.SYNC.DEFER_BLOCKING 0x0 ;  /* 0x0000000000007b1d */ /* 0x000fec0000010000 */
[----:B---3--:R-:W3:Y:S04]  /*52760*/  LDL.LU R148, [R1+0xb10] ;  /* 0x000b100001947983 */ /* 0x008ee80000300800 */
[----:B------:R-:W3:Y:S04]  /*52770*/  LDL.LU R149, [R1+0xb14] ;  /* 0x000b140001957983 */ /* 0x000ee80000300800 */
[----:B------:R-:W3:Y:S04]  /*52780*/  LDL.LU R150, [R1+0xb18] ;  /* 0x000b180001967983 */ /* 0x000ee80000300800 */
[----:B------:R-:W0:Y:S01]  /*52790*/  LDS.128 R16, [R252] ;  /* 0x00000000fc107984 */ /* 0x000e220000000c00 */
[----:B------:R-:W-:Y:S06]  /*527a0*/  BAR.SYNC.DEFER_BLOCKING 0x0 ;  /* 0x0000000000007b1d */ /* 0x000fec0000010000 */
[----:B------:R-:W3:Y:S04]  /*527b0*/  LDL.LU R151, [R1+0xb1c] ;  /* 0x000b1c0001977983 */ /* 0x000ee80000300800 */
[----:B----4-:R-:W-:Y:S01]  /*527c0*/  STSM.16.M88.4 [R2], R108 ;  /* 0x0000006c02007844 */ /* 0x010fe20000000200 */
[----:B------:R-:W-:Y:S06]  /*527d0*/  BAR.SYNC.DEFER_BLOCKING 0x0 ;  /* 0x0000000000007b1d */ /* 0x000fec0000010000 */
[----:B------:R-:W4:Y:S02]  /*527e0*/  LDS.128 R20, [R252] ;  /* 0x00000000fc147984 */ /* 0x000f240000000c00 */
[----:B------:R-:W-:Y:S06]  /*527f0*/  BAR.SYNC.DEFER_BLOCKING 0x0 ;  /* 0x0000000000007b1d */ /* 0x000fec0000010000 */
[----:B--2---:R2:W-:Y:S02]  /*52800*/  STSM.16.M88.4 [R2], R156 ;  /* 0x0000009c02007844 */ /* 0x0045e40000000200 */
        /* <DEDUP_REMOVED lines=27> */
[----:B---3--:R3:W-:Y:S02]  /*529c0*/  STSM.16.M88.4 [R2], R148 ;  /* 0x0000009402007844 */ /* 0x0087e40000000200 */
[----:B------:R-:W-:Y:S06]  /*529d0*/  BAR.SYNC.DEFER_BLOCKING 0x0 ;  /* 0x0000000000007b1d */ /* 0x000fec0000010000 */
[----:B---3--:R-:W3:Y:S04]  /*529e0*/  LDL.LU R148, [R1+0xb40] ;  /* 0x000b400001947983 */ /* 0x008ee80000300800 */
        /* <DEDUP_REMOVED lines=105> */
[----:B------:R-:W-:Y:S01]  /*53080*/  STSM.16.M88.4 [R2], R116 ;  /* 0x0000007402007844 */ /* 0x000fe20000000200 */
[----:B------:R-:W-:Y:S06]  /*53090*/  BAR.SYNC.DEFER_BLOCKING 0x0 ;  /* 0x0000000000007b1d */ /* 0x000fec0000010000 */
[----:B------:R-:W4:Y:S02]  /*530a0*/  LDS.128 R108, [R252] ;  /* 0x00000000fc6c7984 */ /* 0x000f240000000c00 */
[----:B------:R-:W-:Y:S06]  /*530b0*/  BAR.SYNC.DEFER_BLOCKING 0x0 ;  /* 0x0000000000007b1d */ /* 0x000fec0000010000 */
[----:B------:R-:W-:Y:S02]  /*530c0*/  STSM.16.M88.4 [R2], R124 ;  /* 0x0000007c02007844 */ /* 0x000fe40000000200 */
[----:B------:R-:W-:Y:S06]  /*530d0*/  BAR.SYNC.DEFER_BLOCKING 0x0 ;  /* 0x0000000000007b1d */ /* 0x000fec0000010000 */
[----:B------:R-:W4:Y:S02]  /*530e0*/  LDS.128 R112, [R252] ;  /* 0x00000000fc707984 */ /* 0x000f240000000c00 */
[----:B------:R-:W-:Y:S06]  /*530f0*/  BAR.SYNC.DEFER_BLOCKING 0x0 ;  /* 0x0000000000007b1d */ /* 0x000fec0000010000 */
[----:B------:R1:W-:Y:S02]  /*53100*/  STSM.16.M88.4 [R2], R132 ;  /* 0x0000008402007844 */ /* 0x0003e40000000200 */
[----:B------:R-:W-:Y:S06]  /*53110*/  BAR.SYNC.DEFER_BLOCKING 0x0 ;  /* 0x0000000000007b1d */ /* 0x000fec0000010000 */
[----:B-1----:R-:W4:Y:S04]  /*53120*/  LDL.LU R132, [R1+0xe30] ;  /* 0x000e300001847983 */ /* 0x002f280000300800 */
[----:B------:R-:W4:Y:S04]  /*53130*/  LDL.LU R133, [R1+0xe34] ;  /* 0x000e340001857983 */ /* 0x000f280000300800 */
[----:B------:R-:W4:Y:S04]  /*53140*/  LDL.LU R134, [R1+0xe38] ;  /* 0x000e380001867983 */ /* 0x000f280000300800 */
[----:B------:R-:W4:Y:S04]  /*53150*/  LDL.LU R135, [R1+0xe3c] ;  /* 0x000e3c0001877983 */ /* 0x000f280000300800 */
[----:B------:R-:W4:Y:S04]  /*53160*/  LDL.LU R136, [R1+0xe40] ;  /* 0x000e400001887983 */ /* 0x000f280000300800 */
[----:B------:R-:W4:Y:S04]  /*53170*/  LDL.LU R137, [R1+0xe44] ;  /* 0x000e440001897983 */ /* 0x000f280000300800 */
[----:B------:R-:W4:Y:S04]  /*53180*/  LDL.LU R138, [R1+0xe48] ;  /* 0x000e4800018a7983 */ /* 0x000f280000300800 */
[----:B------:R-:W4:Y:S04]  /*53190*/  LDL.LU R139, [R1+0xe4c] ;  /* 0x000e4c00018b7983 */ /* 0x000f280000300800 */
[----:B------:R-:W1:Y:S01]  /*531a0*/  LDS.128 R116, [R252] ;  /* 0x00000000fc747984 */ /* 0x000e620000000c00 */
[----:B------:R-:W-:Y:S06]  /*531b0*/  BAR.SYNC.DEFER_BLOCKING 0x0 ;  /* 0x0000000000007b1d */ /* 0x000fec0000010000 */
[----:B------:R0:W-:Y:S02]  /*531c0*/  STSM.16.M88.4 [R2], R140 ;  /* 0x0000008c02007844 */ /* 0x0001e40000000200 */
[----:B------:R-:W-:Y:S06]  /*531d0*/  BAR.SYNC.DEFER_BLOCKING 0x0 ;  /* 0x0000000000007b1d */ /* 0x000fec0000010000 */
        /* <DEDUP_REMOVED lines=8> */
[----:B------:R-:W0:Y:S01]  /*53260*/  LDS.128 R120, [R252] ;  /* 0x00000000fc787984 */ /* 0x000e220000000c00 */
[----:B------:R-:W-:Y:S06]  /*53270*/  BAR.SYNC.DEFER_BLOCKING 0x0 ;  /* 0x0000000000007b1d */ /* 0x000fec0000010000 */
[----:B---3--:R3:W-:Y:S02]  /*53280*/  STSM.16.M88.4 [R2], R148 ;  /* 0x0000009402007844 */ /* 0x0087e40000000200 */
[----:B------:R-:W-:Y:S06]  /*53290*/  BAR.SYNC.DEFER_BLOCKING 0x0 ;  /* 0x0000000000007b1d */ /* 0x000fec0000010000 */
[----:B---3--:R-:W3:Y:S04]  /*532a0*/  LDL.LU R148, [R1+0xe70] ;  /* 0x000e700001947983 */ /* 0x008ee80000300800 */
        /* <DEDUP_REMOVED lines=20> */
[----:B------:R-:W2:Y:S04]  /*533f0*/  LDL.LU R163, [R1+0xeac] ;  /* 0x000eac0001a37983 */ /* 0x000ea80000300800 */
[----:B----4-:R-:W-:Y:S01]  /*53400*/  STSM.16.M88.4 [R2], R132 ;  /* 0x0000008402007844 */ /* 0x010fe20000000200 */
[----:B------:R-:W-:Y:S06]  /*53410*/  BAR.SYNC.DEFER_BLOCKING 0x0 ;  /* 0x0000000000007b1d */ /* 0x000fec0000010000 */
[----:B------:R-:W4:Y:S02]  /*53420*/  LDS.128 R132, [R252] ;  /* 0x00000000fc847984 */ /* 0x000f240000000c00 */
[----:B------:R-:W-:Y:S06]  /*53430*/  BAR.SYNC.DEFER_BLOCKING 0x0 ;  /* 0x0000000000007b1d */ /* 0x000fec0000010000 */
[----:B------:R-:W-:Y:S02]  /*53440*/  STSM.16.M88.4 [R2], R136 ;  /* 0x0000008802007844 */ /* 0x000fe40000000200 */
        /* <DEDUP_REMOVED lines=11> */
[----:B---3--:R-:W-:Y:S02]  /*53500*/  STSM.16.M88.4 [R2], R148 ;  /* 0x0000009402007844 */ /* 0x008fe40000000200 */
[----:B------:R-:W-:Y:S06]  /*53510*/  BAR.SYNC.DEFER_BLOCKING 0x0 ;  /* 0x0000000000007b1d */ /* 0x000fec0000010000 */
[----:B------:R-:W3:Y:S02]  /*53520*/  LDS.128 R148, [R252] ;  /* 0x00000000fc947984 */ /* 0x000ee40000000c00 */
[----:B------:R-:W-:Y:S06]  /*53530*/  BAR.SYNC.DEFER_BLOCKING 0x0 ;  /* 0x0000000000007b1d */ /* 0x000fec0000010000 */
[----:B------:R1:W-:Y:S02]  /*53540*/  STSM.16.M88.4 [R2], R56 ;  /* 0x0000003802007844 */ /* 0x0003e40000000200 */
[----:B------:R-:W-:Y:S06]  /*53550*/  BAR.SYNC.DEFER_BLOCKING 0x0 ;  /* 0x0000000000007b1d */ /* 0x000fec0000010000 */
[----:B-1----:R-:W4:Y:S04]  /*53560*/  LDL.LU R56, [R1+0xeb0] ;  /* 0x000eb00001387983 */ /* 0x002f280000300800 */
[----:B------:R-:W4:Y:S04]  /*53570*/  LDL.LU R57, [R1+0xeb4] ;  /* 0x000eb40001397983 */ /* 0x000f280000300800 */
[----:B------:R-:W4:Y:S04]  /*53580*/  LDL.LU R58, [R1+0xeb8] ;  /* 0x000eb800013a7983 */ /* 0x000f280000300800 */
[----:B------:R-:W4:Y:S04]  /*53590*/  LDL.LU R59, [R1+0xebc] ;  /* 0x000ebc00013b7983 */ /* 0x000f280000300800 */
        /* <DEDUP_REMOVED lines=12> */
[----:B------:R-:W1:Y:S01]  /*53660*/  LDS.128 R152, [R252] ;  /* 0x00000000fc987984 */ /* 0x000e620000000c00 */
[----:B------:R-:W-:Y:S06]  /*53670*/  BAR.SYNC.DEFER_BLOCKING 0x0 ;  /* 0x0000000000007b1d */ /* 0x000fec0000010000 */
[----:B------:R-:W3:Y:S04]  /*53680*/  LDL.LU R180, [R1+0xef0] ;  /* 0x000ef00001b47983 */ /* 0x000ee80000300800 */
[----:B------:R-:W3:Y:S04]  /*53690*/  LDL.LU R181, [R1+0xef4] ;  /* 0x000ef40001b57983 */ /* 0x000ee80000300800 */
[----:B------:R-:W3:Y:S04]  /*536a0*/  LDL.LU R182, [R1+0xef8] ;  /* 0x000ef80001b67983 */ /* 0x000ee80000300800 */
[----:B------:R-:W3:Y:S04]  /*536b0*/  LDL.LU R183, [R1+0xefc] ;  /* 0x000efc0001b77983 */ /* 0x000ee80000300800 */
[----:B--2---:R-:W-:Y:S01]  /*536c0*/  STSM.16.M88.4 [R2], R156 ;  /* 0x0000009c02007844 */ /* 0x004fe20000000200 */
[----:B------:R-:W-:Y:S06]  /*536d0*/  BAR.SYNC.DEFER_BLOCKING 0x0 ;  /* 0x0000000000007b1d */ /* 0x000fec0000010000 */
[----:B------:R-:W2:Y:S04]  /*536e0*/  LDL.LU R184, [R1+0xf00] ;  /* 0x000f000001b87983 */ /* 0x000ea80000300800 */
[----:B------:R-:W2:Y:S04]  /*536f0*/  LDL.LU R185, [R1+0xf04] ;  /* 0x000f040001b97983 */ /* 0x000ea80000300800 */
[----:B------:R-:W2:Y:S04]  /*53700*/  LDL.LU R186, [R1+0xf08] ;  /* 0x000f080001ba7983 */ /* 0x000ea80000300800 */
[----:B------:R-:W2:Y:S04]  /*53710*/  LDL.LU R187, [R1+0xf0c] ;  /* 0x000f0c0001bb7983 */ /* 0x000ea80000300800 */
[----:B------:R-:W1:Y:S01]  /*53720*/  LDS.128 R156, [R252] ;  /* 0x00000000fc9c7984 */ /* 0x000e620000000c00 */
[----:B------:R-:W-:Y:S06]  /*53730*/  BAR.SYNC.DEFER_BLOCKING 0x0 ;  /* 0x0000000000007b1d */ /* 0x000fec0000010000 */
[----:B------:R-:W2:Y:S04]  /*53740*/  LDL.LU R52, [R1+0xf10] ;  /* 0x000f100001347983 */ /* 0x000ea80000300800 */
[----:B------:R-:W2:Y:S04]  /*53750*/  LDL.LU R53, [R1+0xf14] ;  /* 0x000f140001357983 */ /* 0x000ea80000300800 */
[----:B------:R-:W2:Y:S04]  /*53760*/  LDL.LU R54, [R1+0xf18] ;  /* 0x000f180001367983 */ /* 0x000ea80000300800 */
[----:B------:R-:W2:Y:S04]  /*53770*/  LDL.LU R55, [R1+0xf1c] ;  /* 0x000f1c0001377983 */ /* 0x000ea80000300800 */
[----:B------:R-:W-:Y:S01]  /*53780*/  STSM.16.M88.4 [R2], R160 ;  /* 0x000000a002007844 */ /* 0x000fe20000000200 */
[----:B------:R-:W-:Y:S06]  /*53790*/  BAR.SYNC.DEFER_BLOCKING 0x0 ;  /* 0x0000000000007b1d */ /* 0x000fec0000010000 */
[----:B------:R-:W1:Y:S02]  /*537a0*/  LDS.128 R160, [R252] ;  /* 0x00000000fca07984 */ /* 0x000e640000000c00 */
[----:B------:R-:W-:Y:S06]  /*537b0*/  BAR.SYNC.DEFER_BLOCKING 0x0 ;  /* 0x0000000000007b1d */ /* 0x000fec0000010000 */
[----:B----4-:R4:W-:Y:S02]  /*537c0*/  STSM.16.M88.4 [R2], R56 ;  /* 0x0000003802007844 */ /* 0x0109e40000000200 */
[----:B------:R-:W-:Y:S06]  /*537d0*/  BAR.SYNC.DEFER_BLOCKING 0x0 ;  /* 0x0000000000007b1d */ /* 0x000fec0000010000 */
[----:B----4-:R-:W4:Y:S04]  /*537e0*/  LDL.LU R57, [R1+0x4c0] ;  /* 0x0004c00001397983 */ /* 0x010f280000300800 */
[----:B------:R-:W4:Y:S04]  /*537f0*/  LDL.LU R58, [R1+0x910] ;  /* 0x00091000013a7983 */ /* 0x000f280000300800 */
[----:B------:R-:W4:Y:S04]  /*53800*/  LDL.LU R188, [R1+0x81c] ;  /* 0x00081c0001bc7983 */ /* 0x000f280000300800 */
[----:B------:R-:W1:Y:S01]  /*53810*/  LDS.128 R164, [R252] ;  /* 0x00000000fca47984 */ /* 0x000e620000000c00 */
[----:B------:R-:W-:Y:S06]  /*53820*/  BAR.SYNC.DEFER_BLOCKING 0x0 ;  /* 0x0000000000007b1d */ /* 0x000fec0000010000 */
[----:B------:R-:W4:Y:S04]  /*53830*/  LDL.LU R59, [R1+0x4b0] ;  /* 0x0004b000013b7983 */ /* 0x000f280000300800 */
[----:B------:R-:W4:Y:S04]  /*53840*/  LDL.LU R189, [R1+0x55c] ;  /* 0x00055c0001bd7983 */ /* 0x000f280000300800 */
[----:B------:R-:W4:Y:S04]  /*53850*/  LDL.LU R191, [R1+0x4d0] ;  /* 0x0004d00001bf7983 */ /* 0x000f280000300800 */
[----:B---3--:R-:W-:Y:S01]  /*53860*/  STSM.16.M88.4 [R2], R168 ;  /* 0x000000a802007844 */ /* 0x008fe20000000200 */
[----:B------:R-:W-:Y:S06]  /*53870*/  BAR.SYNC.DEFER_BLOCKING 0x0 ;  /* 0x0000000000007b1d */ /* 0x000fec0000010000 */
[----:B------:R-:W3:Y:S02]  /*53880*/  LDS.128 R168, [R252] ;  /* 0x00000000fca87984 */ /* 0x000ee40000000c00 */
[----:B------:R-:W-:Y:S06]  /*53890*/  BAR.SYNC.DEFER_BLOCKING 0x0 ;  /* 0x0000000000007b1d */ /* 0x000fec0000010000 */
[----:B------:R-:W-:Y:S02]  /*538a0*/  STSM.16.M88.4 [R2], R172 ;  /* 0x000000ac02007844 */ /* 0x000fe40000000200 */
        /* <DEDUP_REMOVED lines=11> */
[----:B--2---:R-:W-:Y:S02]  /*53960*/  STSM.16.M88.4 [R2], R184 ;  /* 0x000000b802007844 */ /* 0x004fe40000000200 */
[----:B------:R-:W-:Y:S06]  /*53970*/  BAR.SYNC.DEFER_BLOCKING 0x0 ;  /* 0x0000000000007b1d */ /* 0x000fec0000010000 */
[----:B------:R-:W2:Y:S02]  /*53980*/  LDS.128 R184, [R252] ;  /* 0x00000000fcb87984 */ /* 0x000ea40000000c00 */
[----:B------:R-:W-:Y:S06]  /*53990*/  BAR.SYNC.DEFER_BLOCKING 0x0 ;  /* 0x0000000000007b1d */ /* 0x000fec0000010000 */
[----:B------:R0:W-:Y:S02]  /*539a0*/  STSM.16.M88.4 [R2], R52 ;  /* 0x0000003402007844 */ /* 0x0001e40000000200 */
[----:B------:R-:W-:Y:S06]  /*539b0*/  BAR.SYNC.DEFER_BLOCKING 0x0 ;  /* 0x0000000000007b1d */ /* 0x000fec0000010000 */
[----:B----4-:R4:W-:Y:S01]  /*539c0*/  @P5 STG.E.U16 desc[UR8][R194.64], R57 ;  /* 0x00000039c2005986 */ /* 0x0109e2000c101508 */
[----:B------:R-:W-:-:S04]  /*539d0*/  ISETP.GE.AND P5, PT, R4, UR49, PT ;  /* 0x0000003104007c0c */ /* 0x000fc8000bfa6270 */
[----:B------:R-:W-:Y:S02]  /*539e0*/  ISETP.LT.AND P5, PT, R6, UR4, !P5 ;  /* 0x0000000406007c0c */ /* 0x000fe4000efa1270 */
[----:B0-----:R-:W-:Y:S01]  /*539f0*/  PRMT R2, R57, 0x7632, R2 ;  /* 0x0000763239027816 */ /* 0x001fe20000000002 */
[----:B----4-:R-:W-:Y:S01]  /*53a00*/  IMAD.WIDE R194, R58, 0x2, R64 ;  /* 0x000000023ac27825 */ /* 0x010fe200078e0240 */
[----:B------:R-:W4:Y:S04]  /*53a10*/  LDL.LU R57, [R1+0x4c8] ;  /* 0x0004c80001397983 */ /* 0x000f280000300800 */
[----:B------:R-:W3:Y:S05]  /*53a20*/  LDL.LU R58, [R1+0x4d4] ;  /* 0x0004d400013a7983 */ /* 0x000eea0000300800 */
[----:B------:R0:W-:Y:S02]  /*53a30*/  @P5 STG.E.U16 desc[UR8][R194.64], R2 ;  /* 0x00000002c2005986 */ /* 0x0001e4000c101508 */
[----:B0-----:R-:W-:-:S05]  /*53a40*/  VIADD R2, R4, 0x1 ;  /* 0x0000000104027836 */ /* 0x001fca0000000000 */
[----:B------:R-:W-:-:S04]  /*53a50*/  ISETP.GE.AND P5, PT, R2, UR47, PT ;  /* 0x0000002f02007c0c */ /* 0x000fc8000bfa6270 */
[----:B------:R-:W-:Y:S01]  /*53a60*/  ISETP.LT.AND P6, PT, R5, UR5, !P5 ;  /* 0x0000000505007c0c */ /* 0x000fe2000efc1270 */
[----:B------:R-:W-:Y:S02]  /*53a70*/  ULDC UR5, c[0x0][0x228] ;  /* 0x00008a0000057ab9 */ /* 0x000fe40000000800 */
[----:B------:R-:W-:Y:S01]  /*53a80*/  ISETP.LT.AND P5, PT, R6, UR5, !P5 ;  /* 0x0000000506007c0c */ /* 0x000fe2000efa1270 */
[----:B------:R-:W-:Y:S01]  /*53a90*/  IMAD.WIDE R194, R188, 0x2, R66 ;  /* 0x00000002bcc27825 */ /* 0x000fe200078e0242 */
[----:B------:R-:W-:Y:S01]  /*53aa0*/  PRMT R2, R59, 0x7632, R2 ;  /* 0x000076323b027816 */ /* 0x000fe20000000002 */
[----:B------:R-:W-:-:S07]  /*53ab0*/  ULDC UR5, c[0x0][0x228] ;  /* 0x00008a0000057ab9 */ /* 0x000fce0000000800 */
[----:B------:R0:W-:Y:S02]  /*53ac0*/  @P6 STG.E.U16 desc[UR8][R194.64], R59 ;  /* 0x0000003bc2006986 */ /* 0x0001e4000c101508 */
[----:B0-----:R-:W-:-:S05]  /*53ad0*/  IMAD.WIDE R194, R188, 0x2, R64 ;  /* 0x00000002bcc27825 */ /* 0x001fca00078e0240 */
        /* <DEDUP_REMOVED lines=10> */
[----:B0-----:R-:W-:Y:S02]  /*53b80*/  IMAD.WIDE R194, R189, 0x2, R64 ;  /* 0x00000002bdc27825 */ /* 0x001fe400078e0240 */
[----:B------:R-:W2:Y:S04]  /*53b90*/  LDL.LU R193, [R1+0x1c00] ;  /* 0x001c000001c17983 */ /* 0x000ea80000300800 */
[----:B------:R0:W-:Y:S02]  /*53ba0*/  @P5 STG.E.U16 desc[UR8][R194.64], R2 ;  /* 0x00000002c2005986 */ /* 0x0001e4000c101508 */
[----:B0-----:R-:W-:-:S05]  /*53bb0*/  VIADD R2, R4, 0x3 ;  /* 0x0000000304027836 */ /* 0x001fca0000000000 */
[----:B------:R-:W-:-:S04]  /*53bc0*/  ISETP.GE.AND P5, PT, R2, UR43, PT ;  /* 0x0000002b02007c0c */ /* 0x000fc8000bfa6270 */
[----:B------:R-:W-:Y:S01]  /*53bd0*/  ISETP.LT.AND P6, PT, R5, UR5, !P5 ;  /* 0x0000000505007c0c */ /* 0x000fe2000efc1270 */
[----:B------:R-:W-:Y:S01]  /*53be0*/  IMAD.WIDE R194, R191, 0x2, R66 ;  /* 0x00000002bfc27825 */ /* 0x000fe200078e0242 */
[----:B------:R-:W-:Y:S01]  /*53bf0*/  PRMT R2, R192, 0x7632, R2 ;  /* 0x00007632c0027816 */ /* 0x000fe20000000002 */
[----:B------:R-:W-:-:S10]  /*53c00*/  ULDC UR5, c[0x0][0x228] ;  /* 0x00008a0000057ab9 */ /* 0x000fd40000000800 */
[----:B------:R0:W-:Y:S04]  /*53c10*/  @P6 STG.E.U16 desc[UR8][R194.64], R192 ;  /* 0x000000c0c2006986 */ /* 0x0001e8000c101508 */
[----:B0-----:R-:W2:Y:S04]  /*53c20*/  LDL.LU R192, [R1+0x1bfc] ;  /* 0x001bfc0001c07983 */ /* 0x001ea80000300800 */
[----:B------:R-:W2:Y:S01]  /*53c30*/  LDL.LU R188, [R1+0x4dc] ;  /* 0x0004dc0001bc7983 */ /* 0x000ea20000300800 */
[----:B------:R-:W-:-:S03]  /*53c40*/  IMAD.WIDE R194, R191, 0x2, R64 ;  /* 0x00000002bfc27825 */ /* 0x000fc600078e0240 */
[----:B------:R-:W2:Y:S04]  /*53c50*/  LDL.LU R191, [R1+0x4b8] ;  /* 0x0004b80001bf7983 */ /* 0x000ea80000300800 */
[----:B------:R-:W2:Y:S04]  /*53c60*/  LDL.LU R54, [R1+0x4e4] ;  /* 0x0004e40001367983 */ /* 0x000ea80000300800 */
[----:B------:R-:W2:Y:S04]  /*53c70*/  LDL.LU R189, [R1+0x4cc] ;  /* 0x0004cc0001bd7983 */ /* 0x000ea80000300800 */
[----:B------:R-:W2:Y:S01]  /*53c80*/  LDL.LU R56, [R1+0x4ec] ;  /* 0x0004ec0001387983 */ /* 0x000ea20000300800 */
[----:B------:R-:W-:Y:S01]  /*53c90*/  ISETP.LT.AND P5, PT, R6, UR5, !P5 ;  /* 0x0000000506007c0c */ /* 0x000fe2000efa1270 */
[----:B------:R-:W-:-:S02]  /*53ca0*/  ULDC UR5, c[0x0][0x228] ;  /* 0x00008a0000057ab9 */ /* 0x000fc40000000800 */
[----:B------:R-:W2:Y:S04]  /*53cb0*/  LDL.LU R59, [R1+0x4bc] ;  /* 0x0004bc00013b7983 */ /* 0x000ea80000300800 */
[----:B------:R-:W2:Y:S04]  /*53cc0*/  LDL.LU R52, [R1+0x4f0] ;  /* 0x0004f00001347983 */ /* 0x000ea80000300800 */
[----:B------:R-:W2:Y:S04]  /*53cd0*/  LDL.LU R53, [R1+0x4a0] ;  /* 0x0004a00001357983 */ /* 0x000ea80000300800 */
[----:B------:R0:W-:Y:S04]  /*53ce0*/  @P5 STG.E.U16 desc[UR8][R194.64], R2 ;  /* 0x00000002c2005986 */ /* 0x0001e8000c101508 */
[----:B------:R-:W2:Y:S01]  /*53cf0*/  LDL.LU R55, [R1+0x4f4] ;  /* 0x0004f40001377983 */ /* 0x000ea20000300800 */
[----:B0-----:R-:W-:-:S05]  /*53d00*/  VIADD R2, R4, 0x4 ;  /* 0x0000000404027836 */ /* 0x001fca0000000000 */
[----:B------:R-:W-:-:S04]  /*53d10*/  ISETP.GE.AND P5, PT, R2, UR41, PT ;  /* 0x0000002902007c0c */ /* 0x000fc8000bfa6270 */
[----:B------:R-:W-:Y:S01]  /*53d20*/  ISETP.LT.AND P6, PT, R5, UR5, !P5 ;  /* 0x0000000505007c0c */ /* 0x000fe2000efc1270 */
[----:B------:R-:W-:Y:S02]  /*53d30*/  ULDC UR5, c[0x0][0x228] ;  /* 0x00008a0000057ab9 */ /* 0x000fe40000000800 */
[----:B------:R-:W-:Y:S01]  /*53d40*/  ISETP.LT.AND P5, PT, R6, UR5, !P5 ;  /* 0x0000000506007c0c */ /* 0x000fe2000efa1270 */
[----:B------:R-:W-:Y:S01]  /*53d50*/  ULDC UR5, c[0x0][0x22c] ;  /* 0x00008b0000057ab9 */ /* 0x000fe20000000800 */
[----:B---3--:R-:W-:Y:S01]  /*53d60*/  IMAD.WIDE R194, R58, 0x2, R66 ;  /* 0x000000023ac27825 */ /* 0x008fe200078e0242 */
[----:B----4-:R-:W-:-:S07]  /*53d70*/  PRMT R2, R57, 0x7632, R2 ;  /* 0x0000763239027816 */ /* 0x010fce0000000002 */
[----:B------:R0:W-:Y:S02]  /*53d80*/  @P6 STG.E.U16 desc[UR8][R194.64], R57 ;  /* 0x00000039c2006986 */ /* 0x0001e4000c101508 */
[----:B0-----:R-:W-:Y:S02]  /*53d90*/  IMAD.WIDE R194, R58, 0x2, R64 ;  /* 0x000000023ac27825 */ /* 0x001fe400078e0240 */
[----:B------:R-:W3:Y:S04]  /*53da0*/  LDL.LU R57, [R1+0x490] ;  /* 0x0004900001397983 */ /* 0x000ee80000300800 */
[----:B------:R2:W-:Y:S04]  /*53db0*/  @P5 STG.E.U16 desc[UR8][R194.64], R2 ;  /* 0x00000002c2005986 */ /* 0x0005e8000c101508 */
[----:B------:R-:W4:Y:S01]  /*53dc0*/  LDL.LU R58, [R1+0x4f8] ;  /* 0x0004f800013a7983 */ /* 0x000f220000300800 */
[----:B--2---:R-:W-:-:S05]  /*53dd0*/  IMAD.WIDE R194, R188, 0x2, R66 ;  /* 0x00000002bcc27825 */ /* 0x004fca00078e0242 */
[----:B------:R0:W-:Y:S02]  /*53de0*/  @P4 STG.E.U16 desc[UR8][R194.64], R191 ;  /* 0x000000bfc2004986 */ /* 0x0001e4000c101508 */
[----:B0-----:R-:W-:Y:S02]  /*53df0*/  IMAD.WIDE R194, R188, 0x2, R64 ;  /* 0x00000002bcc27825 */ /* 0x001fe400078e0240 */
[----:B------:R-:W2:Y:S01]  /*53e00*/  LDL.LU R188, [R1+0x4a4] ;  /* 0x0004a40001bc7983 */ /* 0x000ea20000300800 */
[----:B------:R-:W-:Y:S02]  /*53e10*/  LOP3.LUT P6, RZ, R192, 0x20, RZ, 0xc0, !PT ;  /* 0x00000020c0ff7812 */ /* 0x000fe400078cc0ff */
[----:B------:R-:W-:Y:S02]  /*53e20*/  LOP3.LUT R193, R193, 0xffdfffff, RZ, 0xc0, !PT ;  /* 0xffdfffffc1c17812 */ /* 0x000fe400078ec0ff */
[----:B------:R-:W-:Y:S02]  /*53e30*/  PRMT R2, R191, 0x7632, R2 ;  /* 0x00007632bf027816 */ /* 0x000fe40000000002 */
[----:B------:R-:W2:Y:S07]  /*53e40*/  LDL.LU R191, [R1+0x1bf8] ;  /* 0x001bf80001bf7983 */ /* 0x000eae0000300800 */
[----:B------:R-:W-:-:S02]  /*53e50*/  @P6 LOP3.LUT R193, R193, 0x200000, RZ, 0xfc, !PT ;  /* 0x00200000c1c16812 */ /* 0x000fc400078efcff */
[----:B------:R-:W-:Y:S01]  /*53e60*/  LOP3.LUT P6, RZ, R192, 0x4, RZ, 0xc0, !PT ;  /* 0x00000004c0ff7812 */ /* 0x000fe200078cc0ff */
[----:B------:R0:W-:Y:S01]  /*53e70*/  @P3 STG.E.U16 desc[UR8][R194.64], R2 ;  /* 0x00000002c2003986 */ /* 0x0001e2000c101508 */
[----:B------:R-:W-:Y:S01]  /*53e80*/  LOP3.LUT R193, R193, 0xffbfffff, RZ, 0xc0, !PT ;  /* 0xffbfffffc1c17812 */ /* 0x000fe200078ec0ff */
[----:B0-----:R-:W-:Y:S01]  /*53e90*/  IMAD.WIDE R194, R54, 0x2, R66 ;  /* 0x0000000236c27825 */ /* 0x001fe200078e0242 */
[----:B------:R-:W-:-:S09]  /*53ea0*/  PRMT R2, R189, 0x7632, R2 ;  /* 0x00007632bd027816 */ /* 0x000fd20000000002 */
[----:B------:R-:W-:Y:S01]  /*53eb0*/  @P6 LOP3.LUT R193, R193, 0x400000, RZ, 0xfc, !PT ;  /* 0x00400000c1c16812 */ /* 0x000fe200078efcff */
[----:B------:R0:W-:Y:S01]  /*53ec0*/  @P2 STG.E.U16 desc[UR8][R194.64], R189 ;  /* 0x000000bdc2002986 */ /* 0x0001e2000c101508 */
[----:B------:R-:W-:-:S03]  /*53ed0*/  LOP3.LUT P6, RZ, R192, 0x2, RZ, 0xc0, !PT ;  /* 0x00000002c0ff7812 */ /* 0x000fc600078cc0ff */
[----:B0-----:R-:W2:Y:S01]  /*53ee0*/  LDL.LU R189, [R1+0x4fc] ;  /* 0x0004fc0001bd7983 */ /* 0x001ea20000300800 */
[----:B------:R-:W-:-:S03]  /*53ef0*/  IMAD.WIDE R194, R54, 0x2, R64 ;  /* 0x0000000236c27825 */ /* 0x000fc600078e0240 */
[----:B------:R-:W2:Y:S01]  /*53f00*/  LDL.LU R54, [R1+0x494] ;  /* 0x0004940001367983 */ /* 0x000ea20000300800 */
[----:B------:R-:W-:-:S05]  /*53f10*/  LOP3.LUT R193, R193, 0xff7fffff, RZ, 0xc0, !PT ;  /* 0xff7fffffc1c17812 */ /* 0x000fca00078ec0ff */
[----:B------:R-:W-:Y:S01]  /*53f20*/  @P6 LOP3.LUT R193, R193, 0x800000, RZ, 0xfc, !PT ;  /* 0x00800000c1c16812 */ /* 0x000fe200078efcff */
[----:B------:R0:W-:Y:S01]  /*53f30*/  @P1 STG.E.U16 desc[UR8][R194.64], R2 ;  /* 0x00000002c2001986 */ /* 0x0001e2000c101508 */
[----:B------:R-:W-:Y:S01]  /*53f40*/  LOP3.LUT P6, RZ, R192, 0x1, RZ, 0xc0, !PT ;  /* 0x00000001c0ff7812 */ /* 0x000fe200078cc0ff */
[----:B0-----:R-:W-:Y:S01]  /*53f50*/  IMAD.WIDE R194, R56, 0x2, R66 ;  /* 0x0000000238c27825 */ /* 0x001fe200078e0242 */
[----:B------:R-:W-:-:S04]  /*53f60*/  PRMT R2, R59, 0x7632, R2 ;  /* 0x000076323b027816 */ /* 0x000fc80000000002 */
[----:B------:R0:W-:Y:S02]  /*53f70*/  @P0 STG.E.U16 desc[UR8][R194.64], R59 ;  /* 0x0000003bc2000986 */ /* 0x0001e4000c101508 */
[----:B0-----:R-:W-:Y:S01]  /*53f80*/  IMAD.WIDE R194, R56, 0x2, R64 ;  /* 0x0000000238c27825 */ /* 0x001fe200078e0240 */
[C---:B------:R-:W-:Y:S01]  /*53f90*/  LOP3.LUT P0, RZ, R192.reuse, 0x8, RZ, 0xc0, !PT ;  /* 0x00000008c0ff7812 */ /* 0x040fe2000780c0ff */
[----:B------:R-:W2:Y:S04]  /*53fa0*/  LDL.LU R56, [R1+0x4d8] ;  /* 0x0004d80001387983 */ /* 0x000ea80000300800 */
[----:B------:R0:W-:Y:S01]  /*53fb0*/  @P6 STG.E.U16 desc[UR8][R194.64], R2 ;  /* 0x00000002c2006986 */ /* 0x0001e2000c101508 */
[----:B------:R-:W-:Y:S02]  /*53fc0*/  LOP3.LUT P6, RZ, R193, 0x800000, RZ, 0xc0, !PT ;  /* 0x00800000c1ff7812 */ /* 0x000fe400078cc0ff */
[----:B------:R-:W-:Y:S01]  /*53fd0*/  LOP3.LUT P3, RZ, R192, 0x10, RZ, 0xc0, !PT ;  /* 0x00000010c0ff7812 */ /* 0x000fe2000786c0ff */
[----:B------:R-:W2:Y:S01]  /*53fe0*/  LDL.LU R59, [R1+0x4a8] ;  /* 0x0004a800013b7983 */ /* 0x000ea20000300800 */
[----:B0-----:R-:W-:-:S09]  /*53ff0*/  IMAD.WIDE R194, R52, 0x2, R66 ;  /* 0x0000000234c27825 */ /* 0x001fd200078e0242 */
[----:B------:R0:W-:Y:S01]  /*54000*/  @P6 STG.E.U16 desc[UR8][R194.64], R53 ;  /* 0x00000035c2006986 */ /* 0x0001e2000c101508 */
[----:B------:R-:W-:Y:S02]  /*54010*/  LOP3.LUT P6, RZ, R193, 0x400000, RZ, 0xc0, !PT ;  /* 0x00400000c1ff7812 */ /* 0x000fe400078cc0ff */
[----:B------:R-:W-:Y:S01]  /*54020*/  PRMT R2, R53, 0x7632, R2 ;  /* 0x0000763235027816 */ /* 0x000fe20000000002 */
[----:B0-----:R-:W-:-:S10]  /*54030*/  IMAD.WIDE R194, R52, 0x2, R64 ;  /* 0x0000000234c27825 */ /* 0x001fd400078e0240 */
[----:B------:R0:W-:Y:S01]  /*54040*/  @P6 STG.E.U16 desc[UR8][R194.64], R2 ;  /* 0x00000002c2006986 */ /* 0x0001e2000c101508 */
[----:B------:R-:W-:Y:S01]  /*54050*/  LOP3.LUT P6, RZ, R193, 0x200000, RZ, 0xc0, !PT ;  /* 0x00200000c1ff7812 */ /* 0x000fe200078cc0ff */
[----:B0-----:R-:W-:-:S05]  /*54060*/  IMAD.WIDE R194, R55, 0x2, R66 ;  /* 0x0000000237c27825 */ /* 0x001fca00078e0242 */
[----:B---3--:R0:W-:Y:S01]  /*54070*/  @P0 STG.E.U16 desc[UR8][R194.64], R57 ;  /* 0x00000039c2000986 */ /* 0x0081e2000c101508 */
[----:B------:R-:W-:Y:S01]  /*54080*/  PRMT R2, R57, 0x7632, R2 ;  /* 0x0000763239027816 */ /* 0x000fe20000000002 */
[----:B0-----:R-:W-:-:S05]  /*54090*/  IMAD.WIDE R194, R55, 0x2, R64 ;  /* 0x0000000237c27825 */ /* 0x001fca00078e0240 */
[----:B------:R4:W-:Y:S02]  /*540a0*/  @P3 STG.E.U16 desc[UR8][R194.64], R2 ;  /* 0x00000002c2003986 */ /* 0x0009e4000c101508 */
[----:B----4-:R-:W-:-:S05]  /*540b0*/  IMAD.WIDE R194, R58, 0x2, R66 ;  /* 0x000000023ac27825 */ /* 0x010fca00078e0242 */
[----:B--2---:R0:W-:Y:S01]  /*540c0*/  @P6 STG.E.U16 desc[UR8][R194.64], R188 ;  /* 0x000000bcc2006986 */ /* 0x0041e2000c101508 */
[----:B------:R-:W-:-:S03]  /*540d0*/  PRMT R2, R188, 0x7632, R2 ;  /* 0x00007632bc027816 */ /* 0x000fc60000000002 */
[----:B0-----:R-:W2:Y:S04]  /*540e0*/  LDL.LU R188, [R1+0x4e0] ;  /* 0x0004e00001bc7983 */ /* 0x001ea80000300800 */
[----:B------:R-:W3:Y:S01]  /*540f0*/  LDL.LU R52, [R1+0x498] ;  /* 0x0004980001347983 */ /* 0x000ee20000300800 */
[C---:B------:R-:W-:Y:S02]  /*54100*/  LOP3.LUT P1, RZ, R192.reuse, 0x40, RZ, 0xc0, !PT ;  /* 0x00000040c0ff7812 */ /* 0x040fe4000782c0ff */
[----:B------:R-:W-:Y:S01]  /*54110*/  LOP3.LUT P4, RZ, R192, 0x80, RZ, 0xc0, !PT ;  /* 0x00000080c0ff7812 */ /* 0x000fe2000788c0ff */
[----:B------:R-:W-:Y:S01]  /*54120*/  IMAD.WIDE R194, R58, 0x2, R64 ;  /* 0x000000023ac27825 */ /* 0x000fe200078e0240 */
[----:B------:R-:W4:Y:S09]  /*54130*/  LDL.LU R55, [R1+0x4e8] ;  /* 0x0004e80001377983 */ /* 0x000f320000300800 */
[----:B------:R0:W-:Y:S02]  /*54140*/  @P1 STG.E.U16 desc[UR8][R194.64], R2 ;  /* 0x00000002c2001986 */ /* 0x0001e4000c101508 */
[----:B0-----:R-:W-:-:S05]  /*54150*/  IMAD.WIDE R194, R189, 0x2, R66 ;  /* 0x00000002bdc27825 */ /* 0x001fca00078e0242 */
[----:B------:R0:W-:Y:S02]  /*54160*/  @P4 STG.E.U16 desc[UR8][R194.64], R54 ;  /* 0x00000036c2004986 */ /* 0x0001e4000c101508 */
[----:B0-----:R-:W-:Y:S02]  /*54170*/  IMAD.WIDE R194, R189, 0x2, R64 ;  /* 0x00000002bdc27825 */ /* 0x001fe400078e0240 */
[----:B------:R-:W4:Y:S04]  /*54180*/  LDL.LU R189, [R1+0x4ac] ;  /* 0x0004ac0001bd7983 */ /* 0x000f280000300800 */
[----:B------:R-:W4:Y:S04]  /*54190*/  LDL.LU R57, [R1+0x500] ;  /* 0x0005000001397983 */ /* 0x000f280000300800 */
[----:B------:R-:W4:Y:S04]  /*541a0*/  LDL.LU R58, [R1+0x49c] ;  /* 0x00049c00013a7983 */ /* 0x000f280000300800 */
[----:B------:R-:W4:Y:S01]  /*541b0*/  LDL.LU R53, [R1+0x504] ;  /* 0x0005040001357983 */ /* 0x000f220000300800 */
[----:B------:R-:W-:-:S03]  /*541c0*/  PRMT R2, R54, 0x7632, R2 ;  /* 0x0000763236027816 */ /* 0x000fc60000000002 */
[----:B------:R-:W4:Y:S01]  /*541d0*/  LDL.LU R54, [R1+0x480] ;  /* 0x0004800001367983 */ /* 0x000f220000300800 */
[C---:B------:R-:W-:Y:S02]  /*541e0*/  LOP3.LUT P2, RZ, R192.reuse, 0x100, RZ, 0xc0, !PT ;  /* 0x00000100c0ff7812 */ /* 0x040fe4000784c0ff */
[C---:B------:R-:W-:Y:S02]  /*541f0*/  LOP3.LUT P5, RZ, R192.reuse, 0x200, RZ, 0xc0, !PT ;  /* 0x00000200c0ff7812 */ /* 0x040fe400078ac0ff */
[C---:B------:R-:W-:Y:S02]  /*54200*/  LOP3.LUT P6, RZ, R192.reuse, 0x400, RZ, 0xc0, !PT ;  /* 0x00000400c0ff7812 */ /* 0x040fe400078cc0ff */
[----:B------:R-:W-:-:S07]  /*54210*/  LOP3.LUT P3, RZ, R192, 0x800, RZ, 0xc0, !PT ;  /* 0x00000800c0ff7812 */ /* 0x000fce000786c0ff */
[----:B------:R0:W-:Y:S02]  /*54220*/  @P2 STG.E.U16 desc[UR8][R194.64], R2 ;  /* 0x00000002c2002986 */ /* 0x0001e4000c101508 */
[----:B0-----:R-:W-:Y:S01]  /*54230*/  IMAD.WIDE R194, R56, 0x2, R66 ;  /* 0x0000000238c27825 */ /* 0x001fe200078e0242 */
[----:B------:R-:W-:-:S04]  /*54240*/  PRMT R2, R59, 0x7632, R2 ;  /* 0x000076323b027816 */ /* 0x000fc80000000002 */
[----:B------:R0:W-:Y:S02]  /*54250*/  @P5 STG.E.U16 desc[UR8][R194.64], R59 ;  /* 0x0000003bc2005986 */ /* 0x0001e4000c101508 */
[----:B0-----:R-:W-:Y:S02]  /*54260*/  IMAD.WIDE R194, R56, 0x2, R64 ;  /* 0x0000000238c27825 */ /* 0x001fe400078e0240 */
[----:B------:R-:W4:Y:S04]  /*54270*/  LDL.LU R56, [R1+0x508] ;  /* 0x0005080001387983 */ /* 0x000f280000300800 */
[----:B------:R2:W-:Y:S04]  /*54280*/  @P6 STG.E.U16 desc[UR8][R194.64], R2 ;  /* 0x00000002c2006986 */ /* 0x0005e8000c101508 */
[----:B------:R-:W4:Y:S01]  /*54290*/  LDL.LU R59, [R1+0x470] ;  /* 0x00047000013b7983 */ /* 0x000f220000300800 */
[----:B------:R-:W-:Y:S01]  /*542a0*/  LOP3.LUT P0, RZ, R192, 0x80000, RZ, 0xc0, !PT ;  /* 0x00080000c0ff7812 */ /* 0x000fe2000780c0ff */
[----:B--2---:R-:W-:-:S05]  /*542b0*/  IMAD.WIDE R194, R188, 0x2, R66 ;  /* 0x00000002bcc27825 */ /* 0x004fca00078e0242 */
[----:B---3--:R0:W-:Y:S02]  /*542c0*/  @P3 STG.E.U16 desc[UR8][R194.64], R52 ;  /* 0x00000034c2003986 */ /* 0x0081e4000c101508 */
[----:B0-----:R-:W-:Y:S02]  /*542d0*/  IMAD.WIDE R194, R188, 0x2, R64 ;  /* 0x00000002bcc27825 */ /* 0x001fe400078e0240 */
[----:B------:R-:W2:Y:S01]  /*542e0*/  LDL.LU R188, [R1+0x50c] ;  /* 0x00050c0001bc7983 */ /* 0x000ea20000300800 */
[----:B------:R-:W-:-:S04]  /*542f0*/  LOP3.LUT R193, R193, 0xfffdffff, RZ, 0xc0, !PT ;  /* 0xfffdffffc1c17812 */ /* 0x000fc800078ec0ff */
[----:B------:R-:W-:Y:S02]  /*54300*/  @P0 LOP3.LUT R193, R193, 0x20000, RZ, 0xfc, !PT ;  /* 0x00020000c1c10812 */ /* 0x000fe400078efcff */
[----:B------:R-:W-:Y:S02]  /*54310*/  LOP3.LUT P0, RZ, R192, 0x40000, RZ, 0xc0, !PT ;  /* 0x00040000c0ff7812 */ /* 0x000fe4000780c0ff */
[----:B------:R-:W-:-:S11]  /*54320*/  LOP3.LUT R193, R193, 0xfffbffff, RZ, 0xc0, !PT ;  /* 0xfffbffffc1c17812 */ /* 0x000fd600078ec0ff */
[----:B------:R-:W-:Y:S02]  /*54330*/  @P0 LOP3.LUT R193, R193, 0x40000, RZ, 0xfc, !PT ;  /* 0x00040000c1c10812 */ /* 0x000fe400078efcff */
[C---:B------:R-:W-:Y:S02]  /*54340*/  LOP3.LUT P0, RZ, R192.reuse, 0x20000, RZ, 0xc0, !PT ;  /* 0x00020000c0ff7812 */ /* 0x040fe4000780c0ff */
[----:B------:R-:W-:Y:S02]  /*54350*/  LOP3.LUT R193, R193, 0xfff7ffff, RZ, 0xc0, !PT ;  /* 0xfff7ffffc1c17812 */ /* 0x000fe400078ec0ff */
[C---:B------:R-:W-:Y:S02]  /*54360*/  LOP3.LUT P4, RZ, R192.reuse, 0x1000, RZ, 0xc0, !PT ;  /* 0x00001000c0ff7812 */ /* 0x040fe4000788c0ff */
[----:B------:R-:W-:Y:S02]  /*54370*/  LOP3.LUT P1, RZ, R192, 0x2000, RZ, 0xc0, !PT ;  /* 0x00002000c0ff7812 */ /* 0x000fe4000782c0ff */
[----:B------:R-:W-:-:S05]  /*54380*/  PRMT R2, R52, 0x7632, R2 ;  /* 0x0000763234027816 */ /* 0x000fca0000000002 */
[----:B------:R-:W-:Y:S02]  /*54390*/  @P0 LOP3.LUT R193, R193, 0x80000, RZ, 0xfc, !PT ;  /* 0x00080000c1c10812 */ /* 0x000fe400078efcff */
[C---:B------:R-:W-:Y:S02]  /*543a0*/  LOP3.LUT P0, RZ, R192.reuse, 0x10000, RZ, 0xc0, !PT ;  /* 0x00010000c0ff7812 */ /* 0x040fe4000780c0ff */
[----:B------:R-:W-:Y:S01]  /*543b0*/  LOP3.LUT P5, RZ, R192, 0x4000, RZ, 0xc0, !PT ;  /* 0x00004000c0ff7812 */ /* 0x000fe200078ac0ff */
[----:B------:R4:W-:Y:S01]  /*543c0*/  @P4 STG.E.U16 desc[UR8][R194.64], R2 ;  /* 0x00000002c2004986 */ /* 0x0009e2000c101508 */
[----:B------:R-:W-:Y:S01]  /*543d0*/  LOP3.LUT R193, R193, 0xffefffff, RZ, 0xc0, !PT ;  /* 0xffefffffc1c17812 */ /* 0x000fe200078ec0ff */
[----:B----4-:R-:W-:-:S08]  /*543e0*/  IMAD.WIDE R194, R55, 0x2, R66 ;  /* 0x0000000237c27825 */ /* 0x010fd000078e0242 */
[----:B------:R-:W-:Y:S02]  /*543f0*/  @P0 LOP3.LUT R193, R193, 0x100000, RZ, 0xfc, !PT ;  /* 0x00100000c1c10812 */ /* 0x000fe400078efcff */
[C---:B------:R-:W-:Y:S01]  /*54400*/  LOP3.LUT P0, RZ, R192.reuse, 0x8000, RZ, 0xc0, !PT ;  /* 0x00008000c0ff7812 */ /* 0x040fe2000780c0ff */
[----:B------:R0:W-:Y:S01]  /*54410*/  @P1 STG.E.U16 desc[UR8][R194.64], R189 ;  /* 0x000000bdc2001986 */ /* 0x0001e2000c101508 */
[----:B------:R-:W-:Y:S01]  /*54420*/  PRMT R2, R189, 0x7632, R2 ;  /* 0x00007632bd027816 */ /* 0x000fe20000000002 */
[----:B0-----:R-:W-:Y:S01]  /*54430*/  IMAD.WIDE R194, R55, 0x2, R64 ;  /* 0x0000000237c27825 */ /* 0x001fe200078e0240 */
[C---:B------:R-:W-:Y:S01]  /*54440*/  LOP3.LUT P2, RZ, R192.reuse, 0x100000, RZ, 0xc0, !PT ;  /* 0x00100000c0ff7812 */ /* 0x040fe2000784c0ff */
[----:B------:R-:W3:Y:S04]  /*54450*/  LDL.LU R189, [R1+0x510] ;  /* 0x0005100001bd7983 */ /* 0x000ee80000300800 */
[----:B------:R0:W-:Y:S01]  /*54460*/  @P5 STG.E.U16 desc[UR8][R194.64], R2 ;  /* 0x00000002c2005986 */ /* 0x0001e2000c101508 */
[----:B------:R-:W-:-:S03]  /*54470*/  LOP3.LUT P6, RZ, R192, 0x200000, RZ, 0xc0, !PT ;  /* 0x00200000c0ff7812 */ /* 0x000fc600078cc0ff */
[----:B------:R-:W4:Y:S01]  /*54480*/  LDL.LU R55, [R1+0x474] ;  /* 0x0004740001377983 */ /* 0x000f220000300800 */
[----:B0-----:R-:W-:-:S05]  /*54490*/  IMAD.WIDE R194, R57, 0x2, R66 ;  /* 0x0000000239c27825 */ /* 0x001fca00078e0242 */
[----:B------:R0:W-:Y:S01]  /*544a0*/  @P0 STG.E.U16 desc[UR8][R194.64], R58 ;  /* 0x0000003ac2000986 */ /* 0x0001e2000c101508 */
[----:B------:R-:W-:Y:S02]  /*544b0*/  LOP3.LUT P0, RZ, R193, 0x100000, RZ, 0xc0, !PT ;  /* 0x00100000c1ff7812 */ /* 0x000fe4000780c0ff */
[----:B------:R-:W-:Y:S01]  /*544c0*/  PRMT R2, R58, 0x7632, R2 ;  /* 0x000076323a027816 */ /* 0x000fe20000000002 */
[----:B0-----:R-:W-:Y:S02]  /*544d0*/  IMAD.WIDE R194, R57, 0x2, R64 ;  /* 0x0000000239c27825 */ /* 0x001fe400078e0240 */
[----:B------:R-:W4:Y:S08]  /*544e0*/  LDL.LU R57, [R1+0x514] ;  /* 0x0005140001397983 */ /* 0x000f300000300800 */
[----:B------:R0:W-:Y:S01]  /*544f0*/  @P0 STG.E.U16 desc[UR8][R194.64], R2 ;  /* 0x00000002c2000986 */ /* 0x0001e2000c101508 */
[----:B------:R-:W-:-:S03]  /*54500*/  LOP3.LUT P0, RZ, R193, 0x80000, RZ, 0xc0, !PT ;  /* 0x00080000c1ff7812 */ /* 0x000fc6000780c0ff */
[----:B------:R-:W4:Y:S01]  /*54510*/  LDL.LU R58, [R1+0x488] ;  /* 0x00048800013a7983 */ /* 0x000f220000300800 */
[----:B0-----:R-:W-:-:S09]  /*54520*/  IMAD.WIDE R194, R53, 0x2, R66 ;  /* 0x0000000235c27825 */ /* 0x001fd200078e0242 */
[----:B------:R0:W-:Y:S01]  /*54530*/  @P0 STG.E.U16 desc[UR8][R194.64], R54 ;  /* 0x00000036c2000986 */ /* 0x0001e2000c101508 */
[----:B------:R-:W-:Y:S02]  /*54540*/  LOP3.LUT P0, RZ, R193, 0x40000, RZ, 0xc0, !PT ;  /* 0x00040000c1ff7812 */ /* 0x000fe4000780c0ff */
[----:B------:R-:W-:Y:S01]  /*54550*/  PRMT R2, R54, 0x7632, R2 ;  /* 0x0000763236027816 */ /* 0x000fe20000000002 */
[----:B0-----:R-:W-:-:S10]  /*54560*/  IMAD.WIDE R194, R53, 0x2, R64 ;  /* 0x0000000235c27825 */ /* 0x001fd400078e0240 */
[----:B------:R0:W-:Y:S01]  /*54570*/  @P0 STG.E.U16 desc[UR8][R194.64], R2 ;  /* 0x00000002c2000986 */ /* 0x0001e2000c101508 */
[----:B------:R-:W-:Y:S01]  /*54580*/  LOP3.LUT P0, RZ, R193, 0x20000, RZ, 0xc0, !PT ;  /* 0x00020000c1ff7812 */ /* 0x000fe2000780c0ff */
[----:B0-----:R-:W-:Y:S01]  /*54590*/  IMAD.WIDE R194, R56, 0x2, R66 ;  /* 0x0000000238c27825 */ /* 0x001fe200078e0242 */
[----:B------:R-:W-:-:S11]  /*545a0*/  PRMT R2, R59, 0x7632, R2 ;  /* 0x000076323b027816 */ /* 0x000fd60000000002 */
[----:B------:R0:W-:Y:S02]  /*545b0*/  @P0 STG.E.U16 desc[UR8][R194.64], R59 ;  /* 0x0000003bc2000986 */ /* 0x0001e4000c101508 */
[----:B0-----:R-:W-:-:S05]  /*545c0*/  IMAD.WIDE R194, R56, 0x2, R64 ;  /* 0x0000000238c27825 */ /* 0x001fca00078e0240 */
[----:B------:R0:W-:Y:S02]  /*545d0*/  @P2 STG.E.U16 desc[UR8][R194.64], R2 ;  /* 0x00000002c2002986 */ /* 0x0001e4000c101508 */
[----:B0-----:R-:W-:Y:S01]  /*545e0*/  PRMT R2, R191, 0x7632, R2 ;  /* 0x00007632bf027816 */ /* 0x001fe20000000002 */
[----:B--2---:R-:W-:-:S05]  /*545f0*/  IMAD.WIDE R194, R188, 0x2, R66 ;  /* 0x00000002bcc27825 */ /* 0x004fca00078e0242 */
[----:B------:R0:W-:Y:S04]  /*54600*/  @P6 STG.E.U16 desc[UR8][R194.64], R191 ;  /* 0x000000bfc2006986 */ /* 0x0001e8000c101508 */
[----:B0-----:R-:W2:Y:S01]  /*54610*/  LDL.LU R191, [R1+0x1bf4] ;  /* 0x001bf40001bf7983 */ /* 0x001ea20000300800 */
[----:B------:R-:W-:Y:S02]  /*54620*/  LOP3.LUT R193, R193, 0xffffdfff, RZ, 0xc0, !PT ;  /* 0xffffdfffc1c17812 */ /* 0x000fe400078ec0ff */
[C---:B------:R-:W-:Y:S02]  /*54630*/  LOP3.LUT P3, RZ, R192.reuse, 0x400000, RZ, 0xc0, !PT ;  /* 0x00400000c0ff7812 */ /* 0x040fe4000786c0ff */
[----:B------:R-:W-:Y:S01]  /*54640*/  LOP3.LUT P4, RZ, R192, 0x800000, RZ, 0xc0, !PT ;  /* 0x00800000c0ff7812 */ /* 0x000fe2000788c0ff */
[----:B------:R-:W-:Y:S01]  /*54650*/  IMAD.WIDE R194, R188, 0x2, R64 ;  /* 0x00000002bcc27825 */ /* 0x000fe200078e0240 */
[C---:B------:R-:W-:Y:S01]  /*54660*/  LOP3.LUT P1, RZ, R192.reuse, 0x1000000, RZ, 0xc0, !PT ;  /* 0x01000000c0ff7812 */ /* 0x040fe2000782c0ff */
[----:B------:R-:W2:Y:S01]  /*54670*/  LDL.LU R188, [R1+0x518] ;  /* 0x0005180001bc7983 */ /* 0x000ea20000300800 */
[----:B------:R-:W-:-:S03]  /*54680*/  LOP3.LUT P5, RZ, R192, 0x2000000, RZ, 0xc0, !PT ;  /* 0x02000000c0ff7812 */ /* 0x000fc600078ac0ff */
[----:B------:R-:W2:Y:S04]  /*54690*/  LDL.LU R54, [R1+0x51c] ;  /* 0x00051c0001367983 */ /* 0x000ea80000300800 */
[----:B------:R3:W-:Y:S01]  /*546a0*/  @P3 STG.E.U16 desc[UR8][R194.64], R2 ;  /* 0x00000002c2003986 */ /* 0x0007e2000c101508 */
[C---:B------:R-:W-:Y:S02]  /*546b0*/  LOP3.LUT P6, RZ, R192.reuse, 0x4000000, RZ, 0xc0, !PT ;  /* 0x04000000c0ff7812 */ /* 0x040fe400078cc0ff */
[C---:B------:R-:W-:Y:S02]  /*546c0*/  LOP3.LUT P2, RZ, R192.reuse, 0x8000000, RZ, 0xc0, !PT ;  /* 0x08000000c0ff7812 */ /* 0x040fe4000784c0ff */
[----:B------:R-:W-:Y:S01]  /*546d0*/  LOP3.LUT P3, RZ, R192, 0x20000000, RZ, 0xc0, !PT ;  /* 0x20000000c0ff7812 */ /* 0x000fe2000786c0ff */
[----:B---3--:R-:W-:-:S05]  /*546e0*/  IMAD.WIDE R194, R189, 0x2, R66 ;  /* 0x00000002bdc27825 */ /* 0x008fca00078e0242 */
[----:B----4-:R0:W-:Y:S01]  /*546f0*/  @P4 STG.E.U16 desc[UR8][R194.64], R55 ;  /* 0x00000037c2004986 */ /* 0x0101e2000c101508 */
[----:B------:R-:W-:Y:S01]  /*54700*/  PRMT R2, R55, 0x7632, R2 ;  /* 0x0000763237027816 */ /* 0x000fe20000000002 */
[----:B0-----:R-:W-:Y:S02]  /*54710*/  IMAD.WIDE R194, R189, 0x2, R64 ;  /* 0x00000002bdc27825 */ /* 0x001fe400078e0240 */
[----:B------:R-:W3:Y:S04]  /*54720*/  LDL.LU R189, [R1+0x48c] ;  /* 0x00048c0001bd7983 */ /* 0x000ee80000300800 */
[----:B------:R0:W-:Y:S01]  /*54730*/  @P1 STG.E.U16 desc[UR8][R194.64], R2 ;  /* 0x00000002c2001986 */ /* 0x0001e2000c101508 */
[----:B------:R-:W-:-:S03]  /*54740*/  LOP3.LUT P4, RZ, R192, 0x10000000, RZ, 0xc0, !PT ;  /* 0x10000000c0ff7812 */ /* 0x000fc6000788c0ff */
[----:B------:R-:W4:Y:S04]  /*54750*/  LDL.LU R56, [R1+0x520] ;  /* 0x0005200001387983 */ /* 0x000f280000300800 */
[----:B------:R-:W4:Y:S01]  /*54760*/  LDL.LU R59, [R1+0x47c] ;  /* 0x00047c00013b7983 */ /* 0x000f220000300800 */
[----:B0-----:R-:W-:-:S05]  /*54770*/  IMAD.WIDE R194, R57, 0x2, R66 ;  /* 0x0000000239c27825 */ /* 0x001fca00078e0242 */
[----:B------:R0:W-:Y:S01]  /*54780*/  @P5 STG.E.U16 desc[UR8][R194.64], R58 ;  /* 0x0000003ac2005986 */ /* 0x0001e2000c101508 */
[----:B------:R-:W-:Y:S02]  /*54790*/  LOP3.LUT P5, RZ, R192, 0x40000000, RZ, 0xc0, !PT ;  /* 0x40000000c0ff7812 */ /* 0x000fe400078ac0ff */
[----:B--2---:R-:W-:-:S13]  /*547a0*/  LOP3.LUT P0, RZ, R191, 0x8, RZ, 0xc0, !PT ;  /* 0x00000008bfff7812 */ /* 0x004fda000780c0ff */
[----:B------:R-:W-:Y:S02]  /*547b0*/  @P0 LOP3.LUT R193, R193, 0x2000, RZ, 0xfc, !PT ;  /* 0x00002000c1c10812 */ /* 0x000fe400078efcff */
[----:B------:R-:W-:Y:S02]  /*547c0*/  LOP3.LUT P0, RZ, R191, 0x4, RZ, 0xc0, !PT ;  /* 0x00000004bfff7812 */ /* 0x000fe4000780c0ff */
[----:B------:R-:W-:-:S11]  /*547d0*/  LOP3.LUT R193, R193, 0xffffbfff, RZ, 0xc0, !PT ;  /* 0xffffbfffc1c17812 */ /* 0x000fd600078ec0ff */
        /* <DEDUP_REMOVED lines=8> */
[----:B------:R-:W2:Y:S04]  /*54860*/  LDL.LU R192, [R1+0x478] ;  /* 0x0004780001c07983 */ /* 0x000ea80000300800 */
[----:B------:R-:W4:Y:S04]  /*54870*/  LDL.LU R52, [R1+0x524] ;  /* 0x0005240001347983 */ /* 0x000f280000300800 */
[----:B------:R-:W4:Y:S04]  /*54880*/  LDL.LU R53, [R1+0x460] ;  /* 0x0004600001357983 */ /* 0x000f280000300800 */
[----:B------:R-:W4:Y:S01]  /*54890*/  LDL.LU R55, [R1+0x528] ;  /* 0x0005280001377983 */ /* 0x000f220000300800 */
[----:B0-----:R-:W-:Y:S01]  /*548a0*/  IMAD.WIDE R194, R57, 0x2, R64 ;  /* 0x0000000239c27825 */ /* 0x001fe200078e0240 */
[----:B------:R-:W-:-:S02]  /*548b0*/  PRMT R2, R58, 0x7632, R2 ;  /* 0x000076323a027816 */ /* 0x000fc40000000002 */
[----:B------:R-:W4:Y:S04]  /*548c0*/  LDL.LU R57, [R1+0x450] ;  /* 0x0004500001397983 */ /* 0x000f280000300800 */
[----:B------:R0:W-:Y:S04]  /*548d0*/  @P6 STG.E.U16 desc[UR8][R194.64], R2 ;  /* 0x00000002c2006986 */ /* 0x0001e8000c101508 */
[----:B------:R-:W4:Y:S01]  /*548e0*/  LDL.LU R58, [R1+0x52c] ;  /* 0x00052c00013a7983 */ /* 0x000f220000300800 */
[----:B0-----:R-:W-:-:S05]  /*548f0*/  IMAD.WIDE R194, R188, 0x2, R66 ;  /* 0x00000002bcc27825 */ /* 0x001fca00078e0242 */
[----:B--2---:R0:W-:Y:S02]  /*54900*/  @P2 STG.E.U16 desc[UR8][R194.64], R192 ;  /* 0x000000c0c2002986 */ /* 0x0041e4000c101508 */
[----:B0-----:R-:W-:Y:S02]  /*54910*/  IMAD.WIDE R194, R188, 0x2, R64 ;  /* 0x00000002bcc27825 */ /* 0x001fe400078e0240 */
[----:B------:R-:W2:Y:S01]  /*54920*/  LDL.LU R188, [R1+0x464] ;  /* 0x0004640001bc7983 */ /* 0x000ea20000300800 */
[----:B------:R-:W-:-:S05]  /*54930*/  PRMT R2, R192, 0x7632, R2 ;  /* 0x00007632c0027816 */ /* 0x000fca0000000002 */
[----:B------:R0:W-:Y:S02]  /*54940*/  @P4 STG.E.U16 desc[UR8][R194.64], R2 ;  /* 0x00000002c2004986 */ /* 0x0001e4000c101508 */
[----:B0-----:R-:W-:Y:S01]  /*54950*/  IMAD.WIDE R194, R54, 0x2, R66 ;  /* 0x0000000236c27825 */ /* 0x001fe200078e0242 */
[----:B---3--:R-:W-:-:S04]  /*54960*/  PRMT R2, R189, 0x7632, R2 ;  /* 0x00007632bd027816 */ /* 0x008fc80000000002 */
[----:B------:R0:W-:Y:S04]  /*54970*/  @P3 STG.E.U16 desc[UR8][R194.64], R189 ;  /* 0x000000bdc2003986 */ /* 0x0001e8000c101508 */
[----:B0-----:R-:W3:Y:S01]  /*54980*/  LDL.LU R189, [R1+0x530] ;  /* 0x0005300001bd7983 */ /* 0x001ee20000300800 */
[----:B------:R-:W-:-:S03]  /*54990*/  IMAD.WIDE R194, R54, 0x2, R64 ;  /* 0x0000000236c27825 */ /* 0x000fc600078e0240 */
[----:B------:R-:W3:Y:S04]  /*549a0*/  LDL.LU R54, [R1+0x454] ;  /* 0x0004540001367983 */ /* 0x000ee80000300800 */
[----:B------:R4:W-:Y:S02]  /*549b0*/  @P5 STG.E.U16 desc[UR8][R194.64], R2 ;  /* 0x00000002c2005986 */ /* 0x0009e4000c101508 */
[----:B----4-:R-:W-:-:S05]  /*549c0*/  IMAD.WIDE R194, R56, 0x2, R66 ;  /* 0x0000000238c27825 */ /* 0x010fca00078e0242 */
[----:B------:R0:W-:Y:S01]  /*549d0*/  @P0 STG.E.U16 desc[UR8][R194.64], R59 ;  /* 0x0000003bc2000986 */ /* 0x0001e2000c101508 */
[----:B------:R-:W-:Y:S02]  /*549e0*/  LOP3.LUT P0, RZ, R193, 0x10000, RZ, 0xc0, !PT ;  /* 0x00010000c1ff7812 */ /* 0x000fe4000780c0ff */
[----:B------:R-:W-:Y:S01]  /*549f0*/  PRMT R2, R59, 0x7632, R2 ;  /* 0x000076323b027816 */ /* 0x000fe20000000002 */
[----:B0-----:R-:W-:Y:S01]  /*54a00*/  IMAD.WIDE R194, R56, 0x2, R64 ;  /* 0x0000000238c27825 */ /* 0x001fe200078e0240 */
[----:B------:R-:W-:Y:S01]  /*54a10*/  LOP3.LUT P1, RZ, R191, 0x10, RZ, 0xc0, !PT ;  /* 0x00000010bfff7812 */ /* 0x000fe2000782c0ff */
[----:B------:R-:W4:Y:S08]  /*54a20*/  LDL.LU R56, [R1+0x534] ;  /* 0x0005340001387983 */ /* 0x000f300000300800 */
[----:B------:R0:W-:Y:S01]  /*54a30*/  @P0 STG.E.U16 desc[UR8][R194.64], R2 ;  /* 0x00000002c2000986 */ /* 0x0001e2000c101508 */
[----:B------:R-:W-:-:S02]  /*54a40*/  LOP3.LUT P0, RZ, R193, 0x8000, RZ, 0xc0, !PT ;  /* 0x00008000c1ff7812 */ /* 0x000fc4000780c0ff */
[----:B------:R-:W-:Y:S01]  /*54a50*/  LOP3.LUT P6, RZ, R191, 0x20, RZ, 0xc0, !PT ;  /* 0x00000020bfff7812 */ /* 0x000fe200078cc0ff */
        /* <DEDUP_REMOVED lines=13> */
[----:B0-----:R-:W-:Y:S01]  /*54b30*/  IMAD.WIDE R194, R58, 0x2, R66 ;  /* 0x000000023ac27825 */ /* 0x001fe200078e0242 */
[C---:B------:R-:W-:Y:S02]  /*54b40*/  LOP3.LUT P2, RZ, R191.reuse, 0x40, RZ, 0xc0, !PT ;  /* 0x00000040bfff7812 */ /* 0x040fe4000784c0ff */
[----:B------:R-:W-:Y:S02]  /*54b50*/  LOP3.LUT P4, RZ, R191, 0x80, RZ, 0xc0, !PT ;  /* 0x00000080bfff7812 */ /* 0x000fe4000788c0ff */
[----:B--2---:R0:W-:Y:S01]  /*54b60*/  @P6 STG.E.U16 desc[UR8][R194.64], R188 ;  /* 0x000000bcc2006986 */ /* 0x0041e2000c101508 */
[----:B------:R-:W-:-:S03]  /*54b70*/  PRMT R2, R188, 0x7632, R2 ;  /* 0x00007632bc027816 */ /* 0x000fc60000000002 */
[----:B0-----:R-:W2:Y:S04]  /*54b80*/  LDL.LU R188, [R1+0x538] ;  /* 0x0005380001bc7983 */ /* 0x001ea80000300800 */
[----:B------:R-:W2:Y:S01]  /*54b90*/  LDL.LU R52, [R1+0x458] ;  /* 0x0004580001347983 */ /* 0x000ea20000300800 */
[----:B------:R-:W-:-:S03]  /*54ba0*/  IMAD.WIDE R194, R58, 0x2, R64 ;  /* 0x000000023ac27825 */ /* 0x000fc600078e0240 */
[----:B------:R-:W2:Y:S04]  /*54bb0*/  LDL.LU R55, [R1+0x53c] ;  /* 0x00053c0001377983 */ /* 0x000ea80000300800 */
[----:B------:R3:W-:Y:S02]  /*54bc0*/  @P2 STG.E.U16 desc[UR8][R194.64], R2 ;  /* 0x00000002c2002986 */ /* 0x0007e4000c101508 */
[----:B---3--:R-:W-:-:S05]  /*54bd0*/  IMAD.WIDE R194, R189, 0x2, R66 ;  /* 0x00000002bdc27825 */ /* 0x008fca00078e0242 */
[----:B------:R0:W-:Y:S02]  /*54be0*/  @P4 STG.E.U16 desc[UR8][R194.64], R54 ;  /* 0x00000036c2004986 */ /* 0x0001e4000c101508 */
[----:B0-----:R-:W-:Y:S02]  /*54bf0*/  IMAD.WIDE R194, R189, 0x2, R64 ;  /* 0x00000002bdc27825 */ /* 0x001fe400078e0240 */
[----:B------:R-:W3:Y:S04]  /*54c00*/  LDL.LU R189, [R1+0x46c] ;  /* 0x00046c0001bd7983 */ /* 0x000ee80000300800 */
[----:B------:R-:W3:Y:S04]  /*54c10*/  LDL.LU R57, [R1+0x540] ;  /* 0x0005400001397983 */ /* 0x000ee80000300800 */
[----:B------:R-:W3:Y:S04]  /*54c20*/  LDL.LU R58, [R1+0x45c] ;  /* 0x00045c00013a7983 */ /* 0x000ee80000300800 */
[----:B------:R-:W3:Y:S01]  /*54c30*/  LDL.LU R53, [R1+0x544] ;  /* 0x0005440001357983 */ /* 0x000ee20000300800 */
[----:B------:R-:W-:-:S03]  /*54c40*/  PRMT R2, R54, 0x7632, R2 ;  /* 0x0000763236027816 */ /* 0x000fc60000000002 */
[----:B------:R-:W3:Y:S01]  /*54c50*/  LDL.LU R54, [R1+0x440] ;  /* 0x0004400001367983 */ /* 0x000ee20000300800 */
[C---:B------:R-:W-:Y:S02]  /*54c60*/  LOP3.LUT P3, RZ, R191.reuse, 0x100, RZ, 0xc0, !PT ;  /* 0x00000100bfff7812 */ /* 0x040fe4000786c0ff */
[C---:B------:R-:W-:Y:S02]  /*54c70*/  LOP3.LUT P5, RZ, R191.reuse, 0x200, RZ, 0xc0, !PT ;  /* 0x00000200bfff7812 */ /* 0x040fe400078ac0ff */
[C---:B------:R-:W-:Y:S02]  /*54c80*/  LOP3.LUT P6, RZ, R191.reuse, 0x400, RZ, 0xc0, !PT ;  /* 0x00000400bfff7812 */ /* 0x040fe400078cc0ff */
[----:B------:R-:W-:-:S07]  /*54c90*/  LOP3.LUT P1, RZ, R191, 0x800, RZ, 0xc0, !PT ;  /* 0x00000800bfff7812 */ /* 0x000fce000782c0ff */
[----:B------:R4:W-:Y:S02]  /*54ca0*/  @P3 STG.E.U16 desc[UR8][R194.64], R2 ;  /* 0x00000002c2003986 */ /* 0x0009e4000c101508 */
[----:B----4-:R-:W-:Y:S01]  /*54cb0*/  IMAD.WIDE R194, R56, 0x2, R66 ;  /* 0x0000000238c27825 */ /* 0x010fe200078e0242 */
[----:B------:R-:W-:-:S04]  /*54cc0*/  PRMT R2, R59, 0x7632, R2 ;  /* 0x000076323b027816 */ /* 0x000fc80000000002 */
[----:B------:R0:W-:Y:S02]  /*54cd0*/  @P5 STG.E.U16 desc[UR8][R194.64], R59 ;  /* 0x0000003bc2005986 */ /* 0x0001e4000c101508 */
[----:B0-----:R-:W-:Y:S02]  /*54ce0*/  IMAD.WIDE R194, R56, 0x2, R64 ;  /* 0x0000000238c27825 */ /* 0x001fe400078e0240 */
[----:B------:R-:W4:Y:S04]  /*54cf0*/  LDL.LU R56, [R1+0x548] ;  /* 0x0005480001387983 */ /* 0x000f280000300800 */
[----:B------:R2:W-:Y:S04]  /*54d00*/  @P6 STG.E.U16 desc[UR8][R194.64], R2 ;  /* 0x00000002c2006986 */ /* 0x0005e8000c101508 */
[----:B------:R-:W4:Y:S01]  /*54d10*/  LDL.LU R59, [R1+0x430] ;  /* 0x00043000013b7983 */ /* 0x000f220000300800 */
[----:B------:R-:W-:-:S02]  /*54d20*/  LOP3.LUT P4, RZ, R191, 0x1000, RZ, 0xc0, !PT ;  /* 0x00001000bfff7812 */ /* 0x000fc4000788c0ff */
[C---:B------:R-:W-:Y:S02]  /*54d30*/  LOP3.LUT P2, RZ, R191.reuse, 0x2000, RZ, 0xc0, !PT ;  /* 0x00002000bfff7812 */ /* 0x040fe4000784c0ff */
[----:B------:R-:W-:Y:S01]  /*54d40*/  LOP3.LUT P0, RZ, R191, 0x80000, RZ, 0xc0, !PT ;  /* 0x00080000bfff7812 */ /* 0x000fe2000780c0ff */
[----:B--2---:R-:W-:-:S05]  /*54d50*/  IMAD.WIDE R194, R188, 0x2, R66 ;  /* 0x00000002bcc27825 */ /* 0x004fca00078e0242 */
[----:B------:R0:W-:Y:S02]  /*54d60*/  @P1 STG.E.U16 desc[UR8][R194.64], R52 ;  /* 0x00000034c2001986 */ /* 0x0001e4000c101508 */
[----:B0-----:R-:W-:Y:S02]  /*54d70*/  IMAD.WIDE R194, R188, 0x2, R64 ;  /* 0x00000002bcc27825 */ /* 0x001fe400078e0240 */
[----:B------:R-:W2:Y:S01]  /*54d80*/  LDL.LU R188, [R1+0x54c] ;  /* 0x00054c0001bc7983 */ /* 0x000ea20000300800 */
[----:B------:R-:W-:-:S05]  /*54d90*/  PRMT R2, R52, 0x7632, R2 ;  /* 0x0000763234027816 */ /* 0x000fca0000000002 */
[----:B------:R0:W-:Y:S02]  /*54da0*/  @P4 STG.E.U16 desc[UR8][R194.64], R2 ;  /* 0x00000002c2004986 */ /* 0x0001e4000c101508 */
[----:B0-----:R-:W-:-:S05]  /*54db0*/  IMAD.WIDE R194, R55, 0x2, R66 ;  /* 0x0000000237c27825 */ /* 0x001fca00078e0242 */
[----:B---3--:R0:W-:Y:S01]  /*54dc0*/  @P2 STG.E.U16 desc[UR8][R194.64], R189 ;  /* 0x000000bdc2002986 */ /* 0x0081e2000c101508 */
[----:B------:R-:W-:-:S03]  /*54dd0*/  PRMT R2, R189, 0x7632, R2 ;  /* 0x00007632bd027816 */ /* 0x000fc60000000002 */
[----:B0-----:R-:W3:Y:S01]  /*54de0*/  LDL.LU R189, [R1+0x550] ;  /* 0x0005500001bd7983 */ /* 0x001ee20000300800 */
[----:B------:R-:W-:-:S03]  /*54df0*/  IMAD.WIDE R194, R55, 0x2, R64 ;  /* 0x0000000237c27825 */ /* 0x000fc600078e0240 */
[----:B------:R-:W3:Y:S01]  /*54e00*/  LDL.LU R55, [R1+0x434] ;  /* 0x0004340001377983 */ /* 0x000ee20000300800 */
[----:B------:R-:W-:-:S04]  /*54e10*/  LOP3.LUT R193, R193, 0xfffffdff, RZ, 0xc0, !PT ;  /* 0xfffffdffc1c17812 */ /* 0x000fc800078ec0ff */
[----:B------:R-:W-:Y:S02]  /*54e20*/  @P0 LOP3.LUT R193, R193, 0x200, RZ, 0xfc, !PT ;  /* 0x00000200c1c10812 */ /* 0x000fe400078efcff */
[----:B------:R-:W-:Y:S02]  /*54e30*/  LOP3.LUT P0, RZ, R191, 0x40000, RZ, 0xc0, !PT ;  /* 0x00040000bfff7812 */ /* 0x000fe4000780c0ff */
[----:B------:R-:W-:-:S11]  /*54e40*/  LOP3.LUT R193, R193, 0xfffffbff, RZ, 0xc0, !PT ;  /* 0xfffffbffc1c17812 */ /* 0x000fd600078ec0ff */
[----:B------:R-:W-:Y:S02]  /*54e50*/  @P0 LOP3.LUT R193, R193, 0x400, RZ, 0xfc, !PT ;  /* 0x00000400c1c10812 */ /* 0x000fe400078efcff */
[----:B------:R-:W-:Y:S02]  /*54e60*/  LOP3.LUT P0, RZ, R191, 0x20000, RZ, 0xc0, !PT ;  /* 0x00020000bfff7812 */ /* 0x000fe4000780c0ff */
[----:B------:R-:W-:Y:S02]  /*54e70*/  LOP3.LUT R193, R193, 0xfffff7ff, RZ, 0xc0, !PT ;  /* 0xfffff7ffc1c17812 */ /* 0x000fe400078ec0ff */
[----:B------:R-:W-:-:S09]  /*54e80*/  LOP3.LUT P5, RZ, R191, 0x4000, RZ, 0xc0, !PT ;  /* 0x00004000bfff7812 */ /* 0x000fd200078ac0ff */
[----:B------:R-:W-:Y:S02]  /*54e90*/  @P0 LOP3.LUT R193, R193, 0x800, RZ, 0xfc, !PT ;  /* 0x00000800c1c10812 */ /* 0x000fe400078efcff */
[----:B------:R-:W-:Y:S02]  /*54ea0*/  LOP3.LUT P0, RZ, R191, 0x10000, RZ, 0xc0, !PT ;  /* 0x00010000bfff7812 */ /* 0x000fe4000780c0ff */
[----:B------:R-:W-:Y:S01]  /*54eb0*/  LOP3.LUT R193, R193, 0xffffefff, RZ, 0xc0, !PT ;  /* 0xffffefffc1c17812 */ /* 0x000fe200078ec0ff */
[----:B------:R0:W-:Y:S10]  /*54ec0*/  @P5 STG.E.U16 desc[UR8][R194.64], R2 ;  /* 0x00000002c2005986 */ /* 0x0001f4000c101508 */
[----:B------:R-:W-:-:S02]  /*54ed0*/  @P0 LOP3.LUT R193, R193, 0x1000, RZ, 0xfc, !PT ;  /* 0x00001000c1c10812 */ /* 0x000fc400078efcff */
[----:B------:R-:W-:Y:S01]  /*54ee0*/  LOP3.LUT P0, RZ, R191, 0x8000, RZ, 0xc0, !PT ;  /* 0x00008000bfff7812 */ /* 0x000fe2000780c0ff */
[----:B0-----:R-:W-:Y:S01]  /*54ef0*/  IMAD.WIDE R194, R57, 0x2, R66 ;  /* 0x0000000239c27825 */ /* 0x001fe200078e0242 */
[----:B------:R-:W-:-:S11]  /*54f00*/  PRMT R2, R58, 0x7632, R2 ;  /* 0x000076323a027816 */ /* 0x000fd60000000002 */
[----:B------:R0:W-:Y:S01]  /*54f10*/  @P0 STG.E.U16 desc[UR8][R194.64], R58 ;  /* 0x0000003ac2000986 */ /* 0x0001e2000c101508 */
[----:B------:R-:W-:Y:S01]  /*54f20*/  LOP3.LUT P0, RZ, R193, 0x1000, RZ, 0xc0, !PT ;  /* 0x00001000c1ff7812 */ /* 0x000fe2000780c0ff */
[----:B0-----:R-:W-:Y:S01]  /*54f30*/  IMAD.WIDE R194, R57, 0x2, R64 ;  /* 0x0000000239c27825 */ /* 0x001fe200078e0240 */
[----:B------:R-:W-:Y:S01]  /*54f40*/  LOP3.LUT P3, RZ, R191, 0x100000, RZ, 0xc0, !PT ;  /* 0x00100000bfff7812 */ /* 0x000fe2000786c0ff */
[----:B------:R-:W3:Y:S10]  /*54f50*/  LDL.LU R57, [R1+0x554] ;  /* 0x0005540001397983 */ /* 0x000ef40000300800 */
[----:B------:R0:W-:Y:S01]  /*54f60*/  @P0 STG.E.U16 desc[UR8][R194.64], R2 ;  /* 0x00000002c2000986 */ /* 0x0001e2000c101508 */
[----:B------:R-:W-:-:S02]  /*54f70*/  LOP3.LUT P0, RZ, R193, 0x800, RZ, 0xc0, !PT ;  /* 0x00000800c1ff7812 */ /* 0x000fc4000780c0ff */
[----:B------:R-:W-:Y:S01]  /*54f80*/  LOP3.LUT P6, RZ, R191, 0x200000, RZ, 0xc0, !PT ;  /* 0x00200000bfff7812 */ /* 0x000fe200078cc0ff */
[----:B------:R-:W3:Y:S01]  /*54f90*/  LDL.LU R58, [R1+0x448] ;  /* 0x00044800013a7983 */ /* 0x000ee20000300800 */
[----:B0-----:R-:W-:-:S09]  /*54fa0*/  IMAD.WIDE R194, R53, 0x2, R66 ;  /* 0x0000000235c27825 */ /* 0x001fd200078e0242 */
[----:B------:R0:W-:Y:S01]  /*54fb0*/  @P0 STG.E.U16 desc[UR8][R194.64], R54 ;  /* 0x00000036c2000986 */ /* 0x0001e2000c101508 */
[----:B------:R-:W-:Y:S02]  /*54fc0*/  LOP3.LUT P0, RZ, R193, 0x400, RZ, 0xc0, !PT ;  /* 0x00000400c1ff7812 */ /* 0x000fe4000780c0ff */
[----:B------:R-:W-:Y:S01]  /*54fd0*/  PRMT R2, R54, 0x7632, R2 ;  /* 0x0000763236027816 */ /* 0x000fe20000000002 */
[----:B0-----:R-:W-:-:S10]  /*54fe0*/  IMAD.WIDE R194, R53, 0x2, R64 ;  /* 0x0000000235c27825 */ /* 0x001fd400078e0240 */
[----:B------:R4:W-:Y:S01]  /*54ff0*/  @P0 STG.E.U16 desc[UR8][R194.64], R2 ;  /* 0x00000002c2000986 */ /* 0x0009e2000c101508 */
[----:B------:R-:W-:Y:S01]  /*55000*/  LOP3.LUT P0, RZ, R193, 0x200, RZ, 0xc0, !PT ;  /* 0x00000200c1ff7812 */ /* 0x000fe2000780c0ff */
[----:B----4-:R-:W-:Y:S01]  /*55010*/  IMAD.WIDE R194, R56, 0x2, R66 ;  /* 0x0000000238c27825 */ /* 0x010fe200078e0242 */
[----:B------:R-:W-:-:S11]  /*55020*/  PRMT R2, R59, 0x7632, R2 ;  /* 0x000076323b027816 */ /* 0x000fd60000000002 */
[----:B------:R0:W-:Y:S02]  /*55030*/  @P0 STG.E.U16 desc[UR8][R194.64], R59 ;  /* 0x0000003bc2000986 */ /* 0x0001e4000c101508 */
[----:B0-----:R-:W-:-:S05]  /*55040*/  IMAD.WIDE R194, R56, 0x2, R64 ;  /* 0x0000000238c27825 */ /* 0x001fca00078e0240 */
[----:B------:R0:W-:Y:S02]  /*55050*/  @P3 STG.E.U16 desc[UR8][R194.64], R2 ;  /* 0x00000002c2003986 */ /* 0x0001e4000c101508 */
[----:B0-----:R-:W-:Y:S02]  /*55060*/  PRMT R2, R190, 0x7632, R2 ;  /* 0x00007632be027816 */ /* 0x001fe40000000002 */
[C---:B------:R-:W-:Y:S02]  /*55070*/  LOP3.LUT P1, RZ, R191.reuse, 0x400000, RZ, 0xc0, !PT ;  /* 0x00400000bfff7812 */ /* 0x040fe4000782c0ff */
[----:B------:R-:W-:Y:S01]  /*55080*/  LOP3.LUT P4, RZ, R191, 0x800000, RZ, 0xc0, !PT ;  /* 0x00800000bfff7812 */ /* 0x000fe2000788c0ff */
[----:B--2---:R-:W-:-:S05]  /*55090*/  IMAD.WIDE R194, R188, 0x2, R66 ;  /* 0x00000002bcc27825 */ /* 0x004fca00078e0242 */
[----:B------:R0:W-:Y:S04]  /*550a0*/  @P6 STG.E.U16 desc[UR8][R194.64], R190 ;  /* 0x000000bec2006986 */ /* 0x0001e8000c101508 */
[----:B0-----:R-:W2:Y:S04]  /*550b0*/  LDL.LU R190, [R1+0x1bf0] ;  /* 0x001bf00001be7983 */ /* 0x001ea80000300800 */
[----:B------:R-:W4:Y:S04]  /*550c0*/  LDL.LU R59, [R1+0x558] ;  /* 0x00055800013b7983 */ /* 0x000f280000300800 */
[----:B------:R-:W4:Y:S04]  /*550d0*/  LDL.LU R192, [R1+0x438] ;  /* 0x0004380001c07983 */ /* 0x000f280000300800 */
[----:B------:R-:W4:Y:S01]  /*550e0*/  LDL.LU R54, [R1+0x560] ;  /* 0x0005600001367983 */ /* 0x000f220000300800 */
[----:B------:R-:W-:-:S03]  /*550f0*/  IMAD.WIDE R194, R188, 0x2, R64 ;  /* 0x00000002bcc27825 */ /* 0x000fc600078e0240 */
[----:B------:R-:W4:Y:S04]  /*55100*/  LDL.LU R188, [R1+0x44c] ;  /* 0x00044c0001bc7983 */ /* 0x000f280000300800 */
[----:B------:R3:W-:Y:S04]  /*55110*/  @P1 STG.E.U16 desc[UR8][R194.64], R2 ;  /* 0x00000002c2001986 */ /* 0x0007e8000c101508 */
[----:B------:R-:W4:Y:S01]  /*55120*/  LDL.LU R56, [R1+0x564] ;  /* 0x0005640001387983 */ /* 0x000f220000300800 */
[----:B---3--:R-:W-:-:S05]  /*55130*/  IMAD.WIDE R194, R189, 0x2, R66 ;  /* 0x00000002bdc27825 */ /* 0x008fca00078e0242 */
[----:B------:R0:W-:Y:S02]  /*55140*/  @P4 STG.E.U16 desc[UR8][R194.64], R55 ;  /* 0x00000037c2004986 */ /* 0x0001e4000c101508 */
[----:B0-----:R-:W-:Y:S02]  /*55150*/  IMAD.WIDE R194, R189, 0x2, R64 ;  /* 0x00000002bdc27825 */ /* 0x001fe400078e0240 */
[----:B------:R-:W3:Y:S04]  /*55160*/  LDL.LU R189, [R1+0x43c] ;  /* 0x00043c0001bd7983 */ /* 0x000ee80000300800 */
[----:B------:R-:W3:Y:S01]  /*55170*/  LDL.LU R52, [R1+0x568] ;  /* 0x0005680001347983 */ /* 0x000ee20000300800 */
[----:B------:R-:W-:-:S03]  /*55180*/  LOP3.LUT P2, RZ, R191, 0x1000000, RZ, 0xc0, !PT ;  /* 0x01000000bfff7812 */ /* 0x000fc6000784c0ff */
[----:B------:R-:W3:Y:S01]  /*55190*/  LDL.LU R53, [R1+0x420] ;  /* 0x0004200001357983 */ /* 0x000ee20000300800 */
[----:B------:R-:W-:Y:S02]  /*551a0*/  LOP3.LUT P5, RZ, R191, 0x2000000, RZ, 0xc0, !PT ;  /* 0x02000000bfff7812 */ /* 0x000fe400078ac0ff */
[----:B------:R-:W-:Y:S02]  /*551b0*/  PRMT R2, R55, 0x7632, R2 ;  /* 0x0000763237027816 */ /* 0x000fe40000000002 */
[C---:B------:R-:W-:Y:S01]  /*551c0*/  LOP3.LUT P6, RZ, R191.reuse, 0x4000000, RZ, 0xc0, !PT ;  /* 0x04000000bfff7812 */ /* 0x040fe200078cc0ff */
[----:B------:R-:W3:Y:S04]  /*551d0*/  LDL.LU R55, [R1+0x56c] ;  /* 0x00056c0001377983 */ /* 0x000ee80000300800 */
[----:B------:R0:W-:Y:S01]  /*551e0*/  @P2 STG.E.U16 desc[UR8][R194.64], R2 ;  /* 0x00000002c2002986 */ /* 0x0001e2000c101508 */
[----:B------:R-:W-:-:S02]  /*551f0*/  LOP3.LUT P3, RZ, R191, 0x8000000, RZ, 0xc0, !PT ;  /* 0x08000000bfff7812 */ /* 0x000fc4000786c0ff */
[----:B------:R-:W-:Y:S02]  /*55200*/  LOP3.LUT R193, R193, 0xffffffdf, RZ, 0xc0, !PT ;  /* 0xffffffdfc1c17812 */ /* 0x000fe400078ec0ff */
[C---:B------:R-:W-:Y:S02]  /*55210*/  LOP3.LUT P4, RZ, R191.reuse, 0x10000000, RZ, 0xc0, !PT ;  /* 0x10000000bfff7812 */ /* 0x040fe4000788c0ff */
[----:B------:R-:W-:Y:S01]  /*55220*/  LOP3.LUT P1, RZ, R191, 0x20000000, RZ, 0xc0, !PT ;  /* 0x20000000bfff7812 */ /* 0x000fe2000782c0ff */
[----:B0-----:R-:W-:-:S05]  /*55230*/  IMAD.WIDE R194, R57, 0x2, R66 ;  /* 0x0000000239c27825 */ /* 0x001fca00078e0242 */
[----:B------:R0:W-:Y:S01]  /*55240*/  @P5 STG.E.U16 desc[UR8][R194.64], R58 ;  /* 0x0000003ac2005986 */ /* 0x0001e2000c101508 */
[----:B------:R-:W-:Y:S01]  /*55250*/  PRMT R2, R58, 0x7632, R2 ;  /* 0x000076323a027816 */ /* 0x000fe20000000002 */
[----:B0-----:R-:W-:Y:S02]  /*55260*/  IMAD.WIDE R194, R57, 0x2, R64 ;  /* 0x0000000239c27825 */ /* 0x001fe400078e0240 */
[----:B------:R-:W3:Y:S04]  /*55270*/  LDL.LU R57, [R1+0x410] ;  /* 0x0004100001397983 */ /* 0x000ee80000300800 */
[----:B------:R4:W-:Y:S04]  /*55280*/  @P6 STG.E.U16 desc[UR8][R194.64], R2 ;  /* 0x00000002c2006986 */ /* 0x0009e8000c101508 */
[----:B------:R-:W3:Y:S01]  /*55290*/  LDL.LU R58, [R1+0x570] ;  /* 0x00057000013a7983 */ /* 0x000ee20000300800 */
[----:B------:R-:W-:-:S02]  /*552a0*/  LOP3.LUT P5, RZ, R191, 0x40000000, RZ, 0xc0, !PT ;  /* 0x40000000bfff7812 */ /* 0x000fc400078ac0ff */
[----:B--2---:R-:W-:Y:S01]  /*552b0*/  LOP3.LUT P0, RZ, R190, 0x8, RZ, 0xc0, !PT ;  /* 0x00000008beff7812 */ /* 0x004fe2000780c0ff */
[----:B----4-:R-:W-:Y:S01]  /*552c0*/  IMAD.WIDE R194, R59, 0x2, R66 ;  /* 0x000000023bc27825 */ /* 0x010fe200078e0242 */
[----:B------:R-:W-:-:S04]  /*552d0*/  PRMT R2, R192, 0x7632, R2 ;  /* 0x00007632c0027816 */ /* 0x000fc80000000002 */
[----:B------:R0:W-:Y:S07]  /*552e0*/  @P3 STG.E.U16 desc[UR8][R194.64], R192 ;  /* 0x000000c0c2003986 */ /* 0x0001ee000c101508 */
[----:B------:R-:W-:Y:S02]  /*552f0*/  @P0 LOP3.LUT R193, R193, 0x20, RZ, 0xfc, !PT ;  /* 0x00000020c1c10812 */ /* 0x000fe400078efcff */
[----:B------:R-:W-:Y:S01]  /*55300*/  LOP3.LUT P0, RZ, R190, 0x4, RZ, 0xc0, !PT ;  /* 0x00000004beff7812 */ /* 0x000fe2000780c0ff */
[----:B0-----:R-:W-:Y:S01]  /*55310*/  IMAD.WIDE R194, R59, 0x2, R64 ;  /* 0x000000023bc27825 */ /* 0x001fe200078e0240 */
[----:B------:R-:W-:Y:S01]  /*55320*/  LOP3.LUT R193, R193, 0xffffffbf, RZ, 0xc0, !PT ;  /* 0xffffffbfc1c17812 */ /* 0x000fe200078ec0ff */
[----:B------:R-:W2:Y:S04]  /*55330*/  LDL.LU R59, [R1+0x424] ;  /* 0x00042400013b7983 */ /* 0x000ea80000300800 */
[----:B------:R0:W-:Y:S06]  /*55340*/  @P4 STG.E.U16 desc[UR8][R194.64], R2 ;  /* 0x00000002c2004986 */ /* 0x0001ec000c101508 */
[----:B------:R-:W-:-:S02]  /*55350*/  @P0 LOP3.LUT R193, R193, 0x40, RZ, 0xfc, !PT ;  /* 0x00000040c1c10812 */ /* 0x000fc400078efcff */
[----:B------:R-:W-:Y:S01]  /*55360*/  LOP3.LUT P0, RZ, R190, 0x2, RZ, 0xc0, !PT ;  /* 0x00000002beff7812 */ /* 0x000fe2000780c0ff */
[----:B0-----:R-:W-:Y:S01]  /*55370*/  IMAD.WIDE R194, R54, 0x2, R66 ;  /* 0x0000000236c27825 */ /* 0x001fe200078e0242 */
[----:B------:R-:W-:-:S04]  /*55380*/  PRMT R2, R188, 0x7632, R2 ;  /* 0x00007632bc027816 */ /* 0x000fc80000000002 */
[----:B------:R0:W-:Y:S01]  /*55390*/  @P1 STG.E.U16 desc[UR8][R194.64], R188 ;  /* 0x000000bcc2001986 */ /* 0x0001e2000c101508 */
[----:B------:R-:W-:-:S03]  /*553a0*/  LOP3.LUT R193, R193, 0xffffff7f, RZ, 0xc0, !PT ;  /* 0xffffff7fc1c17812 */ /* 0x000fc600078ec0ff */
[----:B0-----:R-:W4:Y:S01]  /*553b0*/  LDL.LU R188, [R1+0x574] ;  /* 0x0005740001bc7983 */ /* 0x001f220000300800 */
[----:B------:R-:W-:-:S03]  /*553c0*/  IMAD.WIDE R194, R54, 0x2, R64 ;  /* 0x0000000236c27825 */ /* 0x000fc600078e0240 */
[----:B------:R-:W4:Y:S01]  /*553d0*/  LDL.LU R54, [R1+0x414] ;  /* 0x0004140001367983 */ /* 0x000f220000300800 */
[----:B------:R-:W-:Y:S02]  /*553e0*/  @P0 LOP3.LUT R193, R193, 0x80, RZ, 0xfc, !PT ;  /* 0x00000080c1c10812 */ /* 0x000fe400078efcff */
[----:B------:R-:W-:Y:S02]  /*553f0*/  LOP3.LUT P0, RZ, R190, 0x1, RZ, 0xc0, !PT ;  /* 0x00000001beff7812 */ /* 0x000fe4000780c0ff */
[----:B------:R-:W-:Y:S01]  /*55400*/  LOP3.LUT R193, R193, 0xfffffeff, RZ, 0xc0, !PT ;  /* 0xfffffeffc1c17812 */ /* 0x000fe200078ec0ff */
[----:B------:R0:W-:Y:S10]  /*55410*/  @P5 STG.E.U16 desc[UR8][R194.64], R2 ;  /* 0x00000002c2005986 */ /* 0x0001f4000c101508 */
[----:B------:R-:W-:-:S02]  /*55420*/  @P0 LOP3.LUT R193, R193, 0x100, RZ, 0xfc, !PT ;  /* 0x00000100c1c10812 */ /* 0x000fc400078efcff */
[----:B------:R-:W-:Y:S01]  /*55430*/  LOP3.LUT P0, RZ, R191, 0x80000000, RZ, 0xc0, !PT ;  /* 0x80000000bfff7812 */ /* 0x000fe2000780c0ff */
[----:B0-----:R-:W-:Y:S01]  /*55440*/  IMAD.WIDE R194, R56, 0x2, R66 ;  /* 0x0000000238c27825 */ /* 0x001fe200078e0242 */
[----:B---3--:R-:W-:-:S11]  /*55450*/  PRMT R2, R189, 0x7632, R2 ;  /* 0x00007632bd027816 */ /* 0x008fd60000000002 */
[----:B------:R0:W-:Y:S04]  /*55460*/  @P0 STG.E.U16 desc[UR8][R194.64], R189 ;  /* 0x000000bdc2000986 */ /* 0x0001e8000c101508 */
[----:B0-----:R-:W3:Y:S01]  /*55470*/  LDL.LU R189, [R1+0x578] ;  /* 0x0005780001bd7983 */ /* 0x001ee20000300800 */
[----:B------:R-:W-:-:S03]  /*55480*/  IMAD.WIDE R194, R56, 0x2, R64 ;  /* 0x0000000238c27825 */ /* 0x000fc600078e0240 */
[----:B------:R-:W3:Y:S01]  /*55490*/  LDL.LU R56, [R1+0x428] ;  /* 0x0004280001387983 */ /* 0x000ee20000300800 */
[----:B------:R-:W-:-:S13]  /*554a0*/  LOP3.LUT P0, RZ, R193, 0x100, RZ, 0xc0, !PT ;  /* 0x00000100c1ff7812 */ /* 0x000fda000780c0ff */
[----:B------:R0:W-:Y:S01]  /*554b0*/  @P0 STG.E.U16 desc[UR8][R194.64], R2 ;  /* 0x00000002c2000986 */ /* 0x0001e2000c101508 */
[----:B------:R-:W-:Y:S01]  /*554c0*/  LOP3.LUT P0, RZ, R193, 0x80, RZ, 0xc0, !PT ;  /* 0x00000080c1ff7812 */ /* 0x000fe2000780c0ff */
[----:B0-----:R-:W-:-:S12]  /*554d0*/  IMAD.WIDE R194, R52, 0x2, R66 ;  /* 0x0000000234c27825 */ /* 0x001fd800078e0242 */
[----:B------:R0:W-:Y:S01]  /*554e0*/  @P0 STG.E.U16 desc[UR8][R194.64], R53 ;  /* 0x00000035c2000986 */ /* 0x0001e2000c101508 */
[----:B------:R-:W-:Y:S02]  /*554f0*/  LOP3.LUT P0, RZ, R193, 0x40, RZ, 0xc0, !PT ;  /* 0x00000040c1ff7812 */ /* 0x000fe4000780c0ff */
[----:B------:R-:W-:Y:S01]  /*55500*/  PRMT R2, R53, 0x7632, R2 ;  /* 0x0000763235027816 */ /* 0x000fe20000000002 */
[----:B0-----:R-:W-:-:S10]  /*55510*/  IMAD.WIDE R194, R52, 0x2, R64 ;  /* 0x0000000234c27825 */ /* 0x001fd400078e0240 */
[----:B------:R0:W-:Y:S01]  /*55520*/  @P0 STG.E.U16 desc[UR8][R194.64], R2 ;  /* 0x00000002c2000986 */ /* 0x0001e2000c101508 */
[----:B------:R-:W-:Y:S02]  /*55530*/  LOP3.LUT P0, RZ, R193, 0x20, RZ, 0xc0, !PT ;  /* 0x00000020c1ff7812 */ /* 0x000fe4000780c0ff */
[C---:B------:R-:W-:Y:S02]  /*55540*/  LOP3.LUT P2, RZ, R190.reuse, 0x10, RZ, 0xc0, !PT ;  /* 0x00000010beff7812 */ /* 0x040fe4000784c0ff */
[----:B------:R-:W-:Y:S01]  /*55550*/  LOP3.LUT P6, RZ, R190, 0x20, RZ, 0xc0, !PT ;  /* 0x00000020beff7812 */ /* 0x000fe200078cc0ff */
[----:B0-----:R-:W-:Y:S01]  /*55560*/  IMAD.WIDE R194, R55, 0x2, R66 ;  /* 0x0000000237c27825 */ /* 0x001fe200078e0242 */
[----:B------:R-:W-:-:S07]  /*55570*/  PRMT R2, R57, 0x7632, R2 ;  /* 0x0000763239027816 */ /* 0x000fce0000000002 */
[----:B------:R0:W-:Y:S01]  /*55580*/  @P0 STG.E.U16 desc[UR8][R194.64], R57 ;  /* 0x00000039c2000986 */ /* 0x0001e2000c101508 */
[C---:B------:R-:W-:Y:S01]  /*55590*/  LOP3.LUT P3, RZ, R190.reuse, 0x40, RZ, 0xc0, !PT ;  /* 0x00000040beff7812 */ /* 0x040fe2000786c0ff */
[----:B0-----:R-:W-:Y:S01]  /*555a0*/  IMAD.WIDE R194, R55, 0x2, R64 ;  /* 0x0000000237c27825 */ /* 0x001fe200078e0240 */
[----:B------:R-:W-:Y:S01]  /*555b0*/  LOP3.LUT P4, RZ, R190, 0x80, RZ, 0xc0, !PT ;  /* 0x00000080beff7812 */ /* 0x000fe2000788c0ff */
[----:B------:R-:W3:Y:S04]  /*555c0*/  LDL.LU R57, [R1+0x57c] ;  /* 0x00057c0001397983 */ /* 0x000ee80000300800 */
[----:B------:R0:W-:Y:S02]  /*555d0*/  @P2 STG.E.U16 desc[UR8][R194.64], R2 ;  /* 0x00000002c2002986 */ /* 0x0001e4000c101508 */
[----:B0-----:R-:W-:Y:S01]  /*555e0*/  IMAD.WIDE R194, R58, 0x2, R66 ;  /* 0x000000023ac27825 */ /* 0x001fe200078e0242 */
[----:B------:R-:W-:-:S02]  /*555f0*/  LOP3.LUT P1, RZ, R190, 0x100, RZ, 0xc0, !PT ;  /* 0x00000100beff7812 */ /* 0x000fc4000782c0ff */
[----:B------:R-:W-:Y:S02]  /*55600*/  LOP3.LUT P5, RZ, R190, 0x200, RZ, 0xc0, !PT ;  /* 0x00000200beff7812 */ /* 0x000fe400078ac0ff */
[----:B--2---:R0:W-:Y:S01]  /*55610*/  @P6 STG.E.U16 desc[UR8][R194.64], R59 ;  /* 0x0000003bc2006986 */ /* 0x0041e2000c101508 */
[----:B------:R-:W-:Y:S01]  /*55620*/  PRMT R2, R59, 0x7632, R2 ;  /* 0x000076323b027816 */ /* 0x000fe20000000002 */
[----:B0-----:R-:W-:Y:S02]  /*55630*/  IMAD.WIDE R194, R58, 0x2, R64 ;  /* 0x000000023ac27825 */ /* 0x001fe400078e0240 */
[----:B------:R-:W2:Y:S04]  /*55640*/  LDL.LU R58, [R1+0x418] ;  /* 0x00041800013a7983 */ /* 0x000ea80000300800 */
[----:B------:R4:W-:Y:S02]  /*55650*/  @P3 STG.E.U16 desc[UR8][R194.64], R2 ;  /* 0x00000002c2003986 */ /* 0x0009e4000c101508 */
[----:B----4-:R-:W-:-:S05]  /*55660*/  IMAD.WIDE R194, R188, 0x2, R66 ;  /* 0x00000002bcc27825 */ /* 0x010fca00078e0242 */
[----:B------:R0:W-:Y:S02]  /*55670*/  @P4 STG.E.U16 desc[UR8][R194.64], R54 ;  /* 0x00000036c2004986 */ /* 0x0001e4000c101508 */
[----:B0-----:R-:W-:Y:S02]  /*55680*/  IMAD.WIDE R194, R188, 0x2, R64 ;  /* 0x00000002bcc27825 */ /* 0x001fe400078e0240 */
[----:B------:R-:W4:Y:S04]  /*55690*/  LDL.LU R188, [R1+0x580] ;  /* 0x0005800001bc7983 */ /* 0x000f280000300800 */
[----:B------:R-:W4:Y:S04]  /*556a0*/  LDL.LU R59, [R1+0x42c] ;  /* 0x00042c00013b7983 */ /* 0x000f280000300800 */
[----:B------:R-:W4:Y:S04]  /*556b0*/  LDL.LU R52, [R1+0x584] ;  /* 0x0005840001347983 */ /* 0x000f280000300800 */
[----:B------:R-:W4:Y:S01]  /*556c0*/  LDL.LU R55, [R1+0x41c] ;  /* 0x00041c0001377983 */ /* 0x000f220000300800 */
[----:B------:R-:W-:-:S05]  /*556d0*/  PRMT R2, R54, 0x7632, R2 ;  /* 0x0000763236027816 */ /* 0x000fca0000000002 */
[----:B------:R3:W-:Y:S02]  /*556e0*/  @P1 STG.E.U16 desc[UR8][R194.64], R2 ;  /* 0x00000002c2001986 */ /* 0x0007e4000c101508 */
[----:B---3--:R-:W-:-:S05]  /*556f0*/  IMAD.WIDE R194, R189, 0x2, R66 ;  /* 0x00000002bdc27825 */ /* 0x008fca00078e0242 */
[----:B------:R0:W-:Y:S02]  /*55700*/  @P5 STG.E.U16 desc[UR8][R194.64], R56 ;  /* 0x00000038c2005986 */ /* 0x0001e4000c101508 */
[----:B0-----:R-:W-:Y:S02]  /*55710*/  IMAD.WIDE R194, R189, 0x2, R64 ;  /* 0x00000002bdc27825 */ /* 0x001fe400078e0240 */
[----:B------:R-:W3:Y:S04]  /*55720*/  LDL.LU R189, [R1+0x588] ;  /* 0x0005880001bd7983 */ /* 0x000ee80000300800 */
[----:B------:R-:W3:Y:S01]  /*55730*/  LDL.LU R192, [R1+0x400] ;  /* 0x0004000001c07983 */ /* 0x000ee20000300800 */
[C---:B------:R-:W-:Y:S02]  /*55740*/  LOP3.LUT P0, RZ, R190.reuse, 0x80000, RZ, 0xc0, !PT ;  /* 0x00080000beff7812 */ /* 0x040fe4000780c0ff */
[----:B------:R-:W-:Y:S01]  /*55750*/  LOP3.LUT R193, R193, 0xfffffffd, RZ, 0xc0, !PT ;  /* 0xfffffffdc1c17812 */ /* 0x000fe200078ec0ff */
[----:B------:R-:W3:Y:S01]  /*55760*/  LDL.LU R53, [R1+0x58c] ;  /* 0x00058c0001357983 */ /* 0x000ee20000300800 */
[----:B------:R-:W-:-:S02]  /*55770*/  LOP3.LUT P6, RZ, R190, 0x400, RZ, 0xc0, !PT ;  /* 0x00000400beff7812 */ /* 0x000fc400078cc0ff */
[C---:B------:R-:W-:Y:S01]  /*55780*/  LOP3.LUT P2, RZ, R190.reuse, 0x800, RZ, 0xc0, !PT ;  /* 0x00000800beff7812 */ /* 0x040fe2000784c0ff */
[----:B------:R-:W3:Y:S06]  /*55790*/  LDL.LU R54, [R1+0x3f0] ;  /* 0x0003f00001367983 */ /* 0x000eec0000300800 */
[----:B------:R-:W-:Y:S02]  /*557a0*/  @P0 LOP3.LUT R193, R193, 0x2, RZ, 0xfc, !PT ;  /* 0x00000002c1c10812 */ /* 0x000fe400078efcff */
[----:B------:R-:W-:Y:S02]  /*557b0*/  LOP3.LUT P0, RZ, R190, 0x40000, RZ, 0xc0, !PT ;  /* 0x00040000beff7812 */ /* 0x000fe4000780c0ff */
[----:B------:R-:W-:-:S02]  /*557c0*/  LOP3.LUT R193, R193, 0xfffffffb, RZ, 0xc0, !PT ;  /* 0xfffffffbc1c17812 */ /* 0x000fc400078ec0ff */
[----:B------:R-:W-:-:S09]  /*557d0*/  PRMT R2, R56, 0x7632, R2 ;  /* 0x0000763238027816 */ /* 0x000fd20000000002 */
[----:B------:R-:W-:Y:S02]  /*557e0*/  @P0 LOP3.LUT R193, R193, 0x4, RZ, 0xfc, !PT ;  /* 0x00000004c1c10812 */ /* 0x000fe400078efcff */
[C---:B------:R-:W-:Y:S02]  /*557f0*/  LOP3.LUT P0, RZ, R190.reuse, 0x20000, RZ, 0xc0, !PT ;  /* 0x00020000beff7812 */ /* 0x040fe4000780c0ff */
[----:B------:R-:W-:Y:S01]  /*55800*/  LOP3.LUT R193, R193, 0xfffffff7, RZ, 0xc0, !PT ;  /* 0xfffffff7c1c17812 */ /* 0x000fe200078ec0ff */
[----:B------:R0:W-:Y:S01]  /*55810*/  @P6 STG.E.U16 desc[UR8][R194.64], R2 ;  /* 0x00000002c2006986 */ /* 0x0001e2000c101508 */
[C---:B------:R-:W-:Y:S02]  /*55820*/  LOP3.LUT P4, RZ, R190.reuse, 0x1000, RZ, 0xc0, !PT ;  /* 0x00001000beff7812 */ /* 0x040fe4000788c0ff */
[----:B------:R-:W-:-:S07]  /*55830*/  LOP3.LUT P3, RZ, R190, 0x2000, RZ, 0xc0, !PT ;  /* 0x00002000beff7812 */ /* 0x000fce000786c0ff */
[----:B------:R-:W-:Y:S02]  /*55840*/  @P0 LOP3.LUT R193, R193, 0x8, RZ, 0xfc, !PT ;  /* 0x00000008c1c10812 */ /* 0x000fe400078efcff */
[C---:B------:R-:W-:Y:S02]  /*55850*/  LOP3.LUT P0, RZ, R190.reuse, 0x10000, RZ, 0xc0, !PT ;  /* 0x00010000beff7812 */ /* 0x040fe4000780c0ff */
[----:B------:R-:W-:Y:S01]  /*55860*/  LOP3.LUT P5, RZ, R190, 0x4000, RZ, 0xc0, !PT ;  /* 0x00004000beff7812 */ /* 0x000fe200078ac0ff */
[----:B0-----:R-:W-:Y:S01]  /*55870*/  IMAD.WIDE R194, R57, 0x2, R66 ;  /* 0x0000000239c27825 */ /* 0x001fe200078e0242 */
[----:B------:R-:W-:-:S09]  /*55880*/  LOP3.LUT R193, R193, 0xffffffef, RZ, 0xc0, !PT ;  /* 0xffffffefc1c17812 */ /* 0x000fd200078ec0ff */
[----:B------:R-:W-:Y:S02]  /*55890*/  @P0 LOP3.LUT R193, R193, 0x10, RZ, 0xfc, !PT ;  /* 0x00000010c1c10812 */ /* 0x000fe400078efcff */
[----:B------:R-:W-:Y:S01]  /*558a0*/  LOP3.LUT P0, RZ, R190, 0x8000, RZ, 0xc0, !PT ;  /* 0x00008000beff7812 */ /* 0x000fe2000780c0ff */
[----:B--2---:R0:W-:Y:S01]  /*558b0*/  @P2 STG.E.U16 desc[UR8][R194.64], R58 ;  /* 0x0000003ac2002986 */ /* 0x0041e2000c101508 */
[----:B------:R-:W-:Y:S01]  /*558c0*/  PRMT R2, R58, 0x7632, R2 ;  /* 0x000076323a027816 */ /* 0x000fe20000000002 */
[----:B0-----:R-:W-:Y:S02]  /*558d0*/  IMAD.WIDE R194, R57, 0x2, R64 ;  /* 0x0000000239c27825 */ /* 0x001fe400078e0240 */
[----:B------:R-:W2:Y:S04]  /*558e0*/  LDL.LU R57, [R1+0x590] ;  /* 0x0005900001397983 */ /* 0x000ea80000300800 */
[----:B------:R4:W-:Y:S04]  /*558f0*/  @P4 STG.E.U16 desc[UR8][R194.64], R2 ;  /* 0x00000002c2004986 */ /* 0x0009e8000c101508 */
[----:B------:R-:W2:Y:S04]  /*55900*/  LDL.LU R56, [R1+0x404] ;  /* 0x0004040001387983 */ /* 0x000ea80000300800 */
[----:B------:R-:W2:Y:S01]  /*55910*/  LDL.LU R58, [R1+0x1bec] ;  /* 0x001bec00013a7983 */ /* 0x000ea20000300800 */
[----:B----4-:R-:W-:Y:S01]  /*55920*/  IMAD.WIDE R194, R188, 0x2, R66 ;  /* 0x00000002bcc27825 */ /* 0x010fe200078e0242 */
[----:B------:R-:W-:-:S04]  /*55930*/  PRMT R2, R59, 0x7632, R2 ;  /* 0x000076323b027816 */ /* 0x000fc80000000002 */
[----:B------:R0:W-:Y:S02]  /*55940*/  @P3 STG.E.U16 desc[UR8][R194.64], R59 ;  /* 0x0000003bc2003986 */ /* 0x0001e4000c101508 */
[----:B0-----:R-:W-:Y:S02]  /*55950*/  IMAD.WIDE R194, R188, 0x2, R64 ;  /* 0x00000002bcc27825 */ /* 0x001fe400078e0240 */
[----:B------:R-:W4:Y:S04]  /*55960*/  LDL.LU R188, [R1+0x1be8] ;  /* 0x001be80001bc7983 */ /* 0x000f280000300800 */
[----:B------:R0:W-:Y:S04]  /*55970*/  @P5 STG.E.U16 desc[UR8][R194.64], R2 ;  /* 0x00000002c2005986 */ /* 0x0001e8000c101508 */
        /* <DEDUP_REMOVED lines=10> */
[----:B---3--:R-:W-:-:S09]  /*55a20*/  IMAD.WIDE R194, R189, 0x2, R66 ;  /* 0x00000002bdc27825 */ /* 0x008fd200078e0242 */
[----:B------:R0:W-:Y:S02]  /*55a30*/  @P0 STG.E.U16 desc[UR8][R194.64], R192 ;  /* 0x000000c0c2000986 */ /* 0x0001e4000c101508 */
[----:B0-----:R-:W-:Y:S02]  /*55a40*/  IMAD.WIDE R194, R189, 0x2, R64 ;  /* 0x00000002bdc27825 */ /* 0x001fe400078e0240 */
[----:B------:R-:W3:Y:S01]  /*55a50*/  LDL.LU R189, [R1+0x1be4] ;  /* 0x001be40001bd7983 */ /* 0x000ee20000300800 */
[----:B------:R-:W-:Y:S02]  /*55a60*/  LOP3.LUT P0, RZ, R193, 0x4, RZ, 0xc0, !PT ;  /* 0x00000004c1ff7812 */ /* 0x000fe4000780c0ff */
[----:B------:R-:W-:Y:S02]  /*55a70*/  PRMT R2, R192, 0x7632, R2 ;  /* 0x00007632c0027816 */ /* 0x000fe40000000002 */
[----:B------:R-:W-:-:S09]  /*55a80*/  LOP3.LUT P1, RZ, R190, 0x100000, RZ, 0xc0, !PT ;  /* 0x00100000beff7812 */ /* 0x000fd2000782c0ff */
[----:B------:R0:W-:Y:S01]  /*55a90*/  @P0 STG.E.U16 desc[UR8][R194.64], R2 ;  /* 0x00000002c2000986 */ /* 0x0001e2000c101508 */
[----:B------:R-:W-:Y:S02]  /*55aa0*/  LOP3.LUT P0, RZ, R193, 0x2, RZ, 0xc0, !PT ;  /* 0x00000002c1ff7812 */ /* 0x000fe4000780c0ff */
[----:B------:R-:W-:Y:S01]  /*55ab0*/  LOP3.LUT P6, RZ, R190, 0x200000, RZ, 0xc0, !PT ;  /* 0x00200000beff7812 */ /* 0x000fe200078cc0ff */
[----:B0-----:R-:W-:Y:S01]  /*55ac0*/  IMAD.WIDE R194, R53, 0x2, R66 ;  /* 0x0000000235c27825 */ /* 0x001fe200078e0242 */
[----:B------:R-:W-:-:S09]  /*55ad0*/  PRMT R2, R54, 0x7632, R2 ;  /* 0x0000763236027816 */ /* 0x000fd20000000002 */
[----:B------:R0:W-:Y:S01]  /*55ae0*/  @P0 STG.E.U16 desc[UR8][R194.64], R54 ;  /* 0x00000036c2000986 */ /* 0x0001e2000c101508 */
[----:B------:R-:W-:Y:S01]  /*55af0*/  LOP3.LUT P2, RZ, R190, 0x400000, RZ, 0xc0, !PT ;  /* 0x00400000beff7812 */ /* 0x000fe2000784c0ff */
[----:B0-----:R-:W-:-:S05]  /*55b00*/  IMAD.WIDE R194, R53, 0x2, R64 ;  /* 0x0000000235c27825 */ /* 0x001fca00078e0240 */
[----:B------:R2:W-:Y:S01]  /*55b10*/  @P1 STG.E.U16 desc[UR8][R194.64], R2 ;  /* 0x00000002c2001986 */ /* 0x0005e2000c101508 */
[----:B------:R-:W-:Y:S01]  /*55b20*/  LOP3.LUT P4, RZ, R190, 0x800000, RZ, 0xc0, !PT ;  /* 0x00800000beff7812 */ /* 0x000fe2000788c0ff */
[----:B--2---:R-:W-:-:S05]  /*55b30*/  IMAD.WIDE R194, R57, 0x2, R66 ;  /* 0x0000000239c27825 */ /* 0x004fca00078e0242 */
[----:B------:R0:W-:Y:S01]  /*55b40*/  @P6 STG.E.U16 desc[UR8][R194.64], R56 ;  /* 0x00000038c2006986 */ /* 0x0001e2000c101508 */
[----:B------:R-:W-:Y:S01]  /*55b50*/  PRMT R2, R56, 0x7632, R2 ;  /* 0x0000763238027816 */ /* 0x000fe20000000002 */
[----:B0-----:R-:W-:Y:S02]  /*55b60*/  IMAD.WIDE R194, R57, 0x2, R64 ;  /* 0x0000000239c27825 */ /* 0x001fe400078e0240 */
[----:B------:R-:W2:Y:S04]  /*55b70*/  LDL.LU R57, [R1+0x59c] ;  /* 0x00059c0001397983 */ /* 0x000ea80000300800 */
[----:B------:R4:W-:Y:S04]  /*55b80*/  @P2 STG.E.U16 desc[UR8][R194.64], R2 ;  /* 0x00000002c2002986 */ /* 0x0009e8000c101508 */
[----:B------:R-:W2:Y:S04]  /*55b90*/  LDL.LU R192, [R1+0x3f8] ;  /* 0x0003f80001c07983 */ /* 0x000ea80000300800 */
[----:B------:R-:W2:Y:S01]  /*55ba0*/  LDL.LU R53, [R1+0x5a0] ;  /* 0x0005a00001357983 */ /* 0x000ea20000300800 */
[----:B----4-:R-:W-:-:S05]  /*55bb0*/  IMAD.WIDE R194, R59, 0x2, R66 ;  /* 0x000000023bc27825 */ /* 0x010fca00078e0242 */
[----:B---3--:R0:W-:Y:S01]  /*55bc0*/  @P4 STG.E.U16 desc[UR8][R194.64], R189 ;  /* 0x000000bdc2004986 */ /* 0x0081e2000c101508 */
[----:B------:R-:W-:Y:S01]  /*55bd0*/  PRMT R2, R189, 0x7632, R2 ;  /* 0x00007632bd027816 */ /* 0x000fe20000000002 */
[----:B0-----:R-:W-:Y:S02]  /*55be0*/  IMAD.WIDE R194, R59, 0x2, R64 ;  /* 0x000000023bc27825 */ /* 0x001fe400078e0240 */
[----:B------:R-:W3:Y:S04]  /*55bf0*/  LDL.LU R59, [R1+0x40c] ;  /* 0x00040c00013b7983 */ /* 0x000ee80000300800 */
[----:B------:R-:W4:Y:S04]  /*55c00*/  LDL.LU R54, [R1+0x5a4] ;  /* 0x0005a40001367983 */ /* 0x000f280000300800 */
[----:B------:R-:W4:Y:S04]  /*55c10*/  LDL.LU R56, [R1+0x3fc] ;  /* 0x0003fc0001387983 */ /* 0x000f280000300800 */
[----:B------:R-:W3:Y:S01]  /*55c20*/  LDL.LU R189, [R1+0x1be0] ;  /* 0x001be00001bd7983 */ /* 0x000ee20000300800 */
[----:B------:R-:W-:-:S02]  /*55c30*/  LOP3.LUT R191, R191, 0xdfffffff, RZ, 0xc0, !PT ;  /* 0xdfffffffbfbf7812 */ /* 0x000fc400078ec0ff */
[C---:B------:R-:W-:Y:S02]  /*55c40*/  LOP3.LUT P3, RZ, R190.reuse, 0x1000000, RZ, 0xc0, !PT ;  /* 0x01000000beff7812 */ /* 0x040fe4000786c0ff */
[C---:B------:R-:W-:Y:S02]  /*55c50*/  LOP3.LUT P5, RZ, R190.reuse, 0x2000000, RZ, 0xc0, !PT ;  /* 0x02000000beff7812 */ /* 0x040fe400078ac0ff */
[C---:B------:R-:W-:Y:S02]  /*55c60*/  LOP3.LUT P6, RZ, R190.reuse, 0x4000000, RZ, 0xc0, !PT ;  /* 0x04000000beff7812 */ /* 0x040fe400078cc0ff */
[----:B------:R-:W-:-:S07]  /*55c70*/  LOP3.LUT P1, RZ, R190, 0x8000000, RZ, 0xc0, !PT ;  /* 0x08000000beff7812 */ /* 0x000fce000782c0ff */
[----:B------:R0:W-:Y:S01]  /*55c80*/  @P3 STG.E.U16 desc[UR8][R194.64], R2 ;  /* 0x00000002c2003986 */ /* 0x0001e2000c101508 */
[----:B------:R-:W-:Y:S01]  /*55c90*/  LOP3.LUT P4, RZ, R190, 0x10000000, RZ, 0xc0, !PT ;  /* 0x10000000beff7812 */ /* 0x000fe2000788c0ff */
[----:B0-----:R-:W-:Y:S01]  /*55ca0*/  IMAD.WIDE R194, R52, 0x2, R66 ;  /* 0x0000000234c27825 */ /* 0x001fe200078e0242 */
[----:B------:R-:W-:-:S04]  /*55cb0*/  PRMT R2, R55, 0x7632, R2 ;  /* 0x0000763237027816 */ /* 0x000fc80000000002 */
[----:B------:R0:W-:Y:S01]  /*55cc0*/  @P5 STG.E.U16 desc[UR8][R194.64], R55 ;  /* 0x00000037c2005986 */ /* 0x0001e2000c101508 */
[----:B------:R-:W-:Y:S01]  /*55cd0*/  LOP3.LUT P2, RZ, R190, 0x20000000, RZ, 0xc0, !PT ;  /* 0x20000000beff7812 */ /* 0x000fe2000784c0ff */
[----:B0-----:R-:W-:-:S05]  /*55ce0*/  IMAD.WIDE R194, R52, 0x2, R64 ;  /* 0x0000000234c27825 */ /* 0x001fca00078e0240 */
[----:B------:R2:W-:Y:S01]  /*55cf0*/  @P6 STG.E.U16 desc[UR8][R194.64], R2 ;  /* 0x00000002c2006986 */ /* 0x0005e2000c101508 */
[----:B------:R-:W-:Y:S02]  /*55d00*/  LOP3.LUT P5, RZ, R190, 0x40000000, RZ, 0xc0, !PT ;  /* 0x40000000beff7812 */ /* 0x000fe400078ac0ff */
[----:B------:R-:W-:Y:S01]  /*55d10*/  LOP3.LUT R193, R193, 0xfffffffe, RZ, 0xc0, !PT ;  /* 0xfffffffec1c17812 */ /* 0x000fe200078ec0ff */
[----:B--2---:R-:W-:-:S05]  /*55d20*/  IMAD.WIDE R194, R57, 0x2, R66 ;  /* 0x0000000239c27825 */ /* 0x004fca00078e0242 */
[----:B------:R0:W-:Y:S01]  /*55d30*/  @P1 STG.E.U16 desc[UR8][R194.64], R192 ;  /* 0x000000c0c2001986 */ /* 0x0001e2000c101508 */
[----:B------:R-:W-:Y:S01]  /*55d40*/  PRMT R2, R192, 0x7632, R2 ;  /* 0x00007632c0027816 */ /* 0x000fe20000000002 */
[----:B0-----:R-:W-:-:S05]  /*55d50*/  IMAD.WIDE R194, R57, 0x2, R64 ;  /* 0x0000000239c27825 */ /* 0x001fca00078e0240 */
[----:B------:R0:W-:Y:S02]  /*55d60*/  @P4 STG.E.U16 desc[UR8][R194.64], R2 ;  /* 0x00000002c2004986 */ /* 0x0001e4000c101508 */
[----:B0-----:R-:W-:Y:S01]  /*55d70*/  IMAD.WIDE R194, R53, 0x2, R66 ;  /* 0x0000000235c27825 */ /* 0x001fe200078e0242 */
[----:B---3--:R-:W-:-:S13]  /*55d80*/  LOP3.LUT P0, RZ, R189, 0x8, RZ, 0xc0, !PT ;  /* 0x00000008bdff7812 */ /* 0x008fda000780c0ff */
[----:B------:R-:W-:Y:S02]  /*55d90*/  @P0 LOP3.LUT R191, R191, 0x20000000, RZ, 0xfc, !PT ;  /* 0x20000000bfbf0812 */ /* 0x000fe400078efcff */
[----:B------:R-:W-:Y:S02]  /*55da0*/  LOP3.LUT P0, RZ, R189, 0x4, RZ, 0xc0, !PT ;  /* 0x00000004bdff7812 */ /* 0x000fe4000780c0ff */
[----:B------:R-:W-:-:S11]  /*55db0*/  LOP3.LUT R191, R191, 0xbfffffff, RZ, 0xc0, !PT ;  /* 0xbfffffffbfbf7812 */ /* 0x000fd600078ec0ff */
[----:B------:R-:W-:Y:S02]  /*55dc0*/  @P0 LOP3.LUT R191, R191, 0x40000000, RZ, 0xfc, !PT ;  /* 0x40000000bfbf0812 */ /* 0x000fe400078efcff */
[----:B------:R-:W-:Y:S02]  /*55dd0*/  LOP3.LUT P0, RZ, R189, 0x2, RZ, 0xc0, !PT ;  /* 0x00000002bdff7812 */ /* 0x000fe4000780c0ff */
[----:B------:R-:W-:-:S11]  /*55de0*/  LOP3.LUT R191, R191, 0x7fffffff, RZ, 0xc0, !PT ;  /* 0x7fffffffbfbf7812 */ /* 0x000fd600078ec0ff */
[----:B------:R-:W-:Y:S02]  /*55df0*/  @P0 LOP3.LUT R191, R191, 0x80000000, RZ, 0xfc, !PT ;  /* 0x80000000bfbf0812 */ /* 0x000fe400078efcff */
[----:B------:R-:W-:Y:S01]  /*55e00*/  LOP3.LUT P0, RZ, R189, 0x1, RZ, 0xc0, !PT ;  /* 0x00000001bdff7812 */ /* 0x000fe2000780c0ff */
[----:B------:R0:W-:Y:S01]  /*55e10*/  @P2 STG.E.U16 desc[UR8][R194.64], R59 ;  /* 0x0000003bc2002986 */ /* 0x0001e2000c101508 */
[----:B------:R-:W-:-:S11]  /*55e20*/  PRMT R2, R59, 0x7632, R2 ;  /* 0x000076323b027816 */ /* 0x000fd60000000002 */
[----:B------:R-:W-:Y:S02]  /*55e30*/  @P0 LOP3.LUT R193, R193, 0x1, RZ, 0xfc, !PT ;  /* 0x00000001c1c10812 */ /* 0x000fe400078efcff */
[----:B------:R-:W-:Y:S01]  /*55e40*/  LOP3.LUT P0, RZ, R190, 0x80000000, RZ, 0xc0, !PT ;  /* 0x80000000beff7812 */ /* 0x000fe2000780c0ff */
[----:B0-----:R-:W-:Y:S01]  /*55e50*/  IMAD.WIDE R194, R53, 0x2, R64 ;  /* 0x0000000235c27825 */ /* 0x001fe200078e0240 */
[----:B------:R-:W2:Y:S04]  /*55e60*/  LDL.LU R190, [R1+0x5ac] ;  /* 0x0005ac0001be7983 */ /* 0x000ea80000300800 */
[----:B------:R4:W-:Y:S04]  /*55e70*/  @P5 STG.E.U16 desc[UR8][R194.64], R2 ;  /* 0x00000002c2005986 */ /* 0x0009e8000c101508 */
[----:B------:R-:W3:Y:S04]  /*55e80*/  LDL.LU R52, [R1+0x3b0] ;  /* 0x0003b00001347983 */ /* 0x000ee80000300800 */
[----:B------:R-:W3:Y:S01]  /*55e90*/  LDL.LU R55, [R1+0x5b0] ;  /* 0x0005b00001377983 */ /* 0x000ee20000300800 */
[----:B----4-:R-:W-:-:S03]  /*55ea0*/  IMAD.WIDE R194, R54, 0x2, R66 ;  /* 0x0000000236c27825 */ /* 0x010fc600078e0242 */
[----:B------:R-:W4:Y:S04]  /*55eb0*/  LDL.LU R57, [R1+0x3d4] ;  /* 0x0003d40001397983 */ /* 0x000f280000300800 */
[----:B------:R-:W4:Y:S04]  /*55ec0*/  LDL.LU R59, [R1+0x5b4] ;  /* 0x0005b400013b7983 */ /* 0x000f280000300800 */
[----:B------:R-:W4:Y:S04]  /*55ed0*/  LDL.LU R53, [R1+0x3b4] ;  /* 0x0003b40001357983 */ /* 0x000f280000300800 */
[----:B------:R0:W-:Y:S04]  /*55ee0*/  @P0 STG.E.U16 desc[UR8][R194.64], R56 ;  /* 0x00000038c2000986 */ /* 0x0001e8000c101508 */
[----:B0-----:R-:W2:Y:S04]  /*55ef0*/  LDL.LU R194, [R1+0x5a8] ;  /* 0x0005a80001c27983 */ /* 0x001ea80000300800 */
[----:B------:R-:W3:Y:S01]  /*55f00*/  LDL.LU R195, [R1+0x3d0] ;  /* 0x0003d00001c37983 */ /* 0x000ee20000300800 */
[----:B------:R-:W-:Y:S01]  /*55f10*/  LOP3.LUT P0, RZ, R193, 0x1, RZ, 0xc0, !PT ;  /* 0x00000001c1ff7812 */ /* 0x000fe2000780c0ff */
[----:B------:R-:W-:Y:S01]  /*55f20*/  IMAD.WIDE R192, R54, 0x2, R64 ;  /* 0x0000000236c07825 */ /* 0x000fe200078e0240 */
[----:B------:R-:W-:Y:S01]  /*55f30*/  PRMT R2, R56, 0x7632, R2 ;  /* 0x0000763238027816 */ /* 0x000fe20000000002 */
[----:B------:R-:W4:Y:S01]  /*55f40*/  LDL.LU R54, [R1+0x5b8] ;  /* 0x0005b80001367983 */ /* 0x000f220000300800 */
[----:B------:R-:W-:-:S02]  /*55f50*/  LOP3.LUT P3, RZ, R189, 0x10, RZ, 0xc0, !PT ;  /* 0x00000010bdff7812 */ /* 0x000fc4000786c0ff */
[----:B------:R-:W-:Y:S01]  /*55f60*/  LOP3.LUT P6, RZ, R189, 0x20, RZ, 0xc0, !PT ;  /* 0x00000020bdff7812 */ /* 0x000fe200078cc0ff */
[----:B------:R-:W4:Y:S06]  /*55f70*/  LDL.LU R56, [R1+0x3d8] ;  /* 0x0003d80001387983 */ /* 0x000f2c0000300800 */
[----:B------:R2:W-:Y:S01]  /*55f80*/  @P0 STG.E.U16 desc[UR8][R192.64], R2 ;  /* 0x00000002c0000986 */ /* 0x0005e2000c101508 */
[----:B------:R-:W-:Y:S02]  /*55f90*/  LOP3.LUT P0, RZ, R191, 0x80000000, RZ, 0xc0, !PT ;  /* 0x80000000bfff7812 */ /* 0x000fe4000780c0ff */
[----:B------:R-:W-:-:S02]  /*55fa0*/  LOP3.LUT P1, RZ, R189, 0x40, RZ, 0xc0, !PT ;  /* 0x00000040bdff7812 */ /* 0x000fc4000782c0ff */
[----:B------:R-:W-:Y:S01]  /*55fb0*/  LOP3.LUT P4, RZ, R189, 0x80, RZ, 0xc0, !PT ;  /* 0x00000080bdff7812 */ /* 0x000fe2000788c0ff */
[----:B--2---:R-:W-:-:S08]  /*55fc0*/  IMAD.WIDE R192, R194, 0x2, R66 ;  /* 0x00000002c2c07825 */ /* 0x004fd000078e0242 */
[----:B---3--:R0:W-:Y:S01]  /*55fd0*/  @P0 STG.E.U16 desc[UR8][R192.64], R195 ;  /* 0x000000c3c0000986 */ /* 0x0081e2000c101508 */
        /* <DEDUP_REMOVED lines=11> */
[----:B----4-:R-:W-:-:S04]  /*56090*/  PRMT R2, R57, 0x7632, R2 ;  /* 0x0000763239027816 */ /* 0x010fc80000000002 */
[----:B------:R0:W-:Y:S04]  /*560a0*/  @P6 STG.E.U16 desc[UR8][R192.64], R57 ;  /* 0x00000039c0006986 */ /* 0x0001e8000c101508 */
[----:B0-----:R-:W2:Y:S04]  /*560b0*/  LDL.LU R57, [R1+0x5bc] ;  /* 0x0005bc0001397983 */ /* 0x001ea80000300800 */
[----:B------:R-:W3:Y:S01]  /*560c0*/  LDL.LU R194, [R1+0x3b8] ;  /* 0x0003b80001c27983 */ /* 0x000ee20000300800 */
[----:B------:R-:W-:-:S03]  /*560d0*/  IMAD.WIDE R192, R55, 0x2, R64 ;  /* 0x0000000237c07825 */ /* 0x000fc600078e0240 */
[----:B------:R-:W4:Y:S04]  /*560e0*/  LDL.LU R195, [R1+0x5c0] ;  /* 0x0005c00001c37983 */ /* 0x000f280000300800 */
        /* <DEDUP_REMOVED lines=26> */
[----:B---3--:R0:W-:Y:S02]  /*56290*/  @P3 STG.E.U16 desc[UR8][R192.64], R194 ;  /* 0x000000c2c0003986 */ /* 0x0081e4000c101508 */
[----:B0-----:R-:W-:Y:S02]  /*562a0*/  IMAD.WIDE R192, R57, 0x2, R64 ;  /* 0x0000000239c07825 */ /* 0x001fe400078e0240 */
[----:B------:R-:W2:Y:S01]  /*562b0*/  LDL.LU R57, [R1+0x5d0] ;  /* 0x0005d00001397983 */ /* 0x000ea20000300800 */
[----:B------:R-:W-:-:S05]  /*562c0*/  PRMT R2, R194, 0x7632, R2 ;  /* 0x00007632c2027816 */ /* 0x000fca0000000002 */
[----:B------:R4:W-:Y:S02]  /*562d0*/  @P4 STG.E.U16 desc[UR8][R192.64], R2 ;  /* 0x00000002c0004986 */ /* 0x0009e4000c101508 */
[----:B----4-:R-:W-:-:S05]  /*562e0*/  IMAD.WIDE R192, R195, 0x2, R66 ;  /* 0x00000002c3c07825 */ /* 0x010fca00078e0242 */
[----:B------:R0:W-:Y:S01]  /*562f0*/  @P1 STG.E.U16 desc[UR8][R192.64], R59 ;  /* 0x0000003bc0001986 */ /* 0x0001e2000c101508 */
[----:B------:R-:W-:-:S03]  /*56300*/  PRMT R2, R59, 0x7632, R2 ;  /* 0x000076323b027816 */ /* 0x000fc60000000002 */
[----:B0-----:R-:W3:Y:S01]  /*56310*/  LDL.LU R59, [R1+0x5d4] ;  /* 0x0005d400013b7983 */ /* 0x001ee20000300800 */
[----:B------:R-:W-:-:S03]  /*56320*/  IMAD.WIDE R192, R195, 0x2, R64 ;  /* 0x00000002c3c07825 */ /* 0x000fc600078e0240 */
[----:B------:R-:W4:Y:S01]  /*56330*/  LDL.LU R195, [R1+0x384] ;  /* 0x0003840001c37983 */ /* 0x000f220000300800 */
        /* <DEDUP_REMOVED lines=20> */
[----:B------:R-:W4:Y:S10]  /*56480*/  LDL.LU R190, [R1+0x5d8] ;  /* 0x0005d80001be7983 */ /* 0x000f340000300800 */
        /* <DEDUP_REMOVED lines=21> */
[----:B0-----:R-:W2:Y:S01]  /*565e0*/  LDL.LU R188, [R1+0x1bdc] ;  /* 0x001bdc0001bc7983 */ /* 0x001ea20000300800 */
[----:B------:R-:W-:-:S03]  /*565f0*/  IMAD.WIDE R192, R57, 0x2, R64 ;  /* 0x0000000239c07825 */ /* 0x000fc600078e0240 */
[----:B------:R-:W2:Y:S04]  /*56600*/  LDL.LU R56, [R1+0x5dc] ;  /* 0x0005dc0001387983 */ /* 0x000ea80000300800 */
[----:B------:R3:W-:Y:S02]  /*56610*/  @P3 STG.E.U16 desc[UR8][R192.64], R2 ;  /* 0x00000002c0003986 */ /* 0x0007e4000c101508 */
[----:B---3--:R-:W-:-:S05]  /*56620*/  IMAD.WIDE R192, R59, 0x2, R66 ;  /* 0x000000023bc07825 */ /* 0x008fca00078e0242 */
[----:B----4-:R0:W-:Y:S02]  /*56630*/  @P4 STG.E.U16 desc[UR8][R192.64], R195 ;  /* 0x000000c3c0004986 */ /* 0x0101e4000c101508 */
[----:B0-----:R-:W-:Y:S02]  /*56640*/  IMAD.WIDE R192, R59, 0x2, R64 ;  /* 0x000000023bc07825 */ /* 0x001fe400078e0240 */
[----:B------:R-:W3:Y:S04]  /*56650*/  LDL.LU R59, [R1+0x388] ;  /* 0x00038800013b7983 */ /* 0x000ee80000300800 */
[----:B------:R-:W4:Y:S04]  /*56660*/  LDL.LU R52, [R1+0x5e0] ;  /* 0x0005e00001347983 */ /* 0x000f280000300800 */
[----:B------:R-:W4:Y:S01]  /*56670*/  LDL.LU R57, [R1+0x3ac] ;  /* 0x0003ac0001397983 */ /* 0x000f220000300800 */
[----:B------:R-:W-:-:S03]  /*56680*/  LOP3.LUT R191, R191, 0xffdfffff, RZ, 0xc0, !PT ;  /* 0xffdfffffbfbf7812 */ /* 0x000fc600078ec0ff */
[----:B------:R-:W4:Y:S01]  /*56690*/  LDL.LU R53, [R1+0x5e4] ;  /* 0x0005e40001357983 */ /* 0x000f220000300800 */
[----:B------:R-:W-:-:S03]  /*566a0*/  LOP3.LUT P1, RZ, R189, 0x1000000, RZ, 0xc0, !PT ;  /* 0x01000000bdff7812 */ /* 0x000fc6000782c0ff */
[----:B------:R-:W4:Y:S01]  /*566b0*/  LDL.LU R54, [R1+0x38c] ;  /* 0x00038c0001367983 */ /* 0x000f220000300800 */
[----:B------:R-:W-:Y:S02]  /*566c0*/  LOP3.LUT P5, RZ, R189, 0x2000000, RZ, 0xc0, !PT ;  /* 0x02000000bdff7812 */ /* 0x000fe400078ac0ff */
[----:B------:R-:W-:-:S07]  /*566d0*/  PRMT R2, R195, 0x7632, R2 ;  /* 0x00007632c3027816 */ /* 0x000fce0000000002 */
[----:B------:R0:W-:Y:S01]  /*566e0*/  @P1 STG.E.U16 desc[UR8][R192.64], R2 ;  /* 0x00000002c0001986 */ /* 0x0001e2000c101508 */
[C---:B------:R-:W-:Y:S02]  /*566f0*/  LOP3.LUT P6, RZ, R189.reuse, 0x4000000, RZ, 0xc0, !PT ;  /* 0x04000000bdff7812 */ /* 0x040fe400078cc0ff */
[C---:B------:R-:W-:Y:S02]  /*56700*/  LOP3.LUT P2, RZ, R189.reuse, 0x8000000, RZ, 0xc0, !PT ;  /* 0x08000000bdff7812 */ /* 0x040fe4000784c0ff */
[C---:B------:R-:W-:Y:S02]  /*56710*/  LOP3.LUT P4, RZ, R189.reuse, 0x10000000, RZ, 0xc0, !PT ;  /* 0x10000000bdff7812 */ /* 0x040fe4000788c0ff */
[----:B------:R-:W-:Y:S01]  /*56720*/  LOP3.LUT P3, RZ, R189, 0x20000000, RZ, 0xc0, !PT ;  /* 0x20000000bdff7812 */ /* 0x000fe2000786c0ff */
[----:B0-----:R-:W-:-:S05]  /*56730*/  IMAD.WIDE R192, R190, 0x2, R66 ;  /* 0x00000002bec07825 */ /* 0x001fca00078e0242 */
[----:B------:R0:W-:Y:S01]  /*56740*/  @P5 STG.E.U16 desc[UR8][R192.64], R55 ;  /* 0x00000037c0005986 */ /* 0x0001e2000c101508 */
[----:B------:R-:W-:Y:S02]  /*56750*/  LOP3.LUT P5, RZ, R189, 0x40000000, RZ, 0xc0, !PT ;  /* 0x40000000bdff7812 */ /* 0x000fe400078ac0ff */
[----:B------:R-:W-:Y:S01]  /*56760*/  PRMT R2, R55, 0x7632, R2 ;  /* 0x0000763237027816 */ /* 0x000fe20000000002 */
[----:B0-----:R-:W-:-:S05]  /*56770*/  IMAD.WIDE R192, R190, 0x2, R64 ;  /* 0x00000002bec07825 */ /* 0x001fca00078e0240 */
[----:B------:R0:W-:Y:S01]  /*56780*/  @P6 STG.E.U16 desc[UR8][R192.64], R2 ;  /* 0x00000002c0006986 */ /* 0x0001e2000c101508 */
        /* <DEDUP_REMOVED lines=13> */
[----:B------:R-:W2:Y:S04]  /*56860*/  LDL.LU R194, [R1+0x370] ;  /* 0x0003700001c27983 */ /* 0x000ea80000300800 */
[----:B------:R-:W2:Y:S04]  /*56870*/  LDL.LU R195, [R1+0x5ec] ;  /* 0x0005ec0001c37983 */ /* 0x000ea80000300800 */
[----:B------:R-:W2:Y:S01]  /*56880*/  LDL.LU R190, [R1+0x350] ;  /* 0x0003500001be7983 */ /* 0x000ea20000300800 */
[----:B0-----:R-:W-:-:S03]  /*56890*/  IMAD.WIDE R192, R56, 0x2, R66 ;  /* 0x0000000238c07825 */ /* 0x001fc600078e0242 */
[----:B------:R-:W2:Y:S04]  /*568a0*/  LDL.LU R55, [R1+0x800] ;  /* 0x0008000001377983 */ /* 0x000ea80000300800 */
[----:B---3--:R0:W-:Y:S02]  /*568b0*/  @P2 STG.E.U16 desc[UR8][R192.64], R59 ;  /* 0x0000003bc0002986 */ /* 0x0081e4000c101508 */
[----:B0-----:R-:W-:Y:S02]  /*568c0*/  IMAD.WIDE R192, R56, 0x2, R64 ;  /* 0x0000000238c07825 */ /* 0x001fe400078e0240 */
[----:B------:R-:W3:Y:S01]  /*568d0*/  LDL.LU R56, [R1+0x374] ;  /* 0x0003740001387983 */ /* 0x000ee20000300800 */
[----:B------:R-:W-:-:S03]  /*568e0*/  PRMT R2, R59, 0x7632, R2 ;  /* 0x000076323b027816 */ /* 0x000fc60000000002 */
[----:B------:R-:W3:Y:S04]  /*568f0*/  LDL.LU R59, [R1+0x1bd8] ;  /* 0x001bd800013b7983 */ /* 0x000ee80000300800 */
[----:B------:R4:W-:Y:S02]  /*56900*/  @P4 STG.E.U16 desc[UR8][R192.64], R2 ;  /* 0x00000002c0004986 */ /* 0x0009e4000c101508 */
[----:B----4-:R-:W-:Y:S01]  /*56910*/  IMAD.WIDE R192, R52, 0x2, R66 ;  /* 0x0000000234c07825 */ /* 0x010fe200078e0242 */
[----:B------:R-:W-:-:S04]  /*56920*/  PRMT R2, R57, 0x7632, R2 ;  /* 0x0000763239027816 */ /* 0x000fc80000000002 */
[----:B------:R0:W-:Y:S04]  /*56930*/  @P3 STG.E.U16 desc[UR8][R192.64], R57 ;  /* 0x00000039c0003986 */ /* 0x0001e8000c101508 */
[----:B0-----:R-:W4:Y:S01]  /*56940*/  LDL.LU R57, [R1+0x804] ;  /* 0x0008040001397983 */ /* 0x001f220000300800 */
[----:B------:R-:W-:-:S03]  /*56950*/  IMAD.WIDE R192, R52, 0x2, R64 ;  /* 0x0000000234c07825 */ /* 0x000fc600078e0240 */
[----:B------:R-:W4:Y:S04]  /*56960*/  LDL.LU R52, [R1+0x354] ;  /* 0x0003540001347983 */ /* 0x000f280000300800 */
[----:B------:R0:W-:Y:S02]  /*56970*/  @P5 STG.E.U16 desc[UR8][R192.64], R2 ;  /* 0x00000002c0005986 */ /* 0x0001e4000c101508 */
[----:B0-----:R-:W-:-:S05]  /*56980*/  IMAD.WIDE R192, R53, 0x2, R66 ;  /* 0x0000000235c07825 */ /* 0x001fca00078e0242 */
        /* <DEDUP_REMOVED lines=8> */
[C---:B------:R-:W-:Y:S01]  /*56a10*/  LOP3.LUT P6, RZ, R188.reuse, 0x20, RZ, 0xc0, !PT ;  /* 0x00000020bcff7812 */ /* 0x040fe200078cc0ff */
[----:B------:R-:W4:Y:S01]  /*56a20*/  LDL.LU R54, [R1+0x378] ;  /* 0x0003780001367983 */ /* 0x000f220000300800 */
[C---:B------:R-:W-:Y:S02]  /*56a30*/  LOP3.LUT P2, RZ, R188.reuse, 0x40, RZ, 0xc0, !PT ;  /* 0x00000040bcff7812 */ /* 0x040fe4000784c0ff */
[----:B------:R-:W-:Y:S01]  /*56a40*/  LOP3.LUT P4, RZ, R188, 0x80, RZ, 0xc0, !PT ;  /* 0x00000080bcff7812 */ /* 0x000fe2000788c0ff */
[----:B--2---:R-:W-:-:S06]  /*56a50*/  IMAD.WIDE R192, R189, 0x2, R66 ;  /* 0x00000002bdc07825 */ /* 0x004fcc00078e0242 */
        /* <DEDUP_REMOVED lines=12> */
[----:B---3--:R-:W-:-:S04]  /*56b20*/  PRMT R2, R56, 0x7632, R2 ;  /* 0x0000763238027816 */ /* 0x008fc80000000002 */
[----:B------:R0:W-:Y:S04]  /*56b30*/  @P6 STG.E.U16 desc[UR8][R192.64], R56 ;  /* 0x00000038c0006986 */ /* 0x0001e8000c101508 */
[----:B0-----:R-:W2:Y:S04]  /*56b40*/  LDL.LU R56, [R1+0x80c] ;  /* 0x00080c0001387983 */ /* 0x001ea80000300800 */
[----:B------:R-:W3:Y:S01]  /*56b50*/  LDL.LU R189, [R1+0x358] ;  /* 0x0003580001bd7983 */ /* 0x000ee20000300800 */
[----:B------:R-:W-:-:S03]  /*56b60*/  IMAD.WIDE R192, R55, 0x2, R64 ;  /* 0x0000000237c07825 */ /* 0x000fc600078e0240 */
[----:B------:R-:W3:Y:S04]  /*56b70*/  LDL.LU R195, [R1+0x810] ;  /* 0x0008100001c37983 */ /* 0x000ee80000300800 */
        /* <DEDUP_REMOVED lines=17> */
[----:B------:R0:W-:Y:S01]  /*56c90*/  @P5 STG.E.U16 desc[UR8][R192.64], R54 ;  /* 0x00000036c0005986 */ /* 0x0001e2000c101508 */
[----:B------:R-:W-:Y:S01]  /*56ca0*/  LOP3.LUT P0, RZ, R188, 0x80000, RZ, 0xc0, !PT ;  /* 0x00080000bcff7812 */ /* 0x000fe2000780c0ff */
[----:B0-----:R-:W-:Y:S02]  /*56cb0*/  IMAD.WIDE R192, R53, 0x2, R64 ;  /* 0x0000000235c07825 */ /* 0x001fe400078e0240 */
[----:B------:R-:W4:Y:S04]  /*56cc0*/  LDL.LU R53, [R1+0x820] ;  /* 0x0008200001357983 */ /* 0x000f280000300800 */
[----:B------:R2:W-:Y:S04]  /*56cd0*/  @P6 STG.E.U16 desc[UR8][R192.64], R2 ;  /* 0x00000002c0006986 */ /* 0x0005e8000c101508 */
[----:B------:R-:W4:Y:S01]  /*56ce0*/  LDL.LU R54, [R1+0x320] ;  /* 0x0003200001367983 */ /* 0x000f220000300800 */
        /* <DEDUP_REMOVED lines=8> */
[----:B------:R-:W-:-:S07]  /*56d70*/  LOP3.LUT P2, RZ, R188, 0x2000, RZ, 0xc0, !PT ;  /* 0x00002000bcff7812 */ /* 0x000fce000784c0ff */
[----:B------:R-:W-:Y:S02]  /*56d80*/  @P0 LOP3.LUT R191, R191, 0x80000, RZ, 0xfc, !PT ;  /* 0x00080000bfbf0812 */ /* 0x000fe400078efcff */
[C---:B------:R-:W-:Y:S02]  /*56d90*/  LOP3.LUT P0, RZ, R188.reuse, 0x10000, RZ, 0xc0, !PT ;  /* 0x00010000bcff7812 */ /* 0x040fe4000780c0ff */
[----:B------:R-:W-:Y:S02]  /*56da0*/  LOP3.LUT P5, RZ, R188, 0x4000, RZ, 0xc0, !PT ;  /* 0x00004000bcff7812 */ /* 0x000fe400078ac0ff */
[----:B------:R-:W-:-:S09]  /*56db0*/  LOP3.LUT R191, R191, 0xffefffff, RZ, 0xc0, !PT ;  /* 0xffefffffbfbf7812 */ /* 0x000fd200078ec0ff */
[----:B------:R-:W-:Y:S02]  /*56dc0*/  @P0 LOP3.LUT R191, R191, 0x100000, RZ, 0xfc, !PT ;  /* 0x00100000bfbf0812 */ /* 0x000fe400078efcff */
[----:B------:R-:W-:Y:S01]  /*56dd0*/  LOP3.LUT P0, RZ, R188, 0x8000, RZ, 0xc0, !PT ;  /* 0x00008000bcff7812 */ /* 0x000fe2000780c0ff */
[----:B--2---:R-:W-:-:S05]  /*56de0*/  IMAD.WIDE R192, R56, 0x2, R66 ;  /* 0x0000000238c07825 */ /* 0x004fca00078e0242 */
[----:B---3--:R0:W-:Y:S02]  /*56df0*/  @P1 STG.E.U16 desc[UR8][R192.64], R189 ;  /* 0x000000bdc0001986 */ /* 0x0081e4000c101508 */
[----:B0-----:R-:W-:Y:S02]  /*56e00*/  IMAD.WIDE R192, R56, 0x2, R64 ;  /* 0x0000000238c07825 */ /* 0x001fe400078e0240 */
[----:B------:R-:W2:Y:S01]  /*56e10*/  LDL.LU R56, [R1+0x824] ;  /* 0x0008240001387983 */ /* 0x000ea20000300800 */
[----:B------:R-:W-:-:S05]  /*56e20*/  PRMT R2, R189, 0x7632, R2 ;  /* 0x00007632bd027816 */ /* 0x000fca0000000002 */
[----:B------:R0:W-:Y:S02]  /*56e30*/  @P4 STG.E.U16 desc[UR8][R192.64], R2 ;  /* 0x00000002c0004986 */ /* 0x0001e4000c101508 */
[----:B0-----:R-:W-:-:S05]  /*56e40*/  IMAD.WIDE R192, R195, 0x2, R66 ;  /* 0x00000002c3c07825 */ /* 0x001fca00078e0242 */
[----:B----4-:R0:W-:Y:S01]  /*56e50*/  @P2 STG.E.U16 desc[UR8][R192.64], R57 ;  /* 0x00000039c0002986 */ /* 0x0101e2000c101508 */
[----:B------:R-:W-:Y:S01]  /*56e60*/  PRMT R2, R57, 0x7632, R2 ;  /* 0x0000763239027816 */ /* 0x000fe20000000002 */
[----:B0-----:R-:W-:Y:S02]  /*56e70*/  IMAD.WIDE R192, R195, 0x2, R64 ;  /* 0x00000002c3c07825 */ /* 0x001fe400078e0240 */
[----:B------:R-:W3:Y:S04]  /*56e80*/  LDL.LU R57, [R1+0x828] ;  /* 0x0008280001397983 */ /* 0x000ee80000300800 */
[----:B------:R0:W-:Y:S04]  /*56e90*/  @P5 STG.E.U16 desc[UR8][R192.64], R2 ;  /* 0x00000002c0005986 */ /* 0x0001e8000c101508 */
[----:B------:R-:W4:Y:S01]  /*56ea0*/  LDL.LU R195, [R1+0x324] ;  /* 0x0003240001c37983 */ /* 0x000f220000300800 */
[----:B0-----:R-:W-:-:S05]  /*56eb0*/  IMAD.WIDE R192, R190, 0x2, R66 ;  /* 0x00000002bec07825 */ /* 0x001fca00078e0242 */
[----:B------:R0:W-:Y:S01]  /*56ec0*/  @P0 STG.E.U16 desc[UR8][R192.64], R55 ;  /* 0x00000037c0000986 */ /* 0x0001e2000c101508 */
[----:B------:R-:W-:Y:S01]  /*56ed0*/  PRMT R2, R55, 0x7632, R2 ;  /* 0x0000763237027816 */ /* 0x000fe20000000002 */
[----:B0-----:R-:W-:Y:S02]  /*56ee0*/  IMAD.WIDE R192, R190, 0x2, R64 ;  /* 0x00000002bec07825 */ /* 0x001fe400078e0240 */
[----:B------:R-:W4:Y:S04]  /*56ef0*/  LDL.LU R190, [R1+0x82c] ;  /* 0x00082c0001be7983 */ /* 0x000f280000300800 */
[----:B------:R-:W4:Y:S01]  /*56f00*/  LDL.LU R55, [R1+0x348] ;  /* 0x0003480001377983 */ /* 0x000f220000300800 */
        /* <DEDUP_REMOVED lines=14> */
[----:B------:R0:W-:Y:S02]  /*56ff0*/  @P0 STG.E.U16 desc[UR8][R192.64], R54 ;  /* 0x00000036c0000986 */ /* 0x0001e4000c101508 */
[----:B0-----:R-:W-:-:S05]  /*57000*/  IMAD.WIDE R192, R53, 0x2, R64 ;  /* 0x0000000235c07825 */ /* 0x001fca00078e0240 */
[----:B------:R0:W-:Y:S02]  /*57010*/  @P3 STG.E.U16 desc[UR8][R192.64], R2 ;  /* 0x00000002c0003986 */ /* 0x0001e4000c101508 */
[----:B0-----:R-:W-:Y:S02]  /*57020*/  PRMT R2, R59, 0x7632, R2 ;  /* 0x000076323b027816 */ /* 0x001fe40000000002 */
[C---:B------:R-:W-:Y:S02]  /*57030*/  LOP3.LUT P1, RZ, R188.reuse, 0x400000, RZ, 0xc0, !PT ;  /* 0x00400000bcff7812 */ /* 0x040fe4000782c0ff */
[C---:B------:R-:W-:Y:S02]  /*57040*/  LOP3.LUT P4, RZ, R188.reuse, 0x800000, RZ, 0xc0, !PT ;  /* 0x00800000bcff7812 */ /* 0x040fe4000788c0ff */
[C---:B------:R-:W-:Y:S02]  /*57050*/  LOP3.LUT P2, RZ, R188.reuse, 0x1000000, RZ, 0xc0, !PT ;  /* 0x01000000bcff7812 */ /* 0x040fe4000784c0ff */
[----:B------:R-:W-:Y:S01]  /*57060*/  LOP3.LUT P5, RZ, R188, 0x2000000, RZ, 0xc0, !PT ;  /* 0x02000000bcff7812 */ /* 0x000fe200078ac0ff */
[----:B--2---:R-:W-:-:S05]  /*57070*/  IMAD.WIDE R192, R56, 0x2, R66 ;  /* 0x0000000238c07825 */ /* 0x004fca00078e0242 */
[----:B------:R0:W-:Y:S04]  /*57080*/  @P6 STG.E.U16 desc[UR8][R192.64], R59 ;  /* 0x0000003bc0006986 */ /* 0x0001e8000c101508 */
[----:B0-----:R-:W2:Y:S01]  /*57090*/  LDL.LU R59, [R1+0x1bd4] ;  /* 0x001bd400013b7983 */ /* 0x001ea20000300800 */
[----:B------:R-:W-:-:S03]  /*570a0*/  IMAD.WIDE R192, R56, 0x2, R64 ;  /* 0x0000000238c07825 */ /* 0x000fc600078e0240 */
[----:B------:R-:W2:Y:S04]  /*570b0*/  LDL.LU R56, [R1+0x830] ;  /* 0x0008300001387983 */ /* 0x000ea80000300800 */
[----:B------:R3:W-:Y:S04]  /*570c0*/  @P1 STG.E.U16 desc[UR8][R192.64], R2 ;  /* 0x00000002c0001986 */ /* 0x0007e8000c101508 */
[----:B------:R-:W2:Y:S01]  /*570d0*/  LDL.LU R52, [R1+0x834] ;  /* 0x0008340001347983 */ /* 0x000ea20000300800 */
[----:B---3--:R-:W-:-:S05]  /*570e0*/  IMAD.WIDE R192, R57, 0x2, R66 ;  /* 0x0000000239c07825 */ /* 0x008fca00078e0242 */
[----:B----4-:R0:W-:Y:S01]  /*570f0*/  @P4 STG.E.U16 desc[UR8][R192.64], R195 ;  /* 0x000000c3c0004986 */ /* 0x0101e2000c101508 */
[----:B------:R-:W-:Y:S01]  /*57100*/  PRMT R2, R195, 0x7632, R2 ;  /* 0x00007632c3027816 */ /* 0x000fe20000000002 */
[----:B0-----:R-:W-:Y:S02]  /*57110*/  IMAD.WIDE R192, R57, 0x2, R64 ;  /* 0x0000000239c07825 */ /* 0x001fe400078e0240 */
[----:B------:R-:W3:Y:S04]  /*57120*/  LDL.LU R57, [R1+0x34c] ;  /* 0x00034c0001397983 */ /* 0x000ee80000300800 */
[----:B------:R0:W-:Y:S04]  /*57130*/  @P2 STG.E.U16 desc[UR8][R192.64], R2 ;  /* 0x00000002c0002986 */ /* 0x0001e8000c101508 */
[----:B------:R-:W4:Y:S04]  /*57140*/  LDL.LU R53, [R1+0x838] ;  /* 0x0008380001357983 */ /* 0x000f280000300800 */
[----:B------:R-:W4:Y:S01]  /*57150*/  LDL.LU R54, [R1+0x32c] ;  /* 0x00032c0001367983 */ /* 0x000f220000300800 */
[----:B0-----:R-:W-:-:S05]  /*57160*/  IMAD.WIDE R192, R190, 0x2, R66 ;  /* 0x00000002bec07825 */ /* 0x001fca00078e0242 */
[----:B------:R0:W-:Y:S04]  /*57170*/  @P5 STG.E.U16 desc[UR8][R192.64], R55 ;  /* 0x00000037c0005986 */ /* 0x0001e8000c101508 */
[----:B0-----:R-:W3:Y:S01]  /*57180*/  LDL.LU R192, [R1+0x328] ;  /* 0x0003280001c07983 */ /* 0x001ee20000300800 */
[----:B------:R-:W-:-:S03]  /*57190*/  LOP3.LUT R191, R191, 0xffffdfff, RZ, 0xc0, !PT ;  /* 0xffffdfffbfbf7812 */ /* 0x000fc600078ec0ff */
[----:B------:R-:W4:Y:S04]  /*571a0*/  LDL.LU R193, [R1+0x83c] ;  /* 0x00083c0001c17983 */ /* 0x000f280000300800 */
[----:B------:R-:W4:Y:S01]  /*571b0*/  LDL.LU R194, [R1+0x310] ;  /* 0x0003100001c27983 */ /* 0x000f220000300800 */
[----:B------:R-:W-:-:S03]  /*571c0*/  LOP3.LUT P6, RZ, R188, 0x4000000, RZ, 0xc0, !PT ;  /* 0x04000000bcff7812 */ /* 0x000fc600078cc0ff */
[----:B------:R-:W4:Y:S01]  /*571d0*/  LDL.LU R195, [R1+0x840] ;  /* 0x0008400001c37983 */ /* 0x000f220000300800 */
[C---:B------:R-:W-:Y:S02]  /*571e0*/  LOP3.LUT P3, RZ, R188.reuse, 0x8000000, RZ, 0xc0, !PT ;  /* 0x08000000bcff7812 */ /* 0x040fe4000786c0ff */
[C---:B------:R-:W-:Y:S02]  /*571f0*/  LOP3.LUT P4, RZ, R188.reuse, 0x10000000, RZ, 0xc0, !PT ;  /* 0x10000000bcff7812 */ /* 0x040fe4000788c0ff */
[C---:B------:R-:W-:Y:S02]  /*57200*/  LOP3.LUT P1, RZ, R188.reuse, 0x20000000, RZ, 0xc0, !PT ;  /* 0x20000000bcff7812 */ /* 0x040fe4000782c0ff */
[----:B------:R-:W-:Y:S02]  /*57210*/  LOP3.LUT P5, RZ, R188, 0x40000000, RZ, 0xc0, !PT ;  /* 0x40000000bcff7812 */ /* 0x000fe400078ac0ff */
[----:B------:R-:W-:Y:S02]  /*57220*/  PRMT R2, R55, 0x7632, R2 ;  /* 0x0000763237027816 */ /* 0x000fe40000000002 */
        /* <DEDUP_REMOVED lines=12> */
[----:B------:R-:W-:Y:S02]  /*572f0*/  IMAD.WIDE R188, R190, 0x2, R64 ;  /* 0x00000002bebc7825 */ /* 0x000fe400078e0240 */
[----:B------:R-:W2:Y:S04]  /*57300*/  LDL.LU R190, [R1+0x300] ;  /* 0x0003000001be7983 */ /* 0x000ea80000300800 */
[----:B------:R0:W-:Y:S04]  /*57310*/  @P6 STG.E.U16 desc[UR8][R188.64], R2 ;  /* 0x00000002bc006986 */ /* 0x0001e8000c101508 */
[----:B------:R-:W2:Y:S01]  /*57320*/  LDL.LU R55, [R1+0x844] ;  /* 0x0008440001377983 */ /* 0x000ea20000300800 */
[----:B0-----:R-:W-:-:S05]  /*57330*/  IMAD.WIDE R188, R56, 0x2, R66 ;  /* 0x0000000238bc7825 */ /* 0x001fca00078e0242 */
[----:B---3--:R0:W-:Y:S01]  /*57340*/  @P3 STG.E.U16 desc[UR8][R188.64], R192 ;  /* 0x000000c0bc003986 */ /* 0x0081e2000c101508 */
[----:B------:R-:W-:Y:S01]  /*57350*/  PRMT R2, R192, 0x7632, R2 ;  /* 0x00007632c0027816 */ /* 0x000fe20000000002 */
[----:B0-----:R-:W-:Y:S02]  /*57360*/  IMAD.WIDE R188, R56, 0x2, R64 ;  /* 0x0000000238bc7825 */ /* 0x001fe400078e0240 */
[----:B------:R-:W3:Y:S04]  /*57370*/  LDL.LU R56, [R1+0x314] ;  /* 0x0003140001387983 */ /* 0x000ee80000300800 */
[----:B------:R0:W-:Y:S02]  /*57380*/  @P4 STG.E.U16 desc[UR8][R188.64], R2 ;  /* 0x00000002bc004986 */ /* 0x0001e4000c101508 */
[----:B0-----:R-:W-:Y:S01]  /*57390*/  IMAD.WIDE R188, R52, 0x2, R66 ;  /* 0x0000000234bc7825 */ /* 0x001fe200078e0242 */
[----:B------:R-:W-:-:S04]  /*573a0*/  PRMT R2, R57, 0x7632, R2 ;  /* 0x0000763239027816 */ /* 0x000fc80000000002 */
        /* <DEDUP_REMOVED lines=24> */
[C---:B------:R-:W-:Y:S02]  /*57530*/  LOP3.LUT P3, RZ, R59.reuse, 0x40, RZ, 0xc0, !PT ;  /* 0x000000403bff7812 */ /* 0x040fe4000786c0ff */
[----:B------:R-:W-:-:S09]  /*57540*/  LOP3.LUT P4, RZ, R59, 0x80, RZ, 0xc0, !PT ;  /* 0x000000803bff7812 */ /* 0x000fd2000788c0ff */
[----:B--2---:R0:W-:Y:S01]  /*57550*/  @P0 STG.E.U16 desc[UR8][R188.64], R190 ;  /* 0x000000bebc000986 */ /* 0x0041e2000c101508 */
[----:B------:R-:W-:Y:S01]  /*57560*/  PRMT R2, R190, 0x7632, R2 ;  /* 0x00007632be027816 */ /* 0x000fe20000000002 */
[----:B0-----:R-:W-:-:S05]  /*57570*/  IMAD.WIDE R188, R195, 0x2, R64 ;  /* 0x00000002c3bc7825 */ /* 0x001fca00078e0240 */
[----:B------:R0:W-:Y:S02]  /*57580*/  @P2 STG.E.U16 desc[UR8][R188.64], R2 ;  /* 0x00000002bc002986 */ /* 0x0001e4000c101508 */
[----:B0-----:R-:W-:-:S05]  /*57590*/  IMAD.WIDE R188, R55, 0x2, R66 ;  /* 0x0000000237bc7825 */ /* 0x001fca00078e0242 */
[----:B---3--:R0:W-:Y:S01]  /*575a0*/  @P6 STG.E.U16 desc[UR8][R188.64], R56 ;  /* 0x00000038bc006986 */ /* 0x0081e2000c101508 */
[----:B------:R-:W-:-:S03]  /*575b0*/  PRMT R2, R56, 0x7632, R2 ;  /* 0x0000763238027816 */ /* 0x000fc60000000002 */
[----:B0-----:R-:W2:Y:S04]  /*575c0*/  LDL.LU R56, [R1+0x850] ;  /* 0x0008500001387983 */ /* 0x001ea80000300800 */
[----:B------:R-:W3:Y:S01]  /*575d0*/  LDL.LU R193, [R1+0x308] ;  /* 0x0003080001c17983 */ /* 0x000ee20000300800 */
[----:B------:R-:W-:-:S03]  /*575e0*/  IMAD.WIDE R188, R55, 0x2, R64 ;  /* 0x0000000237bc7825 */ /* 0x000fc600078e0240 */
[----:B------:R-:W3:Y:S04]  /*575f0*/  LDL.LU R194, [R1+0x854] ;  /* 0x0008540001c27983 */ /* 0x000ee80000300800 */
[----:B------:R0:W-:Y:S02]  /*57600*/  @P3 STG.E.U16 desc[UR8][R188.64], R2 ;  /* 0x00000002bc003986 */ /* 0x0001e4000c101508 */
[----:B0-----:R-:W-:-:S05]  /*57610*/  IMAD.WIDE R188, R57, 0x2, R66 ;  /* 0x0000000239bc7825 */ /* 0x001fca00078e0242 */
        /* <DEDUP_REMOVED lines=15> */
[----:B------:R0:W-:Y:S01]  /*57710*/  @P5 STG.E.U16 desc[UR8][R188.64], R54 ;  /* 0x00000036bc005986 */ /* 0x0001e2000c101508 */
[----:B------:R-:W-:Y:S01]  /*57720*/  LOP3.LUT P4, RZ, R59, 0x1000, RZ, 0xc0, !PT ;  /* 0x000010003bff7812 */ /* 0x000fe2000788c0ff */
[----:B0-----:R-:W-:Y:S02]  /*57730*/  IMAD.WIDE R188, R53, 0x2, R64 ;  /* 0x0000000235bc7825 */ /* 0x001fe400078e0240 */
[----:B------:R-:W4:Y:S04]  /*57740*/  LDL.LU R53, [R1+0x860] ;  /* 0x0008600001357983 */ /* 0x000f280000300800 */
[----:B------:R2:W-:Y:S04]  /*57750*/  @P6 STG.E.U16 desc[UR8][R188.64], R2 ;  /* 0x00000002bc006986 */ /* 0x0005e8000c101508 */
[----:B------:R-:W4:Y:S01]  /*57760*/  LDL.LU R54, [R1+0x2e0] ;  /* 0x0002e00001367983 */ /* 0x000f220000300800 */
[----:B------:R-:W-:-:S02]  /*57770*/  LOP3.LUT P3, RZ, R59, 0x2000, RZ, 0xc0, !PT ;  /* 0x000020003bff7812 */ /* 0x000fc4000786c0ff */
[----:B------:R-:W-:Y:S01]  /*57780*/  LOP3.LUT P0, RZ, R59, 0x80000, RZ, 0xc0, !PT ;  /* 0x000800003bff7812 */ /* 0x000fe2000780c0ff */
[----:B--2---:R-:W-:-:S05]  /*57790*/  IMAD.WIDE R188, R56, 0x2, R66 ;  /* 0x0000000238bc7825 */ /* 0x004fca00078e0242 */
[----:B---3--:R0:W-:Y:S01]  /*577a0*/  @P2 STG.E.U16 desc[UR8][R188.64], R193 ;  /* 0x000000c1bc002986 */ /* 0x0081e2000c101508 */
[----:B------:R-:W-:Y:S01]  /*577b0*/  PRMT R2, R193, 0x7632, R2 ;  /* 0x00007632c1027816 */ /* 0x000fe20000000002 */
[----:B0-----:R-:W-:Y:S02]  /*577c0*/  IMAD.WIDE R188, R56, 0x2, R64 ;  /* 0x0000000238bc7825 */ /* 0x001fe400078e0240 */
[----:B------:R-:W2:Y:S04]  /*577d0*/  LDL.LU R56, [R1+0x864] ;  /* 0x0008640001387983 */ /* 0x000ea80000300800 */
[----:B------:R0:W-:Y:S02]  /*577e0*/  @P4 STG.E.U16 desc[UR8][R188.64], R2 ;  /* 0x00000002bc004986 */ /* 0x0001e4000c101508 */
[----:B0-----:R-:W-:-:S05]  /*577f0*/  IMAD.WIDE R188, R194, 0x2, R66 ;  /* 0x00000002c2bc7825 */ /* 0x001fca00078e0242 */
[----:B------:R0:W-:Y:S01]  /*57800*/  @P3 STG.E.U16 desc[UR8][R188.64], R57 ;  /* 0x00000039bc003986 */ /* 0x0001e2000c101508 */
        /* <DEDUP_REMOVED lines=38> */
[----:B------:R0:W-:Y:S01]  /*57a70*/  @P0 STG.E.U16 desc[UR8][R188.64], R54 ;  /* 0x00000036bc000986 */ /* 0x0001e2000c101508 */
[----:B------:R-:W-:Y:S01]  /*57a80*/  LOP3.LUT P2, RZ, R59, 0x400000, RZ, 0xc0, !PT ;  /* 0x004000003bff7812 */ /* 0x000fe2000784c0ff */
[----:B0-----:R-:W-:-:S05]  /*57a90*/  IMAD.WIDE R188, R53, 0x2, R64 ;  /* 0x0000000235bc7825 */ /* 0x001fca00078e0240 */
[----:B------:R0:W-:Y:S01]  /*57aa0*/  @P1 STG.E.U16 desc[UR8][R188.64], R2 ;  /* 0x00000002bc001986 */ /* 0x0001e2000c101508 */
[----:B------:R-:W-:Y:S02]  /*57ab0*/  LOP3.LUT P4, RZ, R59, 0x800000, RZ, 0xc0, !PT ;  /* 0x008000003bff7812 */ /* 0x000fe4000788c0ff */
[----:B0-----:R-:W-:Y:S01]  /*57ac0*/  PRMT R2, R58, 0x7632, R2 ;  /* 0x000076323a027816 */ /* 0x001fe20000000002 */
[----:B--2---:R-:W-:-:S05]  /*57ad0*/  IMAD.WIDE R188, R56, 0x2, R66 ;  /* 0x0000000238bc7825 */ /* 0x004fca00078e0242 */
[----:B------:R0:W-:Y:S02]  /*57ae0*/  @P6 STG.E.U16 desc[UR8][R188.64], R58 ;  /* 0x0000003abc006986 */ /* 0x0001e4000c101508 */
[----:B0-----:R-:W-:Y:S02]  /*57af0*/  IMAD.WIDE R188, R56, 0x2, R64 ;  /* 0x0000000238bc7825 */ /* 0x001fe400078e0240 */
[----:B------:R-:W2:Y:S04]  /*57b00*/  LDL.LU R58, [R1+0x1bd0] ;  /* 0x001bd000013a7983 */ /* 0x000ea80000300800 */
[----:B------:R-:W4:Y:S04]  /*57b10*/  LDL.LU R56, [R1+0x870] ;  /* 0x0008700001387983 */ /* 0x000f280000300800 */
[----:B------:R-:W2:Y:S04]  /*57b20*/  LDL.LU R54, [R1+0x2e8] ;  /* 0x0002e80001367983 */ /* 0x000ea80000300800 */
[----:B------:R3:W-:Y:S04]  /*57b30*/  @P2 STG.E.U16 desc[UR8][R188.64], R2 ;  /* 0x00000002bc002986 */ /* 0x0007e8000c101508 */
[----:B------:R-:W2:Y:S01]  /*57b40*/  LDL.LU R190, [R1+0x874] ;  /* 0x0008740001be7983 */ /* 0x000ea20000300800 */
[----:B---3--:R-:W-:-:S05]  /*57b50*/  IMAD.WIDE R188, R57, 0x2, R66 ;  /* 0x0000000239bc7825 */ /* 0x008fca00078e0242 */
[----:B------:R0:W-:Y:S02]  /*57b60*/  @P4 STG.E.U16 desc[UR8][R188.64], R194 ;  /* 0x000000c2bc004986 */ /* 0x0001e4000c101508 */
[----:B0-----:R-:W-:Y:S02]  /*57b70*/  IMAD.WIDE R188, R57, 0x2, R64 ;  /* 0x0000000239bc7825 */ /* 0x001fe400078e0240 */
[----:B------:R-:W3:Y:S04]  /*57b80*/  LDL.LU R57, [R1+0x2fc] ;  /* 0x0002fc0001397983 */ /* 0x000ee80000300800 */
[----:B------:R-:W3:Y:S04]  /*57b90*/  LDL.LU R52, [R1+0x878] ;  /* 0x0008780001347983 */ /* 0x000ee80000300800 */
[----:B------:R-:W3:Y:S04]  /*57ba0*/  LDL.LU R53, [R1+0x2ec] ;  /* 0x0002ec0001357983 */ /* 0x000ee80000300800 */
[----:B------:R-:W3:Y:S01]  /*57bb0*/  LDL.LU R192, [R1+0x87c] ;  /* 0x00087c0001c07983 */ /* 0x000ee20000300800 */
[----:B------:R-:W-:-:S03]  /*57bc0*/  LOP3.LUT P3, RZ, R59, 0x1000000, RZ, 0xc0, !PT ;  /* 0x010000003bff7812 */ /* 0x000fc6000786c0ff */
[----:B------:R-:W3:Y:S01]  /*57bd0*/  LDL.LU R193, [R1+0x2d0] ;  /* 0x0002d00001c17983 */ /* 0x000ee20000300800 */
[C---:B------:R-:W-:Y:S02]  /*57be0*/  LOP3.LUT P5, RZ, R59.reuse, 0x2000000, RZ, 0xc0, !PT ;  /* 0x020000003bff7812 */ /* 0x040fe400078ac0ff */
[----:B------:R-:W-:Y:S02]  /*57bf0*/  PRMT R2, R194, 0x7632, R2 ;  /* 0x00007632c2027816 */ /* 0x000fe40000000002 */
[C---:B------:R-:W-:Y:S01]  /*57c00*/  LOP3.LUT P6, RZ, R59.reuse, 0x4000000, RZ, 0xc0, !PT ;  /* 0x040000003bff7812 */ /* 0x040fe200078cc0ff */
[----:B------:R-:W3:Y:S04]  /*57c10*/  LDL.LU R194, [R1+0x880] ;  /* 0x0008800001c27983 */ /* 0x000ee80000300800 */
[----:B------:R0:W-:Y:S01]  /*57c20*/  @P3 STG.E.U16 desc[UR8][R188.64], R2 ;  /* 0x00000002bc003986 */ /* 0x0001e2000c101508 */
[----:B------:R-:W-:-:S02]  /*57c30*/  LOP3.LUT P1, RZ, R59, 0x8000000, RZ, 0xc0, !PT ;  /* 0x080000003bff7812 */ /* 0x000fc4000782c0ff */
        /* <DEDUP_REMOVED lines=9> */
[----:B----4-:R-:W-:Y:S01]  /*57cd0*/  IMAD.WIDE R188, R56, 0x2, R66 ;  /* 0x0000000238bc7825 */ /* 0x010fe200078e0242 */
[----:B--2---:R-:W-:-:S04]  /*57ce0*/  PRMT R2, R54, 0x7632, R2 ;  /* 0x0000763236027816 */ /* 0x004fc80000000002 */
[----:B------:R0:W-:Y:S02]  /*57cf0*/  @P1 STG.E.U16 desc[UR8][R188.64], R54 ;  /* 0x00000036bc001986 */ /* 0x0001e4000c101508 */
[----:B0-----:R-:W-:Y:S02]  /*57d00*/  IMAD.WIDE R188, R56, 0x2, R64 ;  /* 0x0000000238bc7825 */ /* 0x001fe400078e0240 */
[----:B------:R-:W2:Y:S04]  /*57d10*/  LDL.LU R56, [R1+0x2d4] ;  /* 0x0002d40001387983 */ /* 0x000ea80000300800 */
[----:B------:R0:W-:Y:S04]  /*57d20*/  @P4 STG.E.U16 desc[UR8][R188.64], R2 ;  /* 0x00000002bc004986 */ /* 0x0001e8000c101508 */
[----:B------:R-:W4:Y:S01]  /*57d30*/  LDL.LU R54, [R1+0x1bcc] ;  /* 0x001bcc0001367983 */ /* 0x000f220000300800 */
[----:B0-----:R-:W-:Y:S01]  /*57d40*/  IMAD.WIDE R188, R190, 0x2, R66 ;  /* 0x00000002bebc7825 */ /* 0x001fe200078e0242 */
[----:B---3--:R-:W-:-:S04]  /*57d50*/  PRMT R2, R57, 0x7632, R2 ;  /* 0x0000763239027816 */ /* 0x008fc80000000002 */
[----:B------:R0:W-:Y:S04]  /*57d60*/  @P2 STG.E.U16 desc[UR8][R188.64], R57 ;  /* 0x00000039bc002986 */ /* 0x0001e8000c101508 */
[----:B0-----:R-:W3:Y:S01]  /*57d70*/  LDL.LU R57, [R1+0x888] ;  /* 0x0008880001397983 */ /* 0x001ee20000300800 */
[----:B------:R-:W-:-:S03]  /*57d80*/  IMAD.WIDE R188, R190, 0x2, R64 ;  /* 0x00000002bebc7825 */ /* 0x000fc600078e0240 */
[----:B------:R-:W4:Y:S01]  /*57d90*/  LDL.LU R190, [R1+0x2c4] ;  /* 0x0002c40001be7983 */ /* 0x000f220000300800 */
[----:B------:R-:W-:Y:S02]  /*57da0*/  LOP3.LUT P0, RZ, R58, 0x8, RZ, 0xc0, !PT ;  /* 0x000000083aff7812 */ /* 0x000fe4000780c0ff */
[----:B------:R-:W-:-:S11]  /*57db0*/  LOP3.LUT R191, R191, 0xffffffdf, RZ, 0xc0, !PT ;  /* 0xffffffdfbfbf7812 */ /* 0x000fd600078ec0ff */
        /* <DEDUP_REMOVED lines=16> */
[C---:B------:R-:W-:Y:S01]  /*57ec0*/  LOP3.LUT P0, RZ, R191.reuse, 0x100, RZ, 0xc0, !PT ;  /* 0x00000100bfff7812 */ /* 0x040fe2000780c0ff */
        /* <DEDUP_REMOVED lines=16> */
[----:B------:R0:W-:Y:S01]  /*57fd0*/  @P0 STG.E.U16 desc[UR8][R188.64], R195 ;  /* 0x000000c3bc000986 */ /* 0x0001e2000c101508 */
[----:B------:R-:W-:Y:S01]  /*57fe0*/  LOP3.LUT P1, RZ, R58, 0x40, RZ, 0xc0, !PT ;  /* 0x000000403aff7812 */ /* 0x000fe2000782c0ff */
[----:B0-----:R-:W-:-:S05]  /*57ff0*/  IMAD.WIDE R188, R194, 0x2, R64 ;  /* 0x00000002c2bc7825 */ /* 0x001fca00078e0240 */
[----:B------:R0:W-:Y:S01]  /*58000*/  @P3 STG.E.U16 desc[UR8][R188.64], R2 ;  /* 0x00000002bc003986 */ /* 0x0001e2000c101508 */
[----:B------:R-:W-:Y:S01]  /*58010*/  LOP3.LUT P4, RZ, R58, 0x80, RZ, 0xc0, !PT ;  /* 0x000000803aff7812 */ /* 0x000fe2000788c0ff */
[----:B0-----:R-:W-:-:S05]  /*58020*/  IMAD.WIDE R188, R55, 0x2, R66 ;  /* 0x0000000237bc7825 */ /* 0x001fca00078e0242 */
[----:B--2---:R0:W-:Y:S01]  /*58030*/  @P6 STG.E.U16 desc[UR8][R188.64], R56 ;  /* 0x00000038bc006986 */ /* 0x0041e2000c101508 */
[----:B------:R-:W-:Y:S01]  /*58040*/  PRMT R2, R56, 0x7632, R2 ;  /* 0x0000763238027816 */ /* 0x000fe20000000002 */
[----:B0-----:R-:W-:Y:S02]  /*58050*/  IMAD.WIDE R188, R55, 0x2, R64 ;  /* 0x0000000237bc7825 */ /* 0x001fe400078e0240 */
[----:B------:R-:W2:Y:S04]  /*58060*/  LDL.LU R56, [R1+0x890] ;  /* 0x0008900001387983 */ /* 0x000ea80000300800 */
[----:B------:R3:W-:Y:S02]  /*58070*/  @P1 STG.E.U16 desc[UR8][R188.64], R2 ;  /* 0x00000002bc001986 */ /* 0x0007e4000c101508 */
[----:B---3--:R-:W-:-:S05]  /*58080*/  IMAD.WIDE R188, R57, 0x2, R66 ;  /* 0x0000000239bc7825 */ /* 0x008fca00078e0242 */
[----:B----4-:R0:W-:Y:S02]  /*58090*/  @P4 STG.E.U16 desc[UR8][R188.64], R190 ;  /* 0x000000bebc004986 */ /* 0x0101e4000c101508 */
[----:B0-----:R-:W-:Y:S02]  /*580a0*/  IMAD.WIDE R188, R57, 0x2, R64 ;  /* 0x0000000239bc7825 */ /* 0x001fe400078e0240 */
[----:B------:R-:W3:Y:S04]  /*580b0*/  LDL.LU R57, [R1+0x2c8] ;  /* 0x0002c80001397983 */ /* 0x000ee80000300800 */
[----:B------:R-:W4:Y:S04]  /*580c0*/  LDL.LU R192, [R1+0x894] ;  /* 0x0008940001c07983 */ /* 0x000f280000300800 */
        /* <DEDUP_REMOVED lines=11> */
[----:B0-----:R-:W-:-:S05]  /*58180*/  IMAD.WIDE R188, R52, 0x2, R66 ;  /* 0x0000000234bc7825 */ /* 0x001fca00078e0242 */
[----:B------:R0:W-:Y:S01]  /*58190*/  @P5 STG.E.U16 desc[UR8][R188.64], R53 ;  /* 0x00000035bc005986 */ /* 0x0001e2000c101508 */
[----:B------:R-:W-:Y:S01]  /*581a0*/  PRMT R2, R53, 0x7632, R2 ;  /* 0x0000763235027816 */ /* 0x000fe20000000002 */
        /* <DEDUP_REMOVED lines=11> */
[----:B------:R-:W3:Y:S04]  /*58260*/  LDL.LU R57, [R1+0x1bc8] ;  /* 0x001bc80001397983 */ /* 0x000ee80000300800 */
[----:B------:R4:W-:Y:S02]  /*58270*/  @P4 STG.E.U16 desc[UR8][R188.64], R2 ;  /* 0x00000002bc004986 */ /* 0x0009e4000c101508 */
[----:B----4-:R-:W-:Y:S01]  /*58280*/  IMAD.WIDE R188, R192, 0x2, R66 ;  /* 0x00000002c0bc7825 */ /* 0x010fe200078e0242 */
[----:B------:R-:W-:-:S04]  /*58290*/  PRMT R2, R55, 0x7632, R2 ;  /* 0x0000763237027816 */ /* 0x000fc80000000002 */
[----:B------:R0:W-:Y:S04]  /*582a0*/  @P1 STG.E.U16 desc[UR8][R188.64], R55 ;  /* 0x00000037bc001986 */ /* 0x0001e8000c101508 */
[----:B0-----:R-:W4:Y:S01]  /*582b0*/  LDL.LU R55, [R1+0x8a8] ;  /* 0x0008a80001377983 */ /* 0x001f220000300800 */
        /* <DEDUP_REMOVED lines=8> */
[C---:B------:R-:W-:Y:S02]  /*58340*/  LOP3.LUT P0, RZ, R58.reuse, 0x20000, RZ, 0xc0, !PT ;  /* 0x000200003aff7812 */ /* 0x040fe4000780c0ff */
        /* <DEDUP_REMOVED lines=29> */
[----:B0-----:R-:W-:Y:S02]  /*58520*/  IMAD.WIDE R188, R52, 0x2, R64 ;  /* 0x0000000234bc7825 */ /* 0x001fe400078e0240 */
[----:B------:R-:W4:Y:S04]  /*58530*/  LDL.LU R53, [R1+0x8b0] ;  /* 0x0008b00001357983 */ /* 0x000f280000300800 */
[----:B------:R2:W-:Y:S01]  /*58540*/  @P2 STG.E.U16 desc[UR8][R188.64], R2 ;  /* 0x00000002bc002986 */ /* 0x0005e2000c101508 */
[C---:B------:R-:W-:Y:S02]  /*58550*/  LOP3.LUT P3, RZ, R58.reuse, 0x400000, RZ, 0xc0, !PT ;  /* 0x004000003aff7812 */ /* 0x040fe4000786c0ff */
[----:B------:R-:W-:Y:S01]  /*58560*/  LOP3.LUT P4, RZ, R58, 0x800000, RZ, 0xc0, !PT ;  /* 0x008000003aff7812 */ /* 0x000fe2000788c0ff */
[----:B--2---:R-:W-:-:S05]  /*58570*/  IMAD.WIDE R188, R56, 0x2, R66 ;  /* 0x0000000238bc7825 */ /* 0x004fca00078e0242 */
[----:B---3--:R0:W-:Y:S01]  /*58580*/  @P6 STG.E.U16 desc[UR8][R188.64], R57 ;  /* 0x00000039bc006986 */ /* 0x0081e2000c101508 */
[----:B------:R-:W-:Y:S01]  /*58590*/  PRMT R2, R57, 0x7632, R2 ;  /* 0x0000763239027816 */ /* 0x000fe20000000002 */
[----:B0-----:R-:W-:Y:S02]  /*585a0*/  IMAD.WIDE R188, R56, 0x2, R64 ;  /* 0x0000000238bc7825 */ /* 0x001fe400078e0240 */
[----:B------:R-:W2:Y:S04]  /*585b0*/  LDL.LU R56, [R1+0x2a8] ;  /* 0x0002a80001387983 */ /* 0x000ea80000300800 */
[----:B------:R-:W3:Y:S04]  /*585c0*/  LDL.LU R57, [R1+0x1bc4] ;  /* 0x001bc40001397983 */ /* 0x000ee80000300800 */
[----:B------:R4:W-:Y:S04]  /*585d0*/  @P3 STG.E.U16 desc[UR8][R188.64], R2 ;  /* 0x00000002bc003986 */ /* 0x0009e8000c101508 */
[----:B------:R-:W2:Y:S01]  /*585e0*/  LDL.LU R195, [R1+0x8b4] ;  /* 0x0008b40001c37983 */ /* 0x000ea20000300800 */
[----:B----4-:R-:W-:-:S05]  /*585f0*/  IMAD.WIDE R188, R55, 0x2, R66 ;  /* 0x0000000237bc7825 */ /* 0x010fca00078e0242 */
[----:B------:R0:W-:Y:S02]  /*58600*/  @P4 STG.E.U16 desc[UR8][R188.64], R192 ;  /* 0x000000c0bc004986 */ /* 0x0001e4000c101508 */
[----:B0-----:R-:W-:Y:S02]  /*58610*/  IMAD.WIDE R188, R55, 0x2, R64 ;  /* 0x0000000237bc7825 */ /* 0x001fe400078e0240 */
[----:B------:R-:W4:Y:S04]  /*58620*/  LDL.LU R55, [R1+0x2bc] ;  /* 0x0002bc0001377983 */ /* 0x000f280000300800 */
[----:B------:R-:W4:Y:S04]  /*58630*/  LDL.LU R190, [R1+0x8b8] ;  /* 0x0008b80001be7983 */ /* 0x000f280000300800 */
[----:B------:R-:W4:Y:S01]  /*58640*/  LDL.LU R52, [R1+0x2ac] ;  /* 0x0002ac0001347983 */ /* 0x000f220000300800 */
[----:B------:R-:W-:-:S02]  /*58650*/  LOP3.LUT R59, R59, 0xdfffffff, RZ, 0xc0, !PT ;  /* 0xdfffffff3b3b7812 */ /* 0x000fc400078ec0ff */
[C---:B------:R-:W-:Y:S02]  /*58660*/  LOP3.LUT P1, RZ, R58.reuse, 0x1000000, RZ, 0xc0, !PT ;  /* 0x010000003aff7812 */ /* 0x040fe4000782c0ff */
[----:B------:R-:W-:Y:S02]  /*58670*/  LOP3.LUT P5, RZ, R58, 0x2000000, RZ, 0xc0, !PT ;  /* 0x020000003aff7812 */ /* 0x000fe400078ac0ff */
[----:B------:R-:W-:Y:S02]  /*58680*/  PRMT R2, R192, 0x7632, R2 ;  /* 0x00007632c0027816 */ /* 0x000fe40000000002 */
[C---:B------:R-:W-:Y:S02]  /*58690*/  LOP3.LUT P6, RZ, R58.reuse, 0x4000000, RZ, 0xc0, !PT ;  /* 0x040000003aff7812 */ /* 0x040fe400078cc0ff */
[----:B------:R-:W-:-:S05]  /*586a0*/  LOP3.LUT P2, RZ, R58, 0x8000000, RZ, 0xc0, !PT ;  /* 0x080000003aff7812 */ /* 0x000fca000784c0ff */
[----:B------:R0:W-:Y:S01]  /*586b0*/  @P1 STG.E.U16 desc[UR8][R188.64], R2 ;  /* 0x00000002bc001986 */ /* 0x0001e2000c101508 */
[C---:B------:R-:W-:Y:S02]  /*586c0*/  LOP3.LUT P4, RZ, R58.reuse, 0x10000000, RZ, 0xc0, !PT ;  /* 0x100000003aff7812 */ /* 0x040fe4000788c0ff */
[----:B------:R-:W-:Y:S02]  /*586d0*/  LOP3.LUT P3, RZ, R58, 0x20000000, RZ, 0xc0, !PT ;  /* 0x200000003aff7812 */ /* 0x000fe4000786c0ff */
[----:B------:R-:W-:Y:S01]  /*586e0*/  LOP3.LUT R191, R191, 0xfffffffe, RZ, 0xc0, !PT ;  /* 0xfffffffebfbf7812 */ /* 0x000fe200078ec0ff */
[----:B0-----:R-:W-:-:S05]  /*586f0*/  IMAD.WIDE R188, R193, 0x2, R66 ;  /* 0x00000002c1bc7825 */ /* 0x001fca00078e0242 */
[----:B------:R0:W-:Y:S01]  /*58700*/  @P5 STG.E.U16 desc[UR8][R188.64], R194 ;  /* 0x000000c2bc005986 */ /* 0x0001e2000c101508 */
[----:B------:R-:W-:Y:S01]  /*58710*/  PRMT R2, R194, 0x7632, R2 ;  /* 0x00007632c2027816 */ /* 0x000fe20000000002 */
[----:B0-----:R-:W-:-:S05]  /*58720*/  IMAD.WIDE R188, R193, 0x2, R64 ;  /* 0x00000002c1bc7825 */ /* 0x001fca00078e0240 */
[----:B------:R0:W-:Y:S01]  /*58730*/  @P6 STG.E.U16 desc[UR8][R188.64], R2 ;  /* 0x00000002bc006986 */ /* 0x0001e2000c101508 */
[----:B------:R-:W-:Y:S01]  /*58740*/  LOP3.LUT P5, RZ, R58, 0x40000000, RZ, 0xc0, !PT ;  /* 0x400000003aff7812 */ /* 0x000fe200078ac0ff */
[----:B0-----:R-:W-:Y:S01]  /*58750*/  IMAD.WIDE R188, R53, 0x2, R66 ;  /* 0x0000000235bc7825 */ /* 0x001fe200078e0242 */
[----:B---3--:R-:W-:-:S13]  /*58760*/  LOP3.LUT P0, RZ, R57, 0x8, RZ, 0xc0, !PT ;  /* 0x0000000839ff7812 */ /* 0x008fda000780c0ff */
[----:B------:R-:W-:Y:S02]  /*58770*/  @P0 LOP3.LUT R59, R59, 0x20000000, RZ, 0xfc, !PT ;  /* 0x200000003b3b0812 */ /* 0x000fe400078efcff */
[----:B------:R-:W-:Y:S02]  /*58780*/  LOP3.LUT P0, RZ, R57, 0x4, RZ, 0xc0, !PT ;  /* 0x0000000439ff7812 */ /* 0x000fe4000780c0ff */
[----:B------:R-:W-:-:S11]  /*58790*/  LOP3.LUT R59, R59, 0xbfffffff, RZ, 0xc0, !PT ;  /* 0xbfffffff3b3b7812 */ /* 0x000fd600078ec0ff */
[----:B------:R-:W-:Y:S02]  /*587a0*/  @P0 LOP3.LUT R59, R59, 0x40000000, RZ, 0xfc, !PT ;  /* 0x400000003b3b0812 */ /* 0x000fe400078efcff */
[----:B------:R-:W-:Y:S02]  /*587b0*/  LOP3.LUT P0, RZ, R57, 0x2, RZ, 0xc0, !PT ;  /* 0x0000000239ff7812 */ /* 0x000fe4000780c0ff */
[----:B------:R-:W-:Y:S01]  /*587c0*/  LOP3.LUT R59, R59, 0x7fffffff, RZ, 0xc0, !PT ;  /* 0x7fffffff3b3b7812 */ /* 0x000fe200078ec0ff */
[----:B--2---:R0:W-:Y:S01]  /*587d0*/  @P2 STG.E.U16 desc[UR8][R188.64], R56 ;  /* 0x00000038bc002986 */ /* 0x0041e2000c101508 */
[----:B------:R-:W-:-:S09]  /*587e0*/  PRMT R2, R56, 0x7632, R2 ;  /* 0x0000763238027816 */ /* 0x000fd20000000002 */
[----:B------:R-:W-:Y:S02]  /*587f0*/  @P0 LOP3.LUT R59, R59, 0x80000000, RZ, 0xfc, !PT ;  /* 0x800000003b3b0812 */ /* 0x000fe400078efcff */
[----:B------:R-:W-:Y:S01]  /*58800*/  LOP3.LUT P0, RZ, R57, 0x1, RZ, 0xc0, !PT ;  /* 0x0000000139ff7812 */ /* 0x000fe2000780c0ff */
[----:B0-----:R-:W-:-:S05]  /*58810*/  IMAD.WIDE R188, R53, 0x2, R64 ;  /* 0x0000000235bc7825 */ /* 0x001fca00078e0240 */
[----:B------:R0:W-:Y:S07]  /*58820*/  @P4 STG.E.U16 desc[UR8][R188.64], R2 ;  /* 0x00000002bc004986 */ /* 0x0001ee000c101508 */
[----:B------:R-:W-:Y:S01]  /*58830*/  @P0 LOP3.LUT R191, R191, 0x1, RZ, 0xfc, !PT ;  /* 0x00000001bfbf0812 */ /* 0x000fe200078efcff */
[----:B0-----:R-:W-:Y:S01]  /*58840*/  IMAD.WIDE R188, R195, 0x2, R66 ;  /* 0x00000002c3bc7825 */ /* 0x001fe200078e0242 */
[----:B------:R-:W-:Y:S02]  /*58850*/  LOP3.LUT P0, RZ, R58, 0x80000000, RZ, 0xc0, !PT ;  /* 0x800000003aff7812 */ /* 0x000fe4000780c0ff */
[----:B----4-:R-:W-:Y:S01]  /*58860*/  PRMT R2, R55, 0x7632, R2 ;  /* 0x0000763237027816 */ /* 0x010fe20000000002 */
[----:B------:R-:W2:Y:S04]  /*58870*/  LDL.LU R58, [R1+0x290] ;  /* 0x00029000013a7983 */ /* 0x000ea80000300800 */
[----:B------:R0:W-:Y:S04]  /*58880*/  @P3 STG.E.U16 desc[UR8][R188.64], R55 ;  /* 0x00000037bc003986 */ /* 0x0001e8000c101508 */
[----:B------:R-:W3:Y:S04]  /*58890*/  LDL.LU R192, [R1+0x8c0] ;  /* 0x0008c00001c07983 */ /* 0x000ee80000300800 */
[----:B------:R-:W4:Y:S01]  /*588a0*/  LDL.LU R193, [R1+0x280] ;  /* 0x0002800001c17983 */ /* 0x000f220000300800 */
[----:B0-----:R-:W-:-:S03]  /*588b0*/  IMAD.WIDE R188, R195, 0x2, R64 ;  /* 0x00000002c3bc7825 */ /* 0x001fc600078e0240 */
[----:B------:R-:W4:Y:S04]  /*588c0*/  LDL.LU R194, [R1+0x8c4] ;  /* 0x0008c40001c27983 */ /* 0x000f280000300800 */
[----:B------:R0:W-:Y:S04]  /*588d0*/  @P5 STG.E.U16 desc[UR8][R188.64], R2 ;  /* 0x00000002bc005986 */ /* 0x0001e8000c101508 */
[----:B------:R-:W4:Y:S04]  /*588e0*/  LDL.LU R53, [R1+0x294] ;  /* 0x0002940001357983 */ /* 0x000f280000300800 */
[----:B------:R-:W4:Y:S01]  /*588f0*/  LDL.LU R56, [R1+0x1bc0] ;  /* 0x001bc00001387983 */ /* 0x000f220000300800 */
[----:B0-----:R-:W-:-:S03]  /*58900*/  IMAD.WIDE R188, R190, 0x2, R66 ;  /* 0x00000002bebc7825 */ /* 0x001fc600078e0242 */
[----:B------:R-:W4:Y:S04]  /*58910*/  LDL.LU R55, [R1+0x8c8] ;  /* 0x0008c80001377983 */ /* 0x000f280000300800 */
[----:B------:R0:W-:Y:S01]  /*58920*/  @P0 STG.E.U16 desc[UR8][R188.64], R52 ;  /* 0x00000034bc000986 */ /* 0x0001e2000c101508 */
[----:B------:R-:W-:-:S03]  /*58930*/  LOP3.LUT P0, RZ, R191, 0x1, RZ, 0xc0, !PT ;  /* 0x00000001bfff7812 */ /* 0x000fc6000780c0ff */
[----:B------:R-:W4:Y:S04]  /*58940*/  LDL.LU R195, [R1+0x284] ;  /* 0x0002840001c37983 */ /* 0x000f280000300800 */
[----:B------:R-:W3:Y:S01]  /*58950*/  LDL.LU R191, [R1+0x8bc] ;  /* 0x0008bc0001bf7983 */ /* 0x000ee20000300800 */
[----:B------:R-:W-:Y:S01]  /*58960*/  PRMT R2, R52, 0x7632, R2 ;  /* 0x0000763234027816 */ /* 0x000fe20000000002 */
[----:B0-----:R-:W-:Y:S01]  /*58970*/  IMAD.WIDE R188, R190, 0x2, R64 ;  /* 0x00000002bebc7825 */ /* 0x001fe200078e0240 */
[----:B------:R-:W-:Y:S01]  /*58980*/  LOP3.LUT P1, RZ, R57, 0x10, RZ, 0xc0, !PT ;  /* 0x0000001039ff7812 */ /* 0x000fe2000782c0ff */
[----:B------:R-:W4:Y:S04]  /*58990*/  LDL.LU R190, [R1+0x8cc] ;  /* 0x0008cc0001be7983 */ /* 0x000f280000300800 */
[----:B------:R2:W-:Y:S01]  /*589a0*/  @P0 STG.E.U16 desc[UR8][R188.64], R2 ;  /* 0x00000002bc000986 */ /* 0x0005e2000c101508 */
[----:B------:R-:W-:-:S02]  /*589b0*/  LOP3.LUT P0, RZ, R59, 0x80000000, RZ, 0xc0, !PT ;  /* 0x800000003bff7812 */ /* 0x000fc4000780c0ff */
[C---:B------:R-:W-:Y:S01]  /*589c0*/  LOP3.LUT P6, RZ, R57.reuse, 0x20, RZ, 0xc0, !PT ;  /* 0x0000002039ff7812 */ /* 0x040fe200078cc0ff */
[----:B------:R-:W4:Y:S01]  /*589d0*/  LDL.LU R52, [R1+0x298] ;  /* 0x0002980001347983 */ /* 0x000f220000300800 */
[C---:B------:R-:W-:Y:S02]  /*589e0*/  LOP3.LUT P2, RZ, R57.reuse, 0x40, RZ, 0xc0, !PT ;  /* 0x0000004039ff7812 */ /* 0x040fe4000784c0ff */
[----:B------:R-:W-:Y:S02]  /*589f0*/  LOP3.LUT P4, RZ, R57, 0x80, RZ, 0xc0, !PT ;  /* 0x0000008039ff7812 */ /* 0x000fe4000788c0ff */
[----:B--2---:R-:W-:Y:S01]  /*58a00*/  PRMT R2, R58, 0x7632, R2 ;  /* 0x000076323a027816 */ /* 0x004fe20000000002 */
[----:B---3--:R-:W-:-:S05]  /*58a10*/  IMAD.WIDE R188, R191, 0x2, R66 ;  /* 0x00000002bfbc7825 */ /* 0x008fca00078e0242 */
[----:B------:R0:W-:Y:S01]  /*58a20*/  @P0 STG.E.U16 desc[UR8][R188.64], R58 ;  /* 0x0000003abc000986 */ /* 0x0001e2000c101508 */
[----:B------:R-:W-:Y:S01]  /*58a30*/  LOP3.LUT P0, RZ, R59, 0x40000000, RZ, 0xc0, !PT ;  /* 0x400000003bff7812 */ /* 0x000fe2000780c0ff */
[----:B0-----:R-:W-:-:S12]  /*58a40*/  IMAD.WIDE R188, R191, 0x2, R64 ;  /* 0x00000002bfbc7825 */ /* 0x001fd800078e0240 */
[----:B------:R0:W-:Y:S01]  /*58a50*/  @P0 STG.E.U16 desc[UR8][R188.64], R2 ;  /* 0x00000002bc000986 */ /* 0x0001e2000c101508 */
[----:B------:R-:W-:Y:S01]  /*58a60*/  LOP3.LUT P0, RZ, R59, 0x20000000, RZ, 0xc0, !PT ;  /* 0x200000003bff7812 */ /* 0x000fe2000780c0ff */
[----:B0-----:R-:W-:Y:S01]  /*58a70*/  IMAD.WIDE R188, R192, 0x2, R66 ;  /* 0x00000002c0bc7825 */ /* 0x001fe200078e0242 */
[----:B----4-:R-:W-:-:S11]  /*58a80*/  PRMT R2, R193, 0x7632, R2 ;  /* 0x00007632c1027816 */ /* 0x010fd60000000002 */
[----:B------:R0:W-:Y:S02]  /*58a90*/  @P0 STG.E.U16 desc[UR8][R188.64], R193 ;  /* 0x000000c1bc000986 */ /* 0x0001e4000c101508 */
[----:B0-----:R-:W-:-:S05]  /*58aa0*/  IMAD.WIDE R188, R192, 0x2, R64 ;  /* 0x00000002c0bc7825 */ /* 0x001fca00078e0240 */
[----:B------:R0:W-:Y:S02]  /*58ab0*/  @P1 STG.E.U16 desc[UR8][R188.64], R2 ;  /* 0x00000002bc001986 */ /* 0x0001e4000c101508 */
[----:B0-----:R-:W-:Y:S01]  /*58ac0*/  IMAD.WIDE R188, R194, 0x2, R66 ;  /* 0x00000002c2bc7825 */ /* 0x001fe200078e0242 */
[----:B------:R-:W-:-:S04]  /*58ad0*/  PRMT R2, R53, 0x7632, R2 ;  /* 0x0000763235027816 */ /* 0x000fc80000000002 */
        /* <DEDUP_REMOVED lines=297> */
[----:B0-----:R-:W-:Y:S01]  /*59d70*/  IMAD.WIDE R56, R52, 0x2, R66 ;  /* 0x0000000234387825 */ /* 0x001fe200078e0242 */
[----:B---3--:R-:W-:-:S04]  /*59d80*/  PRMT R2, R188, 0x7632, R2 ;  /* 0x00007632bc027816 */ /* 0x008fc80000000002 */
[----:B------:R0:W-:Y:S02]  /*59d90*/  @P1 STG.E.U16 desc[UR8][R56.64], R188 ;  /* 0x000000bc38001986 */ /* 0x0001e4000c101508 */
        /* <DEDUP_REMOVED lines=38> */
[----:B0-----:R-:W2:Y:S01]  /*5a000*/  LDL.LU R52, [R1+0x954] ;  /* 0x0009540001347983 */ /* 0x001ea20000300800 */
[----:B------:R-:W-:-:S03]  /*5a010*/  IMAD.WIDE R56, R194, 0x2, R64 ;  /* 0x00000002c2387825 */ /* 0x000fc600078e0240 */
[----:B------:R-:W3:Y:S04]  /*5a020*/  LDL.LU R189, [R1+0x208] ;  /* 0x0002080001bd7983 */ /* 0x000ee80000300800 */
[----:B------:R0:W-:Y:S04]  /*5a030*/  @P1 STG.E.U16 desc[UR8][R56.64], R2 ;  /* 0x0000000238001986 */ /* 0x0001e8000c101508 */
[----:B------:R-:W3:Y:S01]  /*5a040*/  LDL.LU R191, [R1+0x958] ;  /* 0x0009580001bf7983 */ /* 0x000ee20000300800 */
        /* <DEDUP_REMOVED lines=13> */
[----:B------:R4:W-:Y:S01]  /*5a120*/  @P2 STG.E.U16 desc[UR8][R56.64], R2 ;  /* 0x0000000238002986 */ /* 0x0009e2000c101508 */
[----:B------:R-:W-:Y:S01]  /*5a130*/  LOP3.LUT P4, RZ, R55, 0x1000, RZ, 0xc0, !PT ;  /* 0x0000100037ff7812 */ /* 0x000fe2000788c0ff */
        /* <DEDUP_REMOVED lines=9> */
[----:B------:R-:W-:Y:S01]  /*5a1d0*/  LOP3.LUT R59, R59, 0xfffffdff, RZ, 0xc0, !PT ;  /* 0xfffffdff3b3b7812 */ /* 0x000fe200078ec0ff */
        /* <DEDUP_REMOVED lines=55> */
[----:B------:R3:W-:Y:S04]  /*5a550*/  @P3 STG.E.U16 desc[UR8][R56.64], R2 ;  /* 0x0000000238003986 */ /* 0x0007e8000c101508 */
[----:B------:R-:W4:Y:S01]  /*5a560*/  LDL.LU R190, [R1+0x974] ;  /* 0x0009740001be7983 */ /* 0x000f220000300800 */
[----:B---3--:R-:W-:-:S05]  /*5a570*/  IMAD.WIDE R56, R53, 0x2, R66 ;  /* 0x0000000235387825 */ /* 0x008fca00078e0242 */
[----:B------:R0:W-:Y:S02]  /*5a580*/  @P4 STG.E.U16 desc[UR8][R56.64], R191 ;  /* 0x000000bf38004986 */ /* 0x0001e4000c101508 */
[----:B0-----:R-:W-:Y:S02]  /*5a590*/  IMAD.WIDE R56, R53, 0x2, R64 ;  /* 0x0000000235387825 */ /* 0x001fe400078e0240 */
[----:B------:R-:W3:Y:S04]  /*5a5a0*/  LDL.LU R53, [R1+0x1e8] ;  /* 0x0001e80001357983 */ /* 0x000ee80000300800 */
[----:B------:R-:W2:Y:S04]  /*5a5b0*/  LDL.LU R58, [R1+0x978] ;  /* 0x00097800013a7983 */ /* 0x000ea80000300800 */
[----:B------:R-:W2:Y:S04]  /*5a5c0*/  LDL.LU R52, [R1+0x1fc] ;  /* 0x0001fc0001347983 */ /* 0x000ea80000300800 */
[----:B------:R-:W2:Y:S04]  /*5a5d0*/  LDL.LU R192, [R1+0x97c] ;  /* 0x00097c0001c07983 */ /* 0x000ea80000300800 */
[----:B------:R-:W2:Y:S04]  /*5a5e0*/  LDL.LU R195, [R1+0x1ec] ;  /* 0x0001ec0001c37983 */ /* 0x000ea80000300800 */
[----:B------:R-:W2:Y:S04]  /*5a5f0*/  LDL.LU R188, [R1+0x980] ;  /* 0x0009800001bc7983 */ /* 0x000ea80000300800 */
[----:B------:R-:W2:Y:S01]  /*5a600*/  LDL.LU R189, [R1+0x1d0] ;  /* 0x0001d00001bd7983 */ /* 0x000ea20000300800 */
[----:B------:R-:W-:-:S02]  /*5a610*/  LOP3.LUT P1, RZ, R55, 0x1000000, RZ, 0xc0, !PT ;  /* 0x0100000037ff7812 */ /* 0x000fc4000782c0ff */
[----:B------:R-:W-:Y:S02]  /*5a620*/  LOP3.LUT P5, RZ, R55, 0x2000000, RZ, 0xc0, !PT ;  /* 0x0200000037ff7812 */ /* 0x000fe400078ac0ff */
[----:B------:R-:W-:Y:S02]  /*5a630*/  PRMT R2, R191, 0x7632, R2 ;  /* 0x00007632bf027816 */ /* 0x000fe40000000002 */
[C---:B------:R-:W-:Y:S01]  /*5a640*/  LOP3.LUT P6, RZ, R55.reuse, 0x4000000, RZ, 0xc0, !PT ;  /* 0x0400000037ff7812 */ /* 0x040fe200078cc0ff */
[----:B------:R-:W2:Y:S01]  /*5a650*/  LDL.LU R191, [R1+0x984] ;  /* 0x0009840001bf7983 */ /* 0x000ea20000300800 */
[----:B------:R-:W-:-:S05]  /*5a660*/  LOP3.LUT P2, RZ, R55, 0x8000000, RZ, 0xc0, !PT ;  /* 0x0800000037ff7812 */ /* 0x000fca000784c0ff */
[----:B------:R0:W-:Y:S02]  /*5a670*/  @P1 STG.E.U16 desc[UR8][R56.64], R2 ;  /* 0x0000000238001986 */ /* 0x0001e4000c101508 */
[----:B0-----:R-:W-:-:S05]  /*5a680*/  IMAD.WIDE R56, R193, 0x2, R66 ;  /* 0x00000002c1387825 */ /* 0x001fca00078e0242 */
[----:B------:R0:W-:Y:S01]  /*5a690*/  @P5 STG.E.U16 desc[UR8][R56.64], R194 ;  /* 0x000000c238005986 */ /* 0x0001e2000c101508 */
[----:B------:R-:W-:Y:S01]  /*5a6a0*/  PRMT R2, R194, 0x7632, R2 ;  /* 0x00007632c2027816 */ /* 0x000fe20000000002 */
[----:B0-----:R-:W-:Y:S02]  /*5a6b0*/  IMAD.WIDE R56, R193, 0x2, R64 ;  /* 0x00000002c1387825 */ /* 0x001fe400078e0240 */
[----:B------:R-:W2:Y:S04]  /*5a6c0*/  LDL.LU R193, [R1+0x1c0] ;  /* 0x0001c00001c17983 */ /* 0x000ea80000300800 */
[----:B------:R4:W-:Y:S04]  /*5a6d0*/  @P6 STG.E.U16 desc[UR8][R56.64], R2 ;  /* 0x0000000238006986 */ /* 0x0009e8000c101508 */
[----:B------:R-:W2:Y:S01]  /*5a6e0*/  LDL.LU R194, [R1+0x988] ;  /* 0x0009880001c27983 */ /* 0x000ea20000300800 */
[----:B------:R-:W-:-:S02]  /*5a6f0*/  LOP3.LUT P4, RZ, R55, 0x10000000, RZ, 0xc0, !PT ;  /* 0x1000000037ff7812 */ /* 0x000fc4000788c0ff */
[----:B------:R-:W-:Y:S02]  /*5a700*/  LOP3.LUT P3, RZ, R55, 0x20000000, RZ, 0xc0, !PT ;  /* 0x2000000037ff7812 */ /* 0x000fe4000786c0ff */
[----:B------:R-:W-:Y:S01]  /*5a710*/  LOP3.LUT R59, R59, 0xffffffdf, RZ, 0xc0, !PT ;  /* 0xffffffdf3b3b7812 */ /* 0x000fe200078ec0ff */
[----:B----4-:R-:W-:-:S05]  /*5a720*/  IMAD.WIDE R56, R190, 0x2, R66 ;  /* 0x00000002be387825 */ /* 0x010fca00078e0242 */
[----:B---3--:R0:W-:Y:S02]  /*5a730*/  @P2 STG.E.U16 desc[UR8][R56.64], R53 ;  /* 0x0000003538002986 */ /* 0x0081e4000c101508 */
[----:B0-----:R-:W-:Y:S02]  /*5a740*/  IMAD.WIDE R56, R190, 0x2, R64 ;  /* 0x00000002be387825 */ /* 0x001fe400078e0240 */
[----:B------:R-:W3:Y:S01]  /*5a750*/  LDL.LU R190, [R1+0x1d4] ;  /* 0x0001d40001be7983 */ /* 0x000ee20000300800 */
[----:B------:R-:W-:-:S03]  /*5a760*/  PRMT R2, R53, 0x7632, R2 ;  /* 0x0000763235027816 */ /* 0x000fc60000000002 */
[----:B------:R-:W4:Y:S04]  /*5a770*/  LDL.LU R53, [R1+0x1bac] ;  /* 0x001bac0001357983 */ /* 0x000f280000300800 */
[----:B------:R2:W-:Y:S02]  /*5a780*/  @P4 STG.E.U16 desc[UR8][R56.64], R2 ;  /* 0x0000000238004986 */ /* 0x0005e4000c101508 */
[----:B--2---:R-:W-:Y:S01]  /*5a790*/  IMAD.WIDE R56, R58, 0x2, R66 ;  /* 0x000000023a387825 */ /* 0x004fe200078e0242 */
[----:B------:R-:W-:-:S04]  /*5a7a0*/  PRMT R2, R52, 0x7632, R2 ;  /* 0x0000763234027816 */ /* 0x000fc80000000002 */
[----:B------:R0:W-:Y:S04]  /*5a7b0*/  @P3 STG.E.U16 desc[UR8][R56.64], R52 ;  /* 0x0000003438003986 */ /* 0x0001e8000c101508 */
[----:B0-----:R-:W2:Y:S01]  /*5a7c0*/  LDL.LU R52, [R1+0x98c] ;  /* 0x00098c0001347983 */ /* 0x001ea20000300800 */
[----:B------:R-:W-:-:S03]  /*5a7d0*/  IMAD.WIDE R56, R58, 0x2, R64 ;  /* 0x000000023a387825 */ /* 0x000fc600078e0240 */
[----:B------:R-:W4:Y:S01]  /*5a7e0*/  LDL.LU R58, [R1+0x1c4] ;  /* 0x0001c400013a7983 */ /* 0x000f220000300800 */
[----:B------:R-:W-:-:S13]  /*5a7f0*/  LOP3.LUT P0, RZ, R54, 0x8, RZ, 0xc0, !PT ;  /* 0x0000000836ff7812 */ /* 0x000fda000780c0ff */
        /* <DEDUP_REMOVED lines=37> */
[----:B------:R-:W-:-:S04]  /*5aa50*/  LOP3.LUT P2, RZ, R54, 0x40, RZ, 0xc0, !PT ;  /* 0x0000004036ff7812 */ /* 0x000fc8000784c0ff */
[----:B---3--:R0:W-:Y:S01]  /*5aa60*/  @P6 STG.E.U16 desc[UR8][R56.64], R190 ;  /* 0x000000be38006986 */ /* 0x0081e2000c101508 */
[----:B------:R-:W-:-:S03]  /*5aa70*/  PRMT R2, R190, 0x7632, R2 ;  /* 0x00007632be027816 */ /* 0x000fc60000000002 */
[----:B0-----:R-:W3:Y:S04]  /*5aa80*/  LDL.LU R190, [R1+0x994] ;  /* 0x0009940001be7983 */ /* 0x001ee80000300800 */
[----:B------:R-:W3:Y:S01]  /*5aa90*/  LDL.LU R188, [R1+0x1c8] ;  /* 0x0001c80001bc7983 */ /* 0x000ee20000300800 */
[----:B------:R-:W-:Y:S01]  /*5aaa0*/  LOP3.LUT P4, RZ, R54, 0x80, RZ, 0xc0, !PT ;  /* 0x0000008036ff7812 */ /* 0x000fe2000788c0ff */
[----:B------:R-:W-:Y:S02]  /*5aab0*/  IMAD.WIDE R56, R194, 0x2, R64 ;  /* 0x00000002c2387825 */ /* 0x000fe400078e0240 */
[----:B------:R-:W3:Y:S04]  /*5aac0*/  LDL.LU R191, [R1+0x998] ;  /* 0x0009980001bf7983 */ /* 0x000ee80000300800 */
[----:B------:R2:W-:Y:S02]  /*5aad0*/  @P2 STG.E.U16 desc[UR8][R56.64], R2 ;  /* 0x0000000238002986 */ /* 0x0005e4000c101508 */
[----:B--2---:R-:W-:-:S05]  /*5aae0*/  IMAD.WIDE R56, R52, 0x2, R66 ;  /* 0x0000000234387825 */ /* 0x004fca00078e0242 */
[----:B----4-:R0:W-:Y:S02]  /*5aaf0*/  @P4 STG.E.U16 desc[UR8][R56.64], R58 ;  /* 0x0000003a38004986 */ /* 0x0101e4000c101508 */
[----:B0-----:R-:W-:Y:S02]  /*5ab00*/  IMAD.WIDE R56, R52, 0x2, R64 ;  /* 0x0000000234387825 */ /* 0x001fe400078e0240 */
[----:B------:R-:W2:Y:S04]  /*5ab10*/  LDL.LU R52, [R1+0x1dc] ;  /* 0x0001dc0001347983 */ /* 0x000ea80000300800 */
        /* <DEDUP_REMOVED lines=19> */
[----:B---3--:R-:W-:-:S05]  /*5ac50*/  IMAD.WIDE R56, R190, 0x2, R66 ;  /* 0x00000002be387825 */ /* 0x008fca00078e0242 */
[----:B------:R0:W-:Y:S02]  /*5ac60*/  @P1 STG.E.U16 desc[UR8][R56.64], R188 ;  /* 0x000000bc38001986 */ /* 0x0001e4000c101508 */
[----:B0-----:R-:W-:Y:S02]  /*5ac70*/  IMAD.WIDE R56, R190, 0x2, R64 ;  /* 0x00000002be387825 */ /* 0x001fe400078e0240 */
[----:B------:R-:W3:Y:S01]  /*5ac80*/  LDL.LU R190, [R1+0x9a8] ;  /* 0x0009a80001be7983 */ /* 0x000ee20000300800 */
[----:B------:R-:W-:-:S05]  /*5ac90*/  PRMT R2, R188, 0x7632, R2 ;  /* 0x00007632bc027816 */ /* 0x000fca0000000002 */
[----:B------:R0:W-:Y:S02]  /*5aca0*/  @P4 STG.E.U16 desc[UR8][R56.64], R2 ;  /* 0x0000000238004986 */ /* 0x0001e4000c101508 */
[----:B0-----:R-:W-:-:S05]  /*5acb0*/  IMAD.WIDE R56, R191, 0x2, R66 ;  /* 0x00000002bf387825 */ /* 0x001fca00078e0242 */
[----:B--2---:R0:W-:Y:S01]  /*5acc0*/  @P2 STG.E.U16 desc[UR8][R56.64], R52 ;  /* 0x0000003438002986 */ /* 0x0041e2000c101508 */
[----:B------:R-:W-:-:S03]  /*5acd0*/  PRMT R2, R52, 0x7632, R2 ;  /* 0x0000763234027816 */ /* 0x000fc60000000002 */
[----:B0-----:R-:W2:Y:S01]  /*5ace0*/  LDL.LU R52, [R1+0x9ac] ;  /* 0x0009ac0001347983 */ /* 0x001ea20000300800 */
[----:B------:R-:W-:-:S03]  /*5acf0*/  IMAD.WIDE R56, R191, 0x2, R64 ;  /* 0x00000002bf387825 */ /* 0x000fc600078e0240 */
[----:B------:R-:W2:Y:S01]  /*5ad00*/  LDL.LU R191, [R1+0x1a4] ;  /* 0x0001a40001bf7983 */ /* 0x000ea20000300800 */
        /* <DEDUP_REMOVED lines=15> */
[----:B----4-:R-:W-:Y:S01]  /*5ae00*/  IMAD.WIDE R56, R193, 0x2, R66 ;  /* 0x00000002c1387825 */ /* 0x010fe200078e0242 */
        /* <DEDUP_REMOVED lines=23> */
[----:B------:R-:W-:Y:S01]  /*5af80*/  LOP3.LUT P1, RZ, R54, 0x400000, RZ, 0xc0, !PT ;  /* 0x0040000036ff7812 */ /* 0x000fe2000782c0ff */
[----:B---3--:R-:W-:-:S05]  /*5af90*/  IMAD.WIDE R56, R190, 0x2, R66 ;  /* 0x00000002be387825 */ /* 0x008fca00078e0242 */
[----:B------:R0:W-:Y:S04]  /*5afa0*/  @P6 STG.E.U16 desc[UR8][R56.64], R53 ;  /* 0x0000003538006986 */ /* 0x0001e8000c101508 */
[----:B0-----:R-:W3:Y:S01]  /*5afb0*/  LDL.LU R53, [R1+0x1ba8] ;  /* 0x001ba80001357983 */ /* 0x001ee20000300800 */
[----:B------:R-:W-:Y:S01]  /*5afc0*/  LOP3.LUT P4, RZ, R54, 0x800000, RZ, 0xc0, !PT ;  /* 0x0080000036ff7812 */ /* 0x000fe2000788c0ff */
[----:B------:R-:W-:Y:S02]  /*5afd0*/  IMAD.WIDE R56, R190, 0x2, R64 ;  /* 0x00000002be387825 */ /* 0x000fe400078e0240 */
[----:B------:R-:W3:Y:S04]  /*5afe0*/  LDL.LU R195, [R1+0x9b4] ;  /* 0x0009b40001c37983 */ /* 0x000ee80000300800 */
[----:B------:R2:W-:Y:S02]  /*5aff0*/  @P1 STG.E.U16 desc[UR8][R56.64], R2 ;  /* 0x0000000238001986 */ /* 0x0005e4000c101508 */
[----:B--2---:R-:W-:-:S05]  /*5b000*/  IMAD.WIDE R56, R52, 0x2, R66 ;  /* 0x0000000234387825 */ /* 0x004fca00078e0242 */
[----:B------:R0:W-:Y:S02]  /*5b010*/  @P4 STG.E.U16 desc[UR8][R56.64], R191 ;  /* 0x000000bf38004986 */ /* 0x0001e4000c101508 */
[----:B0-----:R-:W-:Y:S02]  /*5b020*/  IMAD.WIDE R56, R52, 0x2, R64 ;  /* 0x0000000234387825 */ /* 0x001fe400078e0240 */
[----:B------:R-:W2:Y:S01]  /*5b030*/  LDL.LU R52, [R1+0x1a8] ;  /* 0x0001a80001347983 */ /* 0x000ea20000300800 */
[----:B------:R-:W-:-:S03]  /*5b040*/  LOP3.LUT R55, R55, 0xdfffffff, RZ, 0xc0, !PT ;  /* 0xdfffffff37377812 */ /* 0x000fc600078ec0ff */
[----:B------:R-:W2:Y:S04]  /*5b050*/  LDL.LU R189, [R1+0x9b8] ;  /* 0x0009b80001bd7983 */ /* 0x000ea80000300800 */
[----:B------:R-:W2:Y:S04]  /*5b060*/  LDL.LU R190, [R1+0x1bc] ;  /* 0x0001bc0001be7983 */ /* 0x000ea80000300800 */
[----:B------:R-:W2:Y:S01]  /*5b070*/  LDL.LU R58, [R1+0x9bc] ;  /* 0x0009bc00013a7983 */ /* 0x000ea20000300800 */
[----:B------:R-:W-:-:S03]  /*5b080*/  LOP3.LUT P2, RZ, R54, 0x1000000, RZ, 0xc0, !PT ;  /* 0x0100000036ff7812 */ /* 0x000fc6000784c0ff */
[----:B------:R-:W2:Y:S01]  /*5b090*/  LDL.LU R192, [R1+0x1ac] ;  /* 0x0001ac0001c07983 */ /* 0x000ea20000300800 */
[----:B------:R-:W-:Y:S02]  /*5b0a0*/  LOP3.LUT P5, RZ, R54, 0x2000000, RZ, 0xc0, !PT ;  /* 0x0200000036ff7812 */ /* 0x000fe400078ac0ff */
[----:B------:R-:W-:Y:S02]  /*5b0b0*/  PRMT R2, R191, 0x7632, R2 ;  /* 0x00007632bf027816 */ /* 0x000fe40000000002 */
[----:B------:R-:W-:-:S05]  /*5b0c0*/  LOP3.LUT R59, R59, 0xfffffffe, RZ, 0xc0, !PT ;  /* 0xfffffffe3b3b7812 */ /* 0x000fca00078ec0ff */
[----:B------:R4:W-:Y:S01]  /*5b0d0*/  @P2 STG.E.U16 desc[UR8][R56.64], R2 ;  /* 0x0000000238002986 */ /* 0x0009e2000c101508 */
[C---:B------:R-:W-:Y:S02]  /*5b0e0*/  LOP3.LUT P6, RZ, R54.reuse, 0x4000000, RZ, 0xc0, !PT ;  /* 0x0400000036ff7812 */ /* 0x040fe400078cc0ff */
[C---:B------:R-:W-:Y:S02]  /*5b0f0*/  LOP3.LUT P3, RZ, R54.reuse, 0x8000000, RZ, 0xc0, !PT ;  /* 0x0800000036ff7812 */ /* 0x040fe4000786c0ff */
[C---:B------:R-:W-:Y:S02]  /*5b100*/  LOP3.LUT P4, RZ, R54.reuse, 0x10000000, RZ, 0xc0, !PT ;  /* 0x1000000036ff7812 */ /* 0x040fe4000788c0ff */
[----:B------:R-:W-:Y:S01]  /*5b110*/  LOP3.LUT P1, RZ, R54, 0x20000000, RZ, 0xc0, !PT ;  /* 0x2000000036ff7812 */ /* 0x000fe2000782c0ff */
[----:B----4-:R-:W-:-:S05]  /*5b120*/  IMAD.WIDE R56, R193, 0x2, R66 ;  /* 0x00000002c1387825 */ /* 0x010fca00078e0242 */
[----:B------:R0:W-:Y:S01]  /*5b130*/  @P5 STG.E.U16 desc[UR8][R56.64], R194 ;  /* 0x000000c238005986 */ /* 0x0001e2000c101508 */
[----:B------:R-:W-:Y:S02]  /*5b140*/  LOP3.LUT P5, RZ, R54, 0x40000000, RZ, 0xc0, !PT ;  /* 0x4000000036ff7812 */ /* 0x000fe400078ac0ff */
[----:B------:R-:W-:Y:S01]  /*5b150*/  PRMT R2, R194, 0x7632, R2 ;  /* 0x00007632c2027816 */ /* 0x000fe20000000002 */
[----:B0-----:R-:W-:-:S05]  /*5b160*/  IMAD.WIDE R56, R193, 0x2, R64 ;  /* 0x00000002c1387825 */ /* 0x001fca00078e0240 */
[----:B------:R0:W-:Y:S01]  /*5b170*/  @P6 STG.E.U16 desc[UR8][R56.64], R2 ;  /* 0x0000000238006986 */ /* 0x0001e2000c101508 */
        /* <DEDUP_REMOVED lines=8> */
[----:B------:R-:W-:-:S13]  /*5b200*/  LOP3.LUT P0, RZ, R53, 0x1, RZ, 0xc0, !PT ;  /* 0x0000000135ff7812 */ /* 0x000fda000780c0ff */
[----:B------:R-:W-:Y:S02]  /*5b210*/  @P0 LOP3.LUT R59, R59, 0x1, RZ, 0xfc, !PT ;  /* 0x000000013b3b0812 */ /* 0x000fe400078efcff */
[----:B------:R-:W-:Y:S02]  /*5b220*/  LOP3.LUT P0, RZ, R54, 0x80000000, RZ, 0xc0, !PT ;  /* 0x8000000036ff7812 */ /* 0x000fe4000780c0ff */
[----:B------:R-:W3:Y:S04]  /*5b230*/  LDL.LU R54, [R1+0x9c0] ;  /* 0x0009c00001367983 */ /* 0x000ee80000300800 */
[----:B------:R-:W4:Y:S04]  /*5b240*/  LDL.LU R188, [R1+0x190] ;  /* 0x0001900001bc7983 */ /* 0x000f280000300800 */
[----:B------:R-:W4:Y:S04]  /*5b250*/  LDL.LU R191, [R1+0x9c4] ;  /* 0x0009c40001bf7983 */ /* 0x000f280000300800 */
[----:B------:R-:W4:Y:S01]  /*5b260*/  LDL.LU R193, [R1+0x180] ;  /* 0x0001800001c17983 */ /* 0x000f220000300800 */
[----:B0-----:R-:W-:-:S03]  /*5b270*/  IMAD.WIDE R56, R195, 0x2, R66 ;  /* 0x00000002c3387825 */ /* 0x001fc600078e0242 */
[----:B------:R-:W4:Y:S04]  /*5b280*/  LDL.LU R194, [R1+0x9c8] ;  /* 0x0009c80001c27983 */ /* 0x000f280000300800 */
[----:B--2---:R0:W-:Y:S02]  /*5b290*/  @P3 STG.E.U16 desc[UR8][R56.64], R52 ;  /* 0x0000003438003986 */ /* 0x0041e4000c101508 */
[----:B0-----:R-:W-:Y:S02]  /*5b2a0*/  IMAD.WIDE R56, R195, 0x2, R64 ;  /* 0x00000002c3387825 */ /* 0x001fe400078e0240 */
[----:B------:R-:W2:Y:S01]  /*5b2b0*/  LDL.LU R195, [R1+0x194] ;  /* 0x0001940001c37983 */ /* 0x000ea20000300800 */
[----:B------:R-:W-:-:S03]  /*5b2c0*/  PRMT R2, R52, 0x7632, R2 ;  /* 0x0000763234027816 */ /* 0x000fc60000000002 */
[----:B------:R-:W2:Y:S04]  /*5b2d0*/  LDL.LU R52, [R1+0x1ba4] ;  /* 0x001ba40001347983 */ /* 0x000ea80000300800 */
[----:B------:R0:W-:Y:S02]  /*5b2e0*/  @P4 STG.E.U16 desc[UR8][R56.64], R2 ;  /* 0x0000000238004986 */ /* 0x0001e4000c101508 */
[----:B0-----:R-:W-:Y:S01]  /*5b2f0*/  IMAD.WIDE R56, R189, 0x2, R66 ;  /* 0x00000002bd387825 */ /* 0x001fe200078e0242 */
[----:B------:R-:W-:-:S04]  /*5b300*/  PRMT R2, R190, 0x7632, R2 ;  /* 0x00007632be027816 */ /* 0x000fc80000000002 */
[----:B------:R0:W-:Y:S02]  /*5b310*/  @P1 STG.E.U16 desc[UR8][R56.64], R190 ;  /* 0x000000be38001986 */ /* 0x0001e4000c101508 */
[----:B0-----:R-:W-:Y:S02]  /*5b320*/  IMAD.WIDE R56, R189, 0x2, R64 ;  /* 0x00000002bd387825 */ /* 0x001fe400078e0240 */
[----:B------:R-:W2:Y:S04]  /*5b330*/  LDL.LU R190, [R1+0x9cc] ;  /* 0x0009cc0001be7983 */ /* 0x000ea80000300800 */
[----:B------:R0:W-:Y:S04]  /*5b340*/  @P5 STG.E.U16 desc[UR8][R56.64], R2 ;  /* 0x0000000238005986 */ /* 0x0001e8000c101508 */
[----:B------:R-:W2:Y:S01]  /*5b350*/  LDL.LU R189, [R1+0x184] ;  /* 0x0001840001bd7983 */ /* 0x000ea20000300800 */
[----:B0-----:R-:W-:-:S05]  /*5b360*/  IMAD.WIDE R56, R58, 0x2, R66 ;  /* 0x000000023a387825 */ /* 0x001fca00078e0242 */
[----:B------:R0:W-:Y:S01]  /*5b370*/  @P0 STG.E.U16 desc[UR8][R56.64], R192 ;  /* 0x000000c038000986 */ /* 0x0001e2000c101508 */
[----:B------:R-:W-:Y:S02]  /*5b380*/  LOP3.LUT P0, RZ, R59, 0x1, RZ, 0xc0, !PT ;  /* 0x000000013bff7812 */ /* 0x000fe4000780c0ff */
[----:B------:R-:W-:Y:S01]  /*5b390*/  PRMT R2, R192, 0x7632, R2 ;  /* 0x00007632c0027816 */ /* 0x000fe20000000002 */
[----:B0-----:R-:W-:Y:S01]  /*5b3a0*/  IMAD.WIDE R56, R58, 0x2, R64 ;  /* 0x000000023a387825 */ /* 0x001fe200078e0240 */
[----:B------:R-:W-:Y:S01]  /*5b3b0*/  LOP3.LUT P2, RZ, R53, 0x10, RZ, 0xc0, !PT ;  /* 0x0000001035ff7812 */ /* 0x000fe2000784c0ff */
[----:B------:R-:W2:Y:S08]  /*5b3c0*/  LDL.LU R58, [R1+0x9d0] ;  /* 0x0009d000013a7983 */ /* 0x000eb00000300800 */
[----:B------:R3:W-:Y:S01]  /*5b3d0*/  @P0 STG.E.U16 desc[UR8][R56.64], R2 ;  /* 0x0000000238000986 */ /* 0x0007e2000c101508 */
[----:B------:R-:W-:-:S02]  /*5b3e0*/  LOP3.LUT P0, RZ, R55, 0x80000000, RZ, 0xc0, !PT ;  /* 0x8000000037ff7812 */ /* 0x000fc4000780c0ff */
[----:B------:R-:W-:Y:S01]  /*5b3f0*/  LOP3.LUT P6, RZ, R53, 0x20, RZ, 0xc0, !PT ;  /* 0x0000002035ff7812 */ /* 0x000fe200078cc0ff */
[----:B------:R-:W2:Y:S01]  /*5b400*/  LDL.LU R192, [R1+0x198] ;  /* 0x0001980001c07983 */ /* 0x000ea20000300800 */
[----:B---3--:R-:W-:-:S09]  /*5b410*/  IMAD.WIDE R56, R54, 0x2, R66 ;  /* 0x0000000236387825 */ /* 0x008fd200078e0242 */
[----:B----4-:R0:W-:Y:S01]  /*5b420*/  @P0 STG.E.U16 desc[UR8][R56.64], R188 ;  /* 0x000000bc38000986 */ /* 0x0101e2000c101508 */
        /* <DEDUP_REMOVED lines=11> */
[----:B--2---:R-:W-:-:S04]  /*5b4e0*/  PRMT R2, R195, 0x7632, R2 ;  /* 0x00007632c3027816 */ /* 0x004fc80000000002 */
[----:B------:R0:W-:Y:S04]  /*5b4f0*/  @P6 STG.E.U16 desc[UR8][R56.64], R195 ;  /* 0x000000c338006986 */ /* 0x0001e8000c101508 */
        /* <DEDUP_REMOVED lines=38> */
[----:B------:R-:W-:Y:S02]  /*5b760*/  LOP3.LUT P0, RZ, R53, 0x20000, RZ, 0xc0, !PT ;  /* 0x0002000035ff7812 */ /* 0x000fe4000780c0ff */
        /* <DEDUP_REMOVED lines=11> */
[----:B------:R-:W-:Y:S01]  /*5b820*/  LOP3.LUT P0, RZ, R53, 0x8000, RZ, 0xc0, !PT ;  /* 0x0000800035ff7812 */ /* 0x000fe2000780c0ff */
[----:B------:R0:W-:Y:S01]  /*5b830*/  @P3 STG.E.U16 desc[UR8][R56.64], R190 ;  /* 0x000000be38003986 */ /* 0x0001e2000c101508 */
[----:B------:R-:W-:Y:S01]  /*5b840*/  PRMT R2, R190, 0x7632, R2 ;  /* 0x00007632be027816 */ /* 0x000fe20000000002 */
[----:B0-----:R-:W-:Y:S02]  /*5b850*/  IMAD.WIDE R56, R191, 0x2, R64 ;  /* 0x00000002bf387825 */ /* 0x001fe400078e0240 */
[----:B------:R-:W3:Y:S04]  /*5b860*/  LDL.LU R190, [R1+0x9ec] ;  /* 0x0009ec0001be7983 */ /* 0x000ee80000300800 */
[----:B------:R0:W-:Y:S04]  /*5b870*/  @P5 STG.E.U16 desc[UR8][R56.64], R2 ;  /* 0x0000000238005986 */ /* 0x0001e8000c101508 */
[----:B------:R-:W4:Y:S01]  /*5b880*/  LDL.LU R191, [R1+0x164] ;  /* 0x0001640001bf7983 */ /* 0x000f220000300800 */
        /* <DEDUP_REMOVED lines=25> */
[----:B------:R0:W-:Y:S02]  /*5ba20*/  @P6 STG.E.U16 desc[UR8][R56.64], R52 ;  /* 0x0000003438006986 */ /* 0x0001e4000c101508 */
[----:B0-----:R-:W-:Y:S02]  /*5ba30*/  IMAD.WIDE R56, R195, 0x2, R64 ;  /* 0x00000002c3387825 */ /* 0x001fe400078e0240 */
[----:B------:R-:W2:Y:S04]  /*5ba40*/  LDL.LU R52, [R1+0x1ba0] ;  /* 0x001ba00001347983 */ /* 0x000ea80000300800 */
[----:B------:R-:W2:Y:S04]  /*5ba50*/  LDL.LU R195, [R1+0x9f4] ;  /* 0x0009f40001c37983 */ /* 0x000ea80000300800 */
[----:B------:R-:W2:Y:S01]  /*5ba60*/  LDL.LU R59, [R1+0x168] ;  /* 0x00016800013b7983 */ /* 0x000ea20000300800 */
[----:B------:R-:W-:-:S02]  /*5ba70*/  LOP3.LUT P2, RZ, R53, 0x400000, RZ, 0xc0, !PT ;  /* 0x0040000035ff7812 */ /* 0x000fc4000784c0ff */
[----:B------:R-:W-:Y:S01]  /*5ba80*/  LOP3.LUT P4, RZ, R53, 0x800000, RZ, 0xc0, !PT ;  /* 0x0080000035ff7812 */ /* 0x000fe2000788c0ff */
[----:B------:R-:W2:Y:S10]  /*5ba90*/  LDL.LU R189, [R1+0x9f8] ;  /* 0x0009f80001bd7983 */ /* 0x000eb40000300800 */
        /* <DEDUP_REMOVED lines=8> */
[----:B------:R-:W4:Y:S01]  /*5bb20*/  LDL.LU R188, [R1+0x150] ;  /* 0x0001500001bc7983 */ /* 0x000f220000300800 */
[----:B------:R-:W-:-:S02]  /*5bb30*/  LOP3.LUT P3, RZ, R53, 0x1000000, RZ, 0xc0, !PT ;  /* 0x0100000035ff7812 */ /* 0x000fc4000786c0ff */
[----:B------:R-:W-:Y:S02]  /*5bb40*/  LOP3.LUT P5, RZ, R53, 0x2000000, RZ, 0xc0, !PT ;  /* 0x0200000035ff7812 */ /* 0x000fe400078ac0ff */
[----:B------:R-:W-:Y:S02]  /*5bb50*/  PRMT R2, R191, 0x7632, R2 ;  /* 0x00007632bf027816 */ /* 0x000fe40000000002 */
[C---:B------:R-:W-:Y:S01]  /*5bb60*/  LOP3.LUT P6, RZ, R53.reuse, 0x4000000, RZ, 0xc0, !PT ;  /* 0x0400000035ff7812 */ /* 0x040fe200078cc0ff */
[----:B------:R-:W4:Y:S01]  /*5bb70*/  LDL.LU R191, [R1+0xa04] ;  /* 0x000a040001bf7983 */ /* 0x000f220000300800 */
[----:B------:R-:W-:-:S05]  /*5bb80*/  LOP3.LUT P1, RZ, R53, 0x8000000, RZ, 0xc0, !PT ;  /* 0x0800000035ff7812 */ /* 0x000fca000782c0ff */
        /* <DEDUP_REMOVED lines=8> */
[----:B--2---:R-:W-:-:S05]  /*5bc10*/  IMAD.WIDE R56, R195, 0x2, R66 ;  /* 0x00000002c3387825 */ /* 0x004fca00078e0242 */
[----:B------:R0:W-:Y:S02]  /*5bc20*/  @P1 STG.E.U16 desc[UR8][R56.64], R59 ;  /* 0x0000003b38001986 */ /* 0x0001e4000c101508 */
[----:B0-----:R-:W-:Y:S02]  /*5bc30*/  IMAD.WIDE R56, R195, 0x2, R64 ;  /* 0x00000002c3387825 */ /* 0x001fe400078e0240 */
[----:B------:R-:W2:Y:S01]  /*5bc40*/  LDL.LU R195, [R1+0x154] ;  /* 0x0001540001c37983 */ /* 0x000ea20000300800 */
        /* <DEDUP_REMOVED lines=12> */
[----:B------:R-:W-:Y:S02]  /*5bd10*/  LOP3.LUT P0, RZ, R52, 0x1, RZ, 0xc0, !PT ;  /* 0x0000000134ff7812 */ /* 0x000fe4000780c0ff */
[----:B------:R-:W-:Y:S01]  /*5bd20*/  LOP3.LUT P5, RZ, R53, 0x40000000, RZ, 0xc0, !PT ;  /* 0x4000000035ff7812 */ /* 0x000fe200078ac0ff */
[----:B------:R0:W-:Y:S01]  /*5bd30*/  @P4 STG.E.U16 desc[UR8][R56.64], R2 ;  /* 0x0000000238004986 */ /* 0x0001e2000c101508 */
[----:B------:R-:W-:Y:S01]  /*5bd40*/  LOP3.LUT R55, R55, 0xfeffffff, RZ, 0xc0, !PT ;  /* 0xfeffffff37377812 */ /* 0x000fe200078ec0ff */
[----:B0-----:R-:W-:-:S08]  /*5bd50*/  IMAD.WIDE R56, R189, 0x2, R66 ;  /* 0x00000002bd387825 */ /* 0x001fd000078e0242 */
[----:B------:R-:W-:Y:S02]  /*5bd60*/  @P0 LOP3.LUT R55, R55, 0x1000000, RZ, 0xfc, !PT ;  /* 0x0100000037370812 */ /* 0x000fe400078efcff */
[----:B------:R-:W-:Y:S01]  /*5bd70*/  LOP3.LUT P0, RZ, R53, 0x80000000, RZ, 0xc0, !PT ;  /* 0x8000000035ff7812 */ /* 0x000fe2000780c0ff */
[----:B---3--:R0:W-:Y:S01]  /*5bd80*/  @P2 STG.E.U16 desc[UR8][R56.64], R190 ;  /* 0x000000be38002986 */ /* 0x0081e2000c101508 */
[----:B------:R-:W-:Y:S01]  /*5bd90*/  PRMT R2, R190, 0x7632, R2 ;  /* 0x00007632be027816 */ /* 0x000fe20000000002 */
[----:B0-----:R-:W-:Y:S02]  /*5bda0*/  IMAD.WIDE R56, R189, 0x2, R64 ;  /* 0x00000002bd387825 */ /* 0x001fe400078e0240 */
[----:B------:R-:W3:Y:S04]  /*5bdb0*/  LDL.LU R190, [R1+0xa0c] ;  /* 0x000a0c0001be7983 */ /* 0x000ee80000300800 */
[----:B------:R4:W-:Y:S04]  /*5bdc0*/  @P5 STG.E.U16 desc[UR8][R56.64], R2 ;  /* 0x0000000238005986 */ /* 0x0009e8000c101508 */
[----:B------:R-:W3:Y:S01]  /*5bdd0*/  LDL.LU R189, [R1+0x144] ;  /* 0x0001440001bd7983 */ /* 0x000ee20000300800 */
[----:B----4-:R-:W-:-:S05]  /*5bde0*/  IMAD.WIDE R56, R58, 0x2, R66 ;  /* 0x000000023a387825 */ /* 0x010fca00078e0242 */
[----:B------:R0:W-:Y:S01]  /*5bdf0*/  @P0 STG.E.U16 desc[UR8][R56.64], R192 ;  /* 0x000000c038000986 */ /* 0x0001e2000c101508 */
[C---:B------:R-:W-:Y:S02]  /*5be00*/  LOP3.LUT P0, RZ, R55.reuse, 0x1000000, RZ, 0xc0, !PT ;  /* 0x0100000037ff7812 */ /* 0x040fe4000780c0ff */
        /* <DEDUP_REMOVED lines=20> */
[----:B0-----:R-:W-:-:S05]  /*5bf50*/  IMAD.WIDE R56, R194, 0x2, R66 ;  /* 0x00000002c2387825 */ /* 0x001fca00078e0242 */
[----:B--2---:R0:W-:Y:S01]  /*5bf60*/  @P6 STG.E.U16 desc[UR8][R56.64], R195 ;  /* 0x000000c338006986 */ /* 0x0041e2000c101508 */
[----:B------:R-:W-:-:S03]  /*5bf70*/  PRMT R2, R195, 0x7632, R2 ;  /* 0x00007632c3027816 */ /* 0x000fc60000000002 */
[----:B0-----:R-:W2:Y:S04]  /*5bf80*/  LDL.LU R195, [R1+0xa14] ;  /* 0x000a140001c37983 */ /* 0x001ea80000300800 */
[----:B------:R-:W2:Y:S01]  /*5bf90*/  LDL.LU R54, [R1+0x148] ;  /* 0x0001480001367983 */ /* 0x000ea20000300800 */
[C---:B------:R-:W-:Y:S02]  /*5bfa0*/  LOP3.LUT P1, RZ, R52.reuse, 0x40, RZ, 0xc0, !PT ;  /* 0x0000004034ff7812 */ /* 0x040fe4000782c0ff */
[----:B------:R-:W-:Y:S01]  /*5bfb0*/  LOP3.LUT P4, RZ, R52, 0x80, RZ, 0xc0, !PT ;  /* 0x0000008034ff7812 */ /* 0x000fe2000788c0ff */
[----:B------:R-:W-:Y:S01]  /*5bfc0*/  IMAD.WIDE R56, R194, 0x2, R64 ;  /* 0x00000002c2387825 */ /* 0x000fe200078e0240 */
[----:B------:R-:W2:Y:S09]  /*5bfd0*/  LDL.LU R191, [R1+0xa18] ;  /* 0x000a180001bf7983 */ /* 0x000eb20000300800 */
        /* <DEDUP_REMOVED lines=47> */
[----:B0-----:R-:W-:Y:S01]  /*5c2d0*/  IMAD.WIDE R56, R191, 0x2, R64 ;  /* 0x00000002bf387825 */ /* 0x001fe200078e0240 */
[C---:B------:R-:W-:Y:S01]  /*5c2e0*/  LOP3.LUT P2, RZ, R52.reuse, 0x100000, RZ, 0xc0, !PT ;  /* 0x0010000034ff7812 */ /* 0x040fe2000784c0ff */
[----:B------:R-:W3:Y:S04]  /*5c2f0*/  LDL.LU R190, [R1+0xa2c] ;  /* 0x000a2c0001be7983 */ /* 0x000ee80000300800 */
[----:B------:R0:W-:Y:S01]  /*5c300*/  @P5 STG.E.U16 desc[UR8][R56.64], R2 ;  /* 0x0000000238005986 */ /* 0x0001e2000c101508 */
[----:B------:R-:W-:-:S03]  /*5c310*/  LOP3.LUT P6, RZ, R52, 0x200000, RZ, 0xc0, !PT ;  /* 0x0020000034ff7812 */ /* 0x000fc600078cc0ff */
[----:B------:R-:W3:Y:S01]  /*5c320*/  LDL.LU R191, [R1+0x124] ;  /* 0x0001240001bf7983 */ /* 0x000ee20000300800 */
[----:B0-----:R-:W-:-:S05]  /*5c330*/  IMAD.WIDE R56, R193, 0x2, R66 ;  /* 0x00000002c1387825 */ /* 0x001fca00078e0242 */
[----:B------:R0:W-:Y:S01]  /*5c340*/  @P0 STG.E.U16 desc[UR8][R56.64], R194 ;  /* 0x000000c238000986 */ /* 0x0001e2000c101508 */
[----:B------:R-:W-:Y:S02]  /*5c350*/  LOP3.LUT P0, RZ, R55, 0x100000, RZ, 0xc0, !PT ;  /* 0x0010000037ff7812 */ /* 0x000fe4000780c0ff */
[----:B------:R-:W-:Y:S01]  /*5c360*/  PRMT R2, R194, 0x7632, R2 ;  /* 0x00007632c2027816 */ /* 0x000fe20000000002 */
[----:B0-----:R-:W-:Y:S02]  /*5c370*/  IMAD.WIDE R56, R193, 0x2, R64 ;  /* 0x00000002c1387825 */ /* 0x001fe400078e0240 */
[----:B------:R-:W3:Y:S08]  /*5c380*/  LDL.LU R193, [R1+0xa30] ;  /* 0x000a300001c17983 */ /* 0x000ef00000300800 */
[----:B------:R0:W-:Y:S01]  /*5c390*/  @P0 STG.E.U16 desc[UR8][R56.64], R2 ;  /* 0x0000000238000986 */ /* 0x0001e2000c101508 */
[----:B------:R-:W-:-:S03]  /*5c3a0*/  LOP3.LUT P0, RZ, R55, 0x80000, RZ, 0xc0, !PT ;  /* 0x0008000037ff7812 */ /* 0x000fc6000780c0ff */
        /* <DEDUP_REMOVED lines=17> */
[----:B------:R-:W-:-:S03]  /*5c4c0*/  IMAD.WIDE R56, R195, 0x2, R64 ;  /* 0x00000002c3387825 */ /* 0x000fc600078e0240 */
[----:B------:R-:W4:Y:S04]  /*5c4d0*/  LDL.LU R195, [R1+0xa34] ;  /* 0x000a340001c37983 */ /* 0x000f280000300800 */
[----:B------:R-:W4:Y:S01]  /*5c4e0*/  LDL.LU R54, [R1+0x128] ;  /* 0x0001280001367983 */ /* 0x000f220000300800 */
[C---:B------:R-:W-:Y:S02]  /*5c4f0*/  LOP3.LUT P3, RZ, R52.reuse, 0x400000, RZ, 0xc0, !PT ;  /* 0x0040000034ff7812 */ /* 0x040fe4000786c0ff */
[----:B------:R-:W-:Y:S01]  /*5c500*/  LOP3.LUT P4, RZ, R52, 0x800000, RZ, 0xc0, !PT ;  /* 0x0080000034ff7812 */ /* 0x000fe2000788c0ff */
[----:B------:R-:W4:Y:S10]  /*5c510*/  LDL.LU R189, [R1+0xa38] ;  /* 0x000a380001bd7983 */ /* 0x000f340000300800 */
[----:B------:R3:W-:Y:S01]  /*5c520*/  @P3 STG.E.U16 desc[UR8][R56.64], R2 ;  /* 0x0000000238003986 */ /* 0x0007e2000c101508 */
[----:B------:R-:W-:Y:S01]  /*5c530*/  LOP3.LUT R55, R55, 0xffffdfff, RZ, 0xc0, !PT ;  /* 0xffffdfff37377812 */ /* 0x000fe200078ec0ff */
[----:B---3--:R-:W-:-:S05]  /*5c540*/  IMAD.WIDE R56, R190, 0x2, R66 ;  /* 0x00000002be387825 */ /* 0x008fca00078e0242 */
[----:B------:R0:W-:Y:S02]  /*5c550*/  @P4 STG.E.U16 desc[UR8][R56.64], R191 ;  /* 0x000000bf38004986 */ /* 0x0001e4000c101508 */
[----:B0-----:R-:W-:Y:S02]  /*5c560*/  IMAD.WIDE R56, R190, 0x2, R64 ;  /* 0x00000002be387825 */ /* 0x001fe400078e0240 */
[----:B------:R-:W3:Y:S04]  /*5c570*/  LDL.LU R190, [R1+0x13c] ;  /* 0x00013c0001be7983 */ /* 0x000ee80000300800 */
[----:B------:R-:W3:Y:S04]  /*5c580*/  LDL.LU R58, [R1+0xa3c] ;  /* 0x000a3c00013a7983 */ /* 0x000ee80000300800 */
[----:B------:R-:W3:Y:S04]  /*5c590*/  LDL.LU R192, [R1+0x12c] ;  /* 0x00012c0001c07983 */ /* 0x000ee80000300800 */
[----:B------:R-:W3:Y:S01]  /*5c5a0*/  LDL.LU R188, [R1+0xa40] ;  /* 0x000a400001bc7983 */ /* 0x000ee20000300800 */
[----:B------:R-:W-:-:S02]  /*5c5b0*/  PRMT R2, R191, 0x7632, R2 ;  /* 0x00007632bf027816 */ /* 0x000fc40000000002 */
[C---:B------:R-:W-:Y:S01]  /*5c5c0*/  LOP3.LUT P1, RZ, R52.reuse, 0x1000000, RZ, 0xc0, !PT ;  /* 0x0100000034ff7812 */ /* 0x040fe2000782c0ff */
[----:B------:R-:W3:Y:S01]  /*5c5d0*/  LDL.LU R191, [R1+0x110] ;  /* 0x0001100001bf7983 */ /* 0x000ee20000300800 */
[C---:B------:R-:W-:Y:S02]  /*5c5e0*/  LOP3.LUT P5, RZ, R52.reuse, 0x2000000, RZ, 0xc0, !PT ;  /* 0x0200000034ff7812 */ /* 0x040fe400078ac0ff */
[C---:B------:R-:W-:Y:S02]  /*5c5f0*/  LOP3.LUT P6, RZ, R52.reuse, 0x4000000, RZ, 0xc0, !PT ;  /* 0x0400000034ff7812 */ /* 0x040fe400078cc0ff */
[----:B------:R-:W-:-:S07]  /*5c600*/  LOP3.LUT P2, RZ, R52, 0x8000000, RZ, 0xc0, !PT ;  /* 0x0800000034ff7812 */ /* 0x000fce000784c0ff */
[----:B------:R0:W-:Y:S01]  /*5c610*/  @P1 STG.E.U16 desc[UR8][R56.64], R2 ;  /* 0x0000000238001986 */ /* 0x0001e2000c101508 */
[C---:B------:R-:W-:Y:S02]  /*5c620*/  LOP3.LUT P4, RZ, R52.reuse, 0x10000000, RZ, 0xc0, !PT ;  /* 0x1000000034ff7812 */ /* 0x040fe4000788c0ff */
[----:B------:R-:W-:Y:S01]  /*5c630*/  LOP3.LUT P3, RZ, R52, 0x20000000, RZ, 0xc0, !PT ;  /* 0x2000000034ff7812 */ /* 0x000fe2000786c0ff */
[----:B0-----:R-:W-:Y:S01]  /*5c640*/  IMAD.WIDE R56, R193, 0x2, R66 ;  /* 0x00000002c1387825 */ /* 0x001fe200078e0242 */
[----:B------:R-:W-:-:S04]  /*5c650*/  PRMT R2, R194, 0x7632, R2 ;  /* 0x00007632c2027816 */ /* 0x000fc80000000002 */
        /* <DEDUP_REMOVED lines=17> */
[----:B0-----:R-:W2:Y:S01]  /*5c770*/  LDL.LU R194, [R1+0x100] ;  /* 0x0001000001c27983 */ /* 0x001ea20000300800 */
[----:B----4-:R-:W-:-:S05]  /*5c780*/  IMAD.WIDE R52, R195, 0x2, R66 ;  /* 0x00000002c3347825 */ /* 0x010fca00078e0242 */
[----:B------:R0:W-:Y:S02]  /*5c790*/  @P2 STG.E.U16 desc[UR8][R52.64], R54 ;  /* 0x0000003634002986 */ /* 0x0001e4000c101508 */
[----:B0-----:R-:W-:Y:S02]  /*5c7a0*/  IMAD.WIDE R52, R195, 0x2, R64 ;  /* 0x00000002c3347825 */ /* 0x001fe400078e0240 */
[----:B------:R-:W4:Y:S01]  /*5c7b0*/  LDL.LU R195, [R1+0xa48] ;  /* 0x000a480001c37983 */ /* 0x000f220000300800 */
[----:B------:R-:W-:-:S05]  /*5c7c0*/  PRMT R2, R54, 0x7632, R2 ;  /* 0x0000763236027816 */ /* 0x000fca0000000002 */
[----:B------:R0:W-:Y:S02]  /*5c7d0*/  @P4 STG.E.U16 desc[UR8][R52.64], R2 ;  /* 0x0000000234004986 */ /* 0x0001e4000c101508 */
[----:B0-----:R-:W-:Y:S01]  /*5c7e0*/  IMAD.WIDE R52, R189, 0x2, R66 ;  /* 0x00000002bd347825 */ /* 0x001fe200078e0242 */
[----:B---3--:R-:W-:-:S04]  /*5c7f0*/  PRMT R2, R190, 0x7632, R2 ;  /* 0x00007632be027816 */ /* 0x008fc80000000002 */
[----:B------:R0:W-:Y:S02]  /*5c800*/  @P3 STG.E.U16 desc[UR8][R52.64], R190 ;  /* 0x000000be34003986 */ /* 0x0001e4000c101508 */
[----:B0-----:R-:W-:Y:S02]  /*5c810*/  IMAD.WIDE R52, R189, 0x2, R64 ;  /* 0x00000002bd347825 */ /* 0x001fe400078e0240 */
[----:B------:R-:W3:Y:S04]  /*5c820*/  LDL.LU R190, [R1+0xa4c] ;  /* 0x000a4c0001be7983 */ /* 0x000ee80000300800 */
[----:B------:R0:W-:Y:S04]  /*5c830*/  @P5 STG.E.U16 desc[UR8][R52.64], R2 ;  /* 0x0000000234005986 */ /* 0x0001e8000c101508 */
[----:B------:R-:W3:Y:S01]  /*5c840*/  LDL.LU R189, [R1+0x104] ;  /* 0x0001040001bd7983 */ /* 0x000ee20000300800 */
[----:B0-----:R-:W-:-:S05]  /*5c850*/  IMAD.WIDE R52, R58, 0x2, R66 ;  /* 0x000000023a347825 */ /* 0x001fca00078e0242 */
[----:B------:R0:W-:Y:S01]  /*5c860*/  @P0 STG.E.U16 desc[UR8][R52.64], R192 ;  /* 0x000000c034000986 */ /* 0x0001e2000c101508 */
[----:B------:R-:W-:Y:S02]  /*5c870*/  LOP3.LUT P0, RZ, R55, 0x10000, RZ, 0xc0, !PT ;  /* 0x0001000037ff7812 */ /* 0x000fe4000780c0ff */
[----:B------:R-:W-:Y:S01]  /*5c880*/  PRMT R2, R192, 0x7632, R2 ;  /* 0x00007632c0027816 */ /* 0x000fe20000000002 */
[----:B0-----:R-:W-:Y:S01]  /*5c890*/  IMAD.WIDE R52, R58, 0x2, R64 ;  /* 0x000000023a347825 */ /* 0x001fe200078e0240 */
[----:B------:R-:W-:Y:S01]  /*5c8a0*/  LOP3.LUT P1, RZ, R51, 0x10, RZ, 0xc0, !PT ;  /* 0x0000001033ff7812 */ /* 0x000fe2000782c0ff */
[----:B------:R-:W3:Y:S08]  /*5c8b0*/  LDL.LU R58, [R1+0xa50] ;  /* 0x000a5000013a7983 */ /* 0x000ef00000300800 */
        /* <DEDUP_REMOVED lines=11> */
[----:B--2---:R-:W-:-:S12]  /*5c970*/  IMAD.WIDE R52, R193, 0x2, R66 ;  /* 0x00000002c1347825 */ /* 0x004fd800078e0242 */
[----:B------:R0:W-:Y:S01]  /*5c980*/  @P0 STG.E.U16 desc[UR8][R52.64], R194 ;  /* 0x000000c234000986 */ /* 0x0001e2000c101508 */
[----:B------:R-:W-:Y:S01]  /*5c990*/  PRMT R2, R194, 0x7632, R2 ;  /* 0x00007632c2027816 */ /* 0x000fe20000000002 */
[----:B0-----:R-:W-:-:S05]  /*5c9a0*/  IMAD.WIDE R52, R193, 0x2, R64 ;  /* 0x00000002c1347825 */ /* 0x001fca00078e0240 */
[----:B------:R4:W-:Y:S02]  /*5c9b0*/  @P1 STG.E.U16 desc[UR8][R52.64], R2 ;  /* 0x0000000234001986 */ /* 0x0009e4000c101508 */
[----:B----4-:R-:W-:Y:S01]  /*5c9c0*/  IMAD.WIDE R52, R195, 0x2, R66 ;  /* 0x00000002c3347825 */ /* 0x010fe200078e0242 */
[----:B------:R-:W-:-:S04]  /*5c9d0*/  PRMT R2, R7, 0x7632, R2 ;  /* 0x0000763207027816 */ /* 0x000fc80000000002 */
[----:B------:R0:W-:Y:S02]  /*5c9e0*/  @P6 STG.E.U16 desc[UR8][R52.64], R7 ;  /* 0x0000000734006986 */ /* 0x0001e4000c101508 */
[----:B0-----:R-:W-:Y:S02]  /*5c9f0*/  IMAD.WIDE R52, R195, 0x2, R64 ;  /* 0x00000002c3347825 */ /* 0x001fe400078e0240 */
[----:B------:R-:W2:Y:S04]  /*5ca00*/  LDL.LU R7, [R1+0x1b98] ;  /* 0x001b980001077983 */ /* 0x000ea80000300800 */
[----:B------:R-:W4:Y:S04]  /*5ca10*/  LDL.LU R195, [R1+0xa54] ;  /* 0x000a540001c37983 */ /* 0x000f280000300800 */
[----:B------:R-:W2:Y:S01]  /*5ca20*/  LDL.LU R59, [R1+0x108] ;  /* 0x00010800013b7983 */ /* 0x000ea20000300800 */
[----:B------:R-:W-:-:S02]  /*5ca30*/  LOP3.LUT P2, RZ, R51, 0x40, RZ, 0xc0, !PT ;  /* 0x0000004033ff7812 */ /* 0x000fc4000784c0ff */
[----:B------:R-:W-:Y:S01]  /*5ca40*/  LOP3.LUT P4, RZ, R51, 0x80, RZ, 0xc0, !PT ;  /* 0x0000008033ff7812 */ /* 0x000fe2000788c0ff */
[----:B------:R-:W2:Y:S10]  /*5ca50*/  LDL.LU R191, [R1+0xa58] ;  /* 0x000a580001bf7983 */ /* 0x000eb40000300800 */
[----:B------:R3:W-:Y:S02]  /*5ca60*/  @P2 STG.E.U16 desc[UR8][R52.64], R2 ;  /* 0x0000000234002986 */ /* 0x0007e4000c101508 */
[----:B---3--:R-:W-:-:S05]  /*5ca70*/  IMAD.WIDE R52, R190, 0x2, R66 ;  /* 0x00000002be347825 */ /* 0x008fca00078e0242 */
[----:B------:R0:W-:Y:S02]  /*5ca80*/  @P4 STG.E.U16 desc[UR8][R52.64], R189 ;  /* 0x000000bd34004986 */ /* 0x0001e4000c101508 */
[----:B0-----:R-:W-:Y:S02]  /*5ca90*/  IMAD.WIDE R52, R190, 0x2, R64 ;  /* 0x00000002be347825 */ /* 0x001fe400078e0240 */
[----:B------:R-:W3:Y:S04]  /*5caa0*/  LDL.LU R190, [R1+0x11c] ;  /* 0x00011c0001be7983 */ /* 0x000ee80000300800 */
[----:B------:R-:W3:Y:S04]  /*5cab0*/  LDL.LU R193, [R1+0xa5c] ;  /* 0x000a5c0001c17983 */ /* 0x000ee80000300800 */
[----:B------:R-:W3:Y:S04]  /*5cac0*/  LDL.LU R194, [R1+0x10c] ;  /* 0x00010c0001c27983 */ /* 0x000ee80000300800 */
[----:B------:R-:W3:Y:S04]  /*5cad0*/  LDL.LU R54, [R1+0xa60] ;  /* 0x000a600001367983 */ /* 0x000ee80000300800 */
[----:B------:R-:W3:Y:S01]  /*5cae0*/  LDL.LU R188, [R1+0xf0] ;  /* 0x0000f00001bc7983 */ /* 0x000ee20000300800 */
[----:B------:R-:W-:-:S02]  /*5caf0*/  LOP3.LUT P3, RZ, R51, 0x100, RZ, 0xc0, !PT ;  /* 0x0000010033ff7812 */ /* 0x000fc4000786c0ff */
[----:B------:R-:W-:Y:S02]  /*5cb00*/  LOP3.LUT P5, RZ, R51, 0x200, RZ, 0xc0, !PT ;  /* 0x0000020033ff7812 */ /* 0x000fe400078ac0ff */
[----:B------:R-:W-:Y:S02]  /*5cb10*/  PRMT R2, R189, 0x7632, R2 ;  /* 0x00007632bd027816 */ /* 0x000fe40000000002 */
[C---:B------:R-:W-:Y:S01]  /*5cb20*/  LOP3.LUT P6, RZ, R51.reuse, 0x400, RZ, 0xc0, !PT ;  /* 0x0000040033ff7812 */ /* 0x040fe200078cc0ff */
[----:B------:R-:W3:Y:S01]  /*5cb30*/  LDL.LU R189, [R1+0xa64] ;  /* 0x000a640001bd7983 */ /* 0x000ee20000300800 */
[----:B------:R-:W-:-:S05]  /*5cb40*/  LOP3.LUT P1, RZ, R51, 0x800, RZ, 0xc0, !PT ;  /* 0x0000080033ff7812 */ /* 0x000fca000782c0ff */
[----:B------:R0:W-:Y:S02]  /*5cb50*/  @P3 STG.E.U16 desc[UR8][R52.64], R2 ;  /* 0x0000000234003986 */ /* 0x0001e4000c101508 */
[----:B0-----:R-:W-:Y:S01]  /*5cb60*/  IMAD.WIDE R52, R58, 0x2, R66 ;  /* 0x000000023a347825 */ /* 0x001fe200078e0242 */
[----:B------:R-:W-:-:S04]  /*5cb70*/  PRMT R2, R192, 0x7632, R2 ;  /* 0x00007632c0027816 */ /* 0x000fc80000000002 */
[----:B------:R0:W-:Y:S02]  /*5cb80*/  @P5 STG.E.U16 desc[UR8][R52.64], R192 ;  /* 0x000000c034005986 */ /* 0x0001e4000c101508 */
[----:B0-----:R-:W-:Y:S02]  /*5cb90*/  IMAD.WIDE R52, R58, 0x2, R64 ;  /* 0x000000023a347825 */ /* 0x001fe400078e0240 */
[----:B------:R-:W3:Y:S04]  /*5cba0*/  LDL.LU R58, [R1+0xe0] ;  /* 0x0000e000013a7983 */ /* 0x000ee80000300800 */
[----:B------:R4:W-:Y:S04]  /*5cbb0*/  @P6 STG.E.U16 desc[UR8][R52.64], R2 ;  /* 0x0000000234006986 */ /* 0x0009e8000c101508 */
[----:B------:R-:W3:Y:S01]  /*5cbc0*/  LDL.LU R192, [R1+0xa68] ;  /* 0x000a680001c07983 */ /* 0x000ee20000300800 */
[----:B------:R-:W-:Y:S01]  /*5cbd0*/  LOP3.LUT R55, R55, 0xfffffdff, RZ, 0xc0, !PT ;  /* 0xfffffdff37377812 */ /* 0x000fe200078ec0ff */
[----:B----4-:R-:W-:-:S05]  /*5cbe0*/  IMAD.WIDE R52, R195, 0x2, R66 ;  /* 0x00000002c3347825 */ /* 0x010fca00078e0242 */
[----:B--2---:R0:W-:Y:S02]  /*5cbf0*/  @P1 STG.E.U16 desc[UR8][R52.64], R59 ;  /* 0x0000003b34001986 */ /* 0x0041e4000c101508 */
[----:B0-----:R-:W-:Y:S02]  /*5cc00*/  IMAD.WIDE R52, R195, 0x2, R64 ;  /* 0x00000002c3347825 */ /* 0x001fe400078e0240 */
[----:B------:R-:W2:Y:S01]  /*5cc10*/  LDL.LU R195, [R1+0xf4] ;  /* 0x0000f40001c37983 */ /* 0x000ea20000300800 */
[----:B------:R-:W-:-:S13]  /*5cc20*/  LOP3.LUT P0, RZ, R7, 0x20, RZ, 0xc0, !PT ;  /* 0x0000002007ff7812 */ /* 0x000fda000780c0ff */
        /* <DEDUP_REMOVED lines=51> */
[----:B------:R-:W-:Y:S02]  /*5cf60*/  LOP3.LUT P1, RZ, R51, 0x40000, RZ, 0xc0, !PT ;  /* 0x0004000033ff7812 */ /* 0x000fe4000782c0ff */
[----:B------:R-:W-:Y:S01]  /*5cf70*/  LOP3.LUT P4, RZ, R7, 0x80, RZ, 0xc0, !PT ;  /* 0x0000008007ff7812 */ /* 0x000fe2000788c0ff */
[----:B------:R-:W-:Y:S01]  /*5cf80*/  IMAD.WIDE R52, R192, 0x2, R64 ;  /* 0x00000002c0347825 */ /* 0x000fe200078e0240 */
[----:B------:R-:W2:Y:S09]  /*5cf90*/  LDL.LU R58, [R1+0xa78] ;  /* 0x000a7800013a7983 */ /* 0x000eb20000300800 */
[----:B------:R3:W-:Y:S02]  /*5cfa0*/  @P1 STG.E.U16 desc[UR8][R52.64], R2 ;  /* 0x0000000234001986 */ /* 0x0007e4000c101508 */
[----:B---3--:R-:W-:-:S05]  /*5cfb0*/  IMAD.WIDE R52, R190, 0x2, R66 ;  /* 0x00000002be347825 */ /* 0x008fca00078e0242 */
[----:B----4-:R0:W-:Y:S02]  /*5cfc0*/  @P4 STG.E.U16 desc[UR8][R52.64], R191 ;  /* 0x000000bf34004986 */ /* 0x0101e4000c101508 */
[----:B0-----:R-:W-:Y:S02]  /*5cfd0*/  IMAD.WIDE R52, R190, 0x2, R64 ;  /* 0x00000002be347825 */ /* 0x001fe400078e0240 */
[----:B------:R-:W3:Y:S04]  /*5cfe0*/  LDL.LU R190, [R1+0xfc] ;  /* 0x0000fc0001be7983 */ /* 0x000ee80000300800 */
[----:B------:R-:W4:Y:S04]  /*5cff0*/  LDL.LU R188, [R1+0xa7c] ;  /* 0x000a7c0001bc7983 */ /* 0x000f280000300800 */
[----:B------:R-:W4:Y:S04]  /*5d000*/  LDL.LU R192, [R1+0xec] ;  /* 0x0000ec0001c07983 */ /* 0x000f280000300800 */
[----:B------:R-:W4:Y:S01]  /*5d010*/  LDL.LU R189, [R1+0xa80] ;  /* 0x000a800001bd7983 */ /* 0x000f220000300800 */
[----:B------:R-:W-:-:S03]  /*5d020*/  PRMT R2, R191, 0x7632, R2 ;  /* 0x00007632bf027816 */ /* 0x000fc60000000002 */
[----:B------:R-:W4:Y:S01]  /*5d030*/  LDL.LU R191, [R1+0xd0] ;  /* 0x0000d00001bf7983 */ /* 0x000f220000300800 */
[----:B------:R-:W-:Y:S02]  /*5d040*/  LOP3.LUT P2, RZ, R7, 0x100, RZ, 0xc0, !PT ;  /* 0x0000010007ff7812 */ /* 0x000fe4000784c0ff */
[C---:B------:R-:W-:Y:S02]  /*5d050*/  LOP3.LUT P5, RZ, R51.reuse, 0x80000, RZ, 0xc0, !PT ;  /* 0x0008000033ff7812 */ /* 0x040fe400078ac0ff */
[----:B------:R-:W-:Y:S02]  /*5d060*/  LOP3.LUT P6, RZ, R51, 0x100000, RZ, 0xc0, !PT ;  /* 0x0010000033ff7812 */ /* 0x000fe400078cc0ff */
        /* <DEDUP_REMOVED lines=21> */
[----:B------:R-:W-:Y:S02]  /*5d1c0*/  LOP3.LUT P4, RZ, R7, 0x400, RZ, 0xc0, !PT ;  /* 0x0000040007ff7812 */ /* 0x000fe4000788c0ff */
        /* <DEDUP_REMOVED lines=59> */
[----:B------:R-:W-:Y:S02]  /*5d580*/  LOP3.LUT P1, RZ, R7, 0x10000, RZ, 0xc0, !PT ;  /* 0x0001000007ff7812 */ /* 0x000fe4000782c0ff */
[C---:B------:R-:W-:Y:S02]  /*5d590*/  LOP3.LUT P5, RZ, R51.reuse, 0x8000000, RZ, 0xc0, !PT ;  /* 0x0800000033ff7812 */ /* 0x040fe400078ac0ff */
[----:B------:R-:W-:Y:S02]  /*5d5a0*/  LOP3.LUT P6, RZ, R51, 0x10000000, RZ, 0xc0, !PT ;  /* 0x1000000033ff7812 */ /* 0x000fe400078cc0ff */
[----:B------:R-:W-:-:S07]  /*5d5b0*/  LOP3.LUT P2, RZ, R7, 0x20000, RZ, 0xc0, !PT ;  /* 0x0002000007ff7812 */ /* 0x000fce000784c0ff */
[----:B------:R4:W-:Y:S02]  /*5d5c0*/  @P1 STG.E.U16 desc[UR8][R52.64], R2 ;  /* 0x0000000234001986 */ /* 0x0009e4000c101508 */
[----:B----4-:R-:W-:Y:S01]  /*5d5d0*/  IMAD.WIDE R52, R192, 0x2, R66 ;  /* 0x00000002c0347825 */ /* 0x010fe200078e0242 */
[----:B------:R-:W-:-:S04]  /*5d5e0*/  PRMT R2, R54, 0x7632, R2 ;  /* 0x0000763236027816 */ /* 0x000fc80000000002 */
[----:B------:R0:W-:Y:S02]  /*5d5f0*/  @P5 STG.E.U16 desc[UR8][R52.64], R54 ;  /* 0x0000003634005986 */ /* 0x0001e4000c101508 */
[----:B0-----:R-:W-:Y:S02]  /*5d600*/  IMAD.WIDE R52, R192, 0x2, R64 ;  /* 0x00000002c0347825 */ /* 0x001fe400078e0240 */
[----:B------:R-:W4:Y:S04]  /*5d610*/  LDL.LU R192, [R1+0xaa4] ;  /* 0x000aa40001c07983 */ /* 0x000f280000300800 */
[----:B------:R2:W-:Y:S02]  /*5d620*/  @P6 STG.E.U16 desc[UR8][R52.64], R2 ;  /* 0x0000000234006986 */ /* 0x0005e4000c101508 */
        /* <DEDUP_REMOVED lines=45> */
[----:B------:R-:W-:Y:S01]  /*5d900*/  LOP3.LUT P6, RZ, R50, 0x2, RZ, 0xc0, !PT ;  /* 0x0000000232ff7812 */ /* 0x000fe200078cc0ff */
[----:B----4-:R-:W-:Y:S01]  /*5d910*/  IMAD.WIDE R52, R192, 0x2, R66 ;  /* 0x00000002c0347825 */ /* 0x010fe200078e0242 */
[----:B------:R-:W-:-:S09]  /*5d920*/  PRMT R2, R49, 0x7632, R2 ;  /* 0x0000763231027816 */ /* 0x000fd20000000002 */
[----:B------:R0:W-:Y:S02]  /*5d930*/  @P0 STG.E.U16 desc[UR8][R52.64], R49 ;  /* 0x0000003134000986 */ /* 0x0001e4000c101508 */
[----:B0-----:R-:W-:Y:S02]  /*5d940*/  IMAD.WIDE R52, R192, 0x2, R64 ;  /* 0x00000002c0347825 */ /* 0x001fe400078e0240 */
[----:B------:R-:W4:Y:S04]  /*5d950*/  LDL.LU R49, [R1+0x1b90] ;  /* 0x001b900001317983 */ /* 0x000f280000300800 */
        /* <DEDUP_REMOVED lines=23> */
[----:B------:R-:W-:-:S05]  /*5dad0*/  LOP3.LUT P6, RZ, R50, 0x10, RZ, 0xc0, !PT ;  /* 0x0000001032ff7812 */ /* 0x000fca00078cc0ff */
[----:B------:R0:W-:Y:S01]  /*5dae0*/  @P3 STG.E.U16 desc[UR8][R52.64], R2 ;  /* 0x0000000234003986 */ /* 0x0001e2000c101508 */
[----:B------:R-:W-:Y:S01]  /*5daf0*/  LOP3.LUT P1, RZ, R7, 0x2000000, RZ, 0xc0, !PT ;  /* 0x0200000007ff7812 */ /* 0x000fe2000782c0ff */
[----:B0-----:R-:W-:-:S05]  /*5db00*/  IMAD.WIDE R52, R194, 0x2, R66 ;  /* 0x00000002c2347825 */ /* 0x001fca00078e0242 */
[----:B----4-:R0:W-:Y:S01]  /*5db10*/  @P5 STG.E.U16 desc[UR8][R52.64], R49 ;  /* 0x0000003134005986 */ /* 0x0101e2000c101508 */
[----:B------:R-:W-:-:S03]  /*5db20*/  PRMT R2, R49, 0x7632, R2 ;  /* 0x0000763231027816 */ /* 0x000fc60000000002 */
[----:B0-----:R-:W4:Y:S04]  /*5db30*/  LDL.LU R49, [R1+0x1b88] ;  /* 0x001b880001317983 */ /* 0x001f280000300800 */
[----:B------:R-:W4:Y:S01]  /*5db40*/  LDL.LU R189, [R1+0xac4] ;  /* 0x000ac40001bd7983 */ /* 0x000f220000300800 */
[----:B------:R-:W-:-:S03]  /*5db50*/  IMAD.WIDE R52, R194, 0x2, R64 ;  /* 0x00000002c2347825 */ /* 0x000fc600078e0240 */
        /* <DEDUP_REMOVED lines=30> */
[----:B------:R-:W3:Y:S04]  /*5dd40*/  LDL.LU R191, [R1+0x84] ;  /* 0x0000840001bf7983 */ /* 0x000ee80000300800 */
[----:B------:R0:W-:Y:S02]  /*5dd50*/  @P5 STG.E.U16 desc[UR8][R52.64], R2 ;  /* 0x0000000234005986 */ /* 0x0001e4000c101508 */
        /* <DEDUP_REMOVED lines=27> */
[----:B------:R-:W4:Y:S01]  /*5df10*/  LDL.LU R59, [R1+0x88] ;  /* 0x00008800013b7983 */ /* 0x000f220000300800 */
[----:B------:R-:W-:Y:S02]  /*5df20*/  LOP3.LUT P1, RZ, R50, 0x400, RZ, 0xc0, !PT ;  /* 0x0000040032ff7812 */ /* 0x000fe4000782c0ff */
[----:B------:R-:W-:Y:S01]  /*5df30*/  LOP3.LUT P4, RZ, R7, 0x80000000, RZ, 0xc0, !PT ;  /* 0x8000000007ff7812 */ /* 0x000fe2000788c0ff */
[----:B------:R-:W-:Y:S01]  /*5df40*/  IMAD.WIDE R52, R194, 0x2, R64 ;  /* 0x00000002c2347825 */ /* 0x000fe200078e0240 */
[----:B------:R-:W4:Y:S09]  /*5df50*/  LDL.LU R189, [R1+0xae0] ;  /* 0x000ae00001bd7983 */ /* 0x000f320000300800 */
        /* <DEDUP_REMOVED lines=10> */
[C---:B------:R-:W-:Y:S02]  /*5e000*/  LOP3.LUT P5, RZ, R50.reuse, 0x800, RZ, 0xc0, !PT ;  /* 0x0000080032ff7812 */ /* 0x040fe400078ac0ff */
[----:B------:R-:W-:Y:S02]  /*5e010*/  PRMT R2, R191, 0x7632, R2 ;  /* 0x00007632bf027816 */ /* 0x000fe40000000002 */
[----:B------:R-:W-:Y:S01]  /*5e020*/  LOP3.LUT P6, RZ, R50, 0x1000, RZ, 0xc0, !PT ;  /* 0x0000100032ff7812 */ /* 0x000fe200078cc0ff */
        /* <DEDUP_REMOVED lines=10> */
[----:B--2---:R-:W-:-:S05]  /*5e0d0*/  IMAD.WIDE R52, R195, 0x2, R66 ;  /* 0x00000002c3347825 */ /* 0x004fca00078e0242 */
[----:B----4-:R0:W-:Y:S02]  /*5e0e0*/  @P3 STG.E.U16 desc[UR8][R52.64], R59 ;  /* 0x0000003b34003986 */ /* 0x0101e4000c101508 */
        /* <DEDUP_REMOVED lines=56> */
[C---:B------:R-:W-:Y:S01]  /*5e470*/  LOP3.LUT P4, RZ, R49.reuse, 0x80, RZ, 0xc0, !PT ;  /* 0x0000008031ff7812 */ /* 0x040fe2000788c0ff */
[----:B------:R-:W-:Y:S01]  /*5e480*/  IMAD.WIDE R52, R192, 0x2, R64 ;  /* 0x00000002c0347825 */ /* 0x000fe200078e0240 */
[----:B------:R-:W2:Y:S09]  /*5e490*/  LDL.LU R191, [R1+0xc1c] ;  /* 0x000c1c0001bf7983 */ /* 0x000eb20000300800 */
[----:B------:R3:W-:Y:S01]  /*5e4a0*/  @P3 STG.E.U16 desc[UR8][R52.64], R2 ;  /* 0x0000000234003986 */ /* 0x0007e2000c101508 */
[----:B------:R-:W-:Y:S01]  /*5e4b0*/  LOP3.LUT P1, RZ, R49, 0x100, RZ, 0xc0, !PT ;  /* 0x0000010031ff7812 */ /* 0x000fe2000782c0ff */
        /* <DEDUP_REMOVED lines=9> */
[C---:B------:R-:W-:Y:S02]  /*5e550*/  LOP3.LUT P5, RZ, R50.reuse, 0x80000, RZ, 0xc0, !PT ;  /* 0x0008000032ff7812 */ /* 0x040fe400078ac0ff */
[----:B------:R-:W-:Y:S01]  /*5e560*/  LOP3.LUT P6, RZ, R50, 0x100000, RZ, 0xc0, !PT ;  /* 0x0010000032ff7812 */ /* 0x000fe200078cc0ff */
[----:B------:R0:W-:Y:S01]  /*5e570*/  @P1 STG.E.U16 desc[UR8][R52.64], R2 ;  /* 0x0000000234001986 */ /* 0x0001e2000c101508 */
[----:B------:R-:W-:Y:S01]  /*5e580*/  LOP3.LUT P2, RZ, R49, 0x200, RZ, 0xc0, !PT ;  /* 0x0000020031ff7812 */ /* 0x000fe2000784c0ff */
[----:B0-----:R-:W-:Y:S01]  /*5e590*/  IMAD.WIDE R52, R193, 0x2, R66 ;  /* 0x00000002c1347825 */ /* 0x001fe200078e0242 */
[----:B------:R-:W-:-:S07]  /*5e5a0*/  PRMT R2, R194, 0x7632, R2 ;  /* 0x00007632c2027816 */ /* 0x000fce0000000002 */
        /* <DEDUP_REMOVED lines=60> */
[----:B0-----:R-:W2:Y:S04]  /*5e970*/  LDL.LU R48, [R1+0x1b84] ;  /* 0x001b840001307983 */ /* 0x001ea80000300800 */
[----:B------:R-:W2:Y:S04]  /*5e980*/  LDL.LU R194, [R1+0xc44] ;  /* 0x000c440001c27983 */ /* 0x000ea80000300800 */
[----:B------:R-:W2:Y:S01]  /*5e990*/  LDL.LU R54, [R1+0x48] ;  /* 0x0000480001367983 */ /* 0x000ea20000300800 */
[----:B------:R-:W-:-:S03]  /*5e9a0*/  LOP3.LUT P2, RZ, R50, 0x4000000, RZ, 0xc0, !PT ;  /* 0x0400000032ff7812 */ /* 0x000fc6000784c0ff */
[----:B------:R-:W2:Y:S01]  /*5e9b0*/  LDL.LU R193, [R1+0xc48] ;  /* 0x000c480001c17983 */ /* 0x000ea20000300800 */
[----:B------:R-:W-:Y:S01]  /*5e9c0*/  LOP3.LUT P3, RZ, R49, 0x8000, RZ, 0xc0, !PT ;  /* 0x0000800031ff7812 */ /* 0x000fe2000786c0ff */
[----:B------:R-:W-:Y:S02]  /*5e9d0*/  IMAD.WIDE R52, R195, 0x2, R64 ;  /* 0x00000002c3347825 */ /* 0x000fe400078e0240 */
[----:B------:R-:W2:Y:S04]  /*5e9e0*/  LDL.LU R195, [R1+0x5c] ;  /* 0x00005c0001c37983 */ /* 0x000ea80000300800 */
[----:B------:R-:W2:Y:S04]  /*5e9f0*/  LDL.LU R188, [R1+0xc50] ;  /* 0x000c500001bc7983 */ /* 0x000ea80000300800 */
[----:B------:R3:W-:Y:S01]  /*5ea00*/  @P2 STG.E.U16 desc[UR8][R52.64], R2 ;  /* 0x0000000234002986 */ /* 0x0007e2000c101508 */
[----:B------:R-:W-:-:S02]  /*5ea10*/  LOP3.LUT P0, RZ, R49, 0x200000, RZ, 0xc0, !PT ;  /* 0x0020000031ff7812 */ /* 0x000fc4000780c0ff */
[----:B------:R-:W-:Y:S01]  /*5ea20*/  LOP3.LUT R0, R0, 0xfffdffff, RZ, 0xc0, !PT ;  /* 0xfffdffff00007812 */ /* 0x000fe200078ec0ff */
[----:B---3--:R-:W-:-:S05]  /*5ea30*/  IMAD.WIDE R52, R190, 0x2, R66 ;  /* 0x00000002be347825 */ /* 0x008fca00078e0242 */
[----:B------:R0:W-:Y:S02]  /*5ea40*/  @P3 STG.E.U16 desc[UR8][R52.64], R191 ;  /* 0x000000bf34003986 */ /* 0x0001e4000c101508 */
[----:B0-----:R-:W-:Y:S02]  /*5ea50*/  IMAD.WIDE R52, R190, 0x2, R64 ;  /* 0x00000002be347825 */ /* 0x001fe400078e0240 */
[----:B------:R-:W3:Y:S04]  /*5ea60*/  LDL.LU R190, [R1+0x4c] ;  /* 0x00004c0001be7983 */ /* 0x000ee80000300800 */
[----:B------:R-:W3:Y:S01]  /*5ea70*/  LDL.LU R189, [R1+0xc58] ;  /* 0x000c580001bd7983 */ /* 0x000ee20000300800 */
[----:B------:R-:W-:-:S03]  /*5ea80*/  PRMT R2, R191, 0x7632, R2 ;  /* 0x00007632bf027816 */ /* 0x000fc60000000002 */
[----:B------:R-:W3:Y:S01]  /*5ea90*/  LDL.LU R191, [R1+0x30] ;  /* 0x0000300001bf7983 */ /* 0x000ee20000300800 */
[----:B------:R-:W-:Y:S02]  /*5eaa0*/  @P0 LOP3.LUT R0, R0, 0x20000, RZ, 0xfc, !PT ;  /* 0x0002000000000812 */ /* 0x000fe400078efcff */
[----:B------:R-:W-:Y:S02]  /*5eab0*/  LOP3.LUT P4, RZ, R49, 0x10000, RZ, 0xc0, !PT ;  /* 0x0001000031ff7812 */ /* 0x000fe4000788c0ff */
[----:B------:R-:W-:Y:S02]  /*5eac0*/  LOP3.LUT R0, R0, 0xfffbffff, RZ, 0xc0, !PT ;  /* 0xfffbffff00007812 */ /* 0x000fe400078ec0ff */
[C---:B------:R-:W-:Y:S02]  /*5ead0*/  LOP3.LUT P5, RZ, R50.reuse, 0x8000000, RZ, 0xc0, !PT ;  /* 0x0800000032ff7812 */ /* 0x040fe400078ac0ff */
[C---:B------:R-:W-:Y:S02]  /*5eae0*/  LOP3.LUT P6, RZ, R50.reuse, 0x10000000, RZ, 0xc0, !PT ;  /* 0x1000000032ff7812 */ /* 0x040fe400078cc0ff */
[----:B------:R-:W-:-:S05]  /*5eaf0*/  LOP3.LUT P3, RZ, R50, 0x20000000, RZ, 0xc0, !PT ;  /* 0x2000000032ff7812 */ /* 0x000fca000786c0ff */
[----:B------:R4:W-:Y:S01]  /*5eb00*/  @P4 STG.E.U16 desc[UR8][R52.64], R2 ;  /* 0x0000000234004986 */ /* 0x0009e2000c101508 */
[----:B------:R-:W-:Y:S01]  /*5eb10*/  LOP3.LUT P4, RZ, R50, 0x40000000, RZ, 0xc0, !PT ;  /* 0x4000000032ff7812 */ /* 0x000fe2000788c0ff */
[----:B----4-:R-:W-:Y:S01]  /*5eb20*/  IMAD.WIDE R52, R58, 0x2, R66 ;  /* 0x000000023a347825 */ /* 0x010fe200078e0242 */
[----:B--2---:R-:W-:-:S13]  /*5eb30*/  LOP3.LUT P0, RZ, R48, 0x1, RZ, 0xc0, !PT ;  /* 0x0000000130ff7812 */ /* 0x004fda000780c0ff */
[----:B------:R-:W-:Y:S02]  /*5eb40*/  @P0 LOP3.LUT R0, R0, 0x40000, RZ, 0xfc, !PT ;  /* 0x0004000000000812 */ /* 0x000fe400078efcff */
[----:B------:R-:W-:Y:S01]  /*5eb50*/  LOP3.LUT P0, RZ, R50, 0x80000000, RZ, 0xc0, !PT ;  /* 0x8000000032ff7812 */ /* 0x000fe2000780c0ff */
[----:B------:R-:W-:Y:S02]  /*5eb60*/  IMAD.WIDE R50, R58, 0x2, R64 ;  /* 0x000000023a327825 */ /* 0x000fe400078e0240 */
[----:B------:R-:W2:Y:S01]  /*5eb70*/  LDL.LU R58, [R1+0xc60] ;  /* 0x000c6000013a7983 */ /* 0x000ea20000300800 */
[----:B------:R-:W-:Y:S02]  /*5eb80*/  LOP3.LUT P1, RZ, R49, 0x20000, RZ, 0xc0, !PT ;  /* 0x0002000031ff7812 */ /* 0x000fe4000782c0ff */
[----:B------:R-:W-:Y:S01]  /*5eb90*/  PRMT R2, R192, 0x7632, R2 ;  /* 0x00007632c0027816 */ /* 0x000fe20000000002 */
[----:B------:R0:W-:Y:S01]  /*5eba0*/  @P5 STG.E.U16 desc[UR8][R52.64], R192 ;  /* 0x000000c034005986 */ /* 0x0001e2000c101508 */
[----:B------:R-:W-:-:S03]  /*5ebb0*/  LOP3.LUT R0, R0, 0xfff7ffff, RZ, 0xc0, !PT ;  /* 0xfff7ffff00007812 */ /* 0x000fc600078ec0ff */
[----:B------:R4:W-:Y:S01]  /*5ebc0*/  @P6 STG.E.U16 desc[UR8][R50.64], R2 ;  /* 0x0000000232006986 */ /* 0x0009e2000c101508 */
[C---:B------:R-:W-:Y:S02]  /*5ebd0*/  LOP3.LUT P2, RZ, R49.reuse, 0x40000, RZ, 0xc0, !PT ;  /* 0x0004000031ff7812 */ /* 0x040fe4000784c0ff */
[----:B------:R-:W-:Y:S01]  /*5ebe0*/  @P0 LOP3.LUT R0, R0, 0x80000, RZ, 0xfc, !PT ;  /* 0x0008000000000812 */ /* 0x000fe200078efcff */
[----:B0-----:R-:W2:Y:S01]  /*5ebf0*/  LDL.LU R192, [R1+0xc64] ;  /* 0x000c640001c07983 */ /* 0x001ea20000300800 */
[----:B----4-:R-:W-:Y:S01]  /*5ec00*/  IMAD.WIDE R50, R194, 0x2, R66 ;  /* 0x00000002c2327825 */ /* 0x010fe200078e0242 */
[----:B------:R-:W-:-:S04]  /*5ec10*/  LOP3.LUT P0, RZ, R49, 0x100000, RZ, 0xc0, !PT ;  /* 0x0010000031ff7812 */ /* 0x000fc8000780c0ff */
[----:B------:R0:W-:Y:S01]  /*5ec20*/  @P1 STG.E.U16 desc[UR8][R50.64], R54 ;  /* 0x0000003632001986 */ /* 0x0001e2000c101508 */
[----:B------:R-:W-:Y:S02]  /*5ec30*/  PRMT R2, R54, 0x7632, R2 ;  /* 0x0000763236027816 */ /* 0x000fe40000000002 */
[----:B------:R-:W-:Y:S01]  /*5ec40*/  LOP3.LUT R0, R0, 0xffefffff, RZ, 0xc0, !PT ;  /* 0xffefffff00007812 */ /* 0x000fe200078ec0ff */
[----:B0-----:R-:W-:Y:S02]  /*5ec50*/  IMAD.WIDE R50, R194, 0x2, R64 ;  /* 0x00000002c2327825 */ /* 0x001fe400078e0240 */
[----:B------:R-:W4:Y:S04]  /*5ec60*/  LDL.LU R194, [R1+0x34] ;  /* 0x0000340001c27983 */ /* 0x000f280000300800 */
[----:B------:R0:W-:Y:S01]  /*5ec70*/  @P2 STG.E.U16 desc[UR8][R50.64], R2 ;  /* 0x0000000232002986 */ /* 0x0001e2000c101508 */
[----:B------:R-:W-:-:S02]  /*5ec80*/  @P0 LOP3.LUT R0, R0, 0x100000, RZ, 0xfc, !PT ;  /* 0x0010000000000812 */ /* 0x000fc400078efcff */
[----:B------:R-:W-:Y:S01]  /*5ec90*/  LOP3.LUT P0, RZ, R49, 0x80000, RZ, 0xc0, !PT ;  /* 0x0008000031ff7812 */ /* 0x000fe2000780c0ff */
[----:B0-----:R-:W-:Y:S01]  /*5eca0*/  IMAD.WIDE R50, R193, 0x2, R66 ;  /* 0x00000002c1327825 */ /* 0x001fe200078e0242 */
[----:B------:R-:W-:-:S04]  /*5ecb0*/  PRMT R2, R195, 0x7632, R2 ;  /* 0x00007632c3027816 */ /* 0x000fc80000000002 */
[----:B------:R0:W-:Y:S02]  /*5ecc0*/  @P3 STG.E.U16 desc[UR8][R50.64], R195 ;  /* 0x000000c332003986 */ /* 0x0001e4000c101508 */
[----:B0-----:R-:W-:Y:S02]  /*5ecd0*/  IMAD.WIDE R50, R193, 0x2, R64 ;  /* 0x00000002c1327825 */ /* 0x001fe400078e0240 */
[----:B------:R-:W4:Y:S04]  /*5ece0*/  LDL.LU R195, [R1+0xc6c] ;  /* 0x000c6c0001c37983 */ /* 0x000f280000300800 */
[----:B------:R0:W-:Y:S04]  /*5ecf0*/  @P4 STG.E.U16 desc[UR8][R50.64], R2 ;  /* 0x0000000232004986 */ /* 0x0001e8000c101508 */
[----:B------:R-:W4:Y:S01]  /*5ed00*/  LDL.LU R193, [R1+0x24] ;  /* 0x0000240001c17983 */ /* 0x000f220000300800 */
[----:B0-----:R-:W-:-:S05]  /*5ed10*/  IMAD.WIDE R50, R188, 0x2, R66 ;  /* 0x00000002bc327825 */ /* 0x001fca00078e0242 */
[----:B---3--:R0:W-:Y:S01]  /*5ed20*/  @P0 STG.E.U16 desc[UR8][R50.64], R190 ;  /* 0x000000be32000986 */ /* 0x0081e2000c101508 */
[----:B------:R-:W-:Y:S02]  /*5ed30*/  LOP3.LUT P0, RZ, R0, 0x100000, RZ, 0xc0, !PT ;  /* 0x0010000000ff7812 */ /* 0x000fe4000780c0ff */
[----:B------:R-:W-:Y:S01]  /*5ed40*/  PRMT R2, R190, 0x7632, R2 ;  /* 0x00007632be027816 */ /* 0x000fe20000000002 */
[----:B0-----:R-:W-:Y:S01]  /*5ed50*/  IMAD.WIDE R50, R188, 0x2, R64 ;  /* 0x00000002bc327825 */ /* 0x001fe200078e0240 */
[----:B------:R-:W3:Y:S09]  /*5ed60*/  LDL.LU R190, [R1+0xc74] ;  /* 0x000c740001be7983 */ /* 0x000ef20000300800 */
        /* <DEDUP_REMOVED lines=9> */
[----:B0-----:R-:W-:Y:S01]  /*5ee00*/  PRMT R2, R3, 0x7632, R2 ;  /* 0x0000763203027816 */ /* 0x001fe20000000002 */
[----:B--2---:R-:W-:-:S10]  /*5ee10*/  IMAD.WIDE R50, R58, 0x2, R66 ;  /* 0x000000023a327825 */ /* 0x004fd400078e0242 */
[----:B------:R0:W-:Y:S04]  /*5ee20*/  @P0 STG.E.U16 desc[UR8][R50.64], R3 ;  /* 0x0000000332000986 */ /* 0x0001e8000c101508 */
[----:B0-----:R-:W2:Y:S01]  /*5ee30*/  LDL.LU R3, [R1+0x1b80] ;  /* 0x001b800001037983 */ /* 0x001ea20000300800 */
[----:B------:R-:W-:Y:S02]  /*5ee40*/  LOP3.LUT P5, RZ, R49, 0x400000, RZ, 0xc0, !PT ;  /* 0x0040000031ff7812 */ /* 0x000fe400078ac0ff */
[----:B------:R-:W-:Y:S01]  /*5ee50*/  LOP3.LUT P6, RZ, R48, 0x2, RZ, 0xc0, !PT ;  /* 0x0000000230ff7812 */ /* 0x000fe200078cc0ff */
[----:B------:R-:W-:-:S10]  /*5ee60*/  IMAD.WIDE R50, R58, 0x2, R64 ;  /* 0x000000023a327825 */ /* 0x000fd400078e0240 */
[----:B------:R0:W-:Y:S01]  /*5ee70*/  @P5 STG.E.U16 desc[UR8][R50.64], R2 ;  /* 0x0000000232005986 */ /* 0x0001e2000c101508 */
[----:B------:R-:W-:Y:S01]  /*5ee80*/  LOP3.LUT P1, RZ, R48, 0x4, RZ, 0xc0, !PT ;  /* 0x0000000430ff7812 */ /* 0x000fe2000782c0ff */
[----:B0-----:R-:W-:Y:S01]  /*5ee90*/  IMAD.WIDE R50, R192, 0x2, R66 ;  /* 0x00000002c0327825 */ /* 0x001fe200078e0242 */
[----:B----4-:R-:W-:-:S04]  /*5eea0*/  PRMT R2, R194, 0x7632, R2 ;  /* 0x00007632c2027816 */ /* 0x010fc80000000002 */
[----:B------:R0:W-:Y:S01]  /*5eeb0*/  @P6 STG.E.U16 desc[UR8][R50.64], R194 ;  /* 0x000000c232006986 */ /* 0x0001e2000c101508 */
[----:B------:R-:W-:-:S03]  /*5eec0*/  LOP3.LUT P2, RZ, R49, 0x800000, RZ, 0xc0, !PT ;  /* 0x0080000031ff7812 */ /* 0x000fc6000784c0ff */
[----:B0-----:R-:W4:Y:S04]  /*5eed0*/  LDL.LU R194, [R1+0xc7c] ;  /* 0x000c7c0001c27983 */ /* 0x001f280000300800 */
[----:B------:R-:W4:Y:S01]  /*5eee0*/  LDL.LU R59, [R1+0x28] ;  /* 0x00002800013b7983 */ /* 0x000f220000300800 */
[----:B------:R-:W-:-:S03]  /*5eef0*/  IMAD.WIDE R50, R192, 0x2, R64 ;  /* 0x00000002c0327825 */ /* 0x000fc600078e0240 */
[----:B------:R-:W4:Y:S04]  /*5ef00*/  LDL.LU R54, [R1+0xc80] ;  /* 0x000c800001367983 */ /* 0x000f280000300800 */
[----:B------:R0:W-:Y:S02]  /*5ef10*/  @P1 STG.E.U16 desc[UR8][R50.64], R2 ;  /* 0x0000000232001986 */ /* 0x0001e4000c101508 */
[----:B0-----:R-:W-:-:S05]  /*5ef20*/  IMAD.WIDE R50, R195, 0x2, R66 ;  /* 0x00000002c3327825 */ /* 0x001fca00078e0242 */
[----:B------:R0:W-:Y:S02]  /*5ef30*/  @P2 STG.E.U16 desc[UR8][R50.64], R193 ;  /* 0x000000c132002986 */ /* 0x0001e4000c101508 */
[----:B0-----:R-:W-:Y:S02]  /*5ef40*/  IMAD.WIDE R50, R195, 0x2, R64 ;  /* 0x00000002c3327825 */ /* 0x001fe400078e0240 */
[----:B------:R-:W4:Y:S04]  /*5ef50*/  LDL.LU R195, [R1+0x3c] ;  /* 0x00003c0001c37983 */ /* 0x000f280000300800 */
[----:B------:R-:W4:Y:S01]  /*5ef60*/  LDL.LU R188, [R1+0xc84] ;  /* 0x000c840001bc7983 */ /* 0x000f220000300800 */
[----:B------:R-:W-:-:S03]  /*5ef70*/  LOP3.LUT P3, RZ, R49, 0x1000000, RZ, 0xc0, !PT ;  /* 0x0100000031ff7812 */ /* 0x000fc6000786c0ff */
[----:B------:R-:W4:Y:S01]  /*5ef80*/  LDL.LU R189, [R1+0x2c] ;  /* 0x00002c0001bd7983 */ /* 0x000f220000300800 */
[----:B------:R-:W-:Y:S02]  /*5ef90*/  LOP3.LUT P4, RZ, R48, 0x8, RZ, 0xc0, !PT ;  /* 0x0000000830ff7812 */ /* 0x000fe4000788c0ff */
[----:B------:R-:W-:-:S07]  /*5efa0*/  PRMT R2, R193, 0x7632, R2 ;  /* 0x00007632c1027816 */ /* 0x000fce0000000002 */
[----:B------:R3:W-:Y:S02]  /*5efb0*/  @P3 STG.E.U16 desc[UR8][R50.64], R2 ;  /* 0x0000000232003986 */ /* 0x0007e4000c101508 */
[----:B---3--:R-:W-:-:S05]  /*5efc0*/  IMAD.WIDE R50, R190, 0x2, R66 ;  /* 0x00000002be327825 */ /* 0x008fca00078e0242 */
[----:B--2---:R0:W-:Y:S02]  /*5efd0*/  @P4 STG.E.U16 desc[UR8][R50.64], R3 ;  /* 0x0000000332004986 */ /* 0x0041e4000c101508 */
[----:B0-----:R-:W-:Y:S02]  /*5efe0*/  IMAD.WIDE R50, R190, 0x2, R64 ;  /* 0x00000002be327825 */ /* 0x001fe400078e0240 */
[----:B------:R-:W2:Y:S04]  /*5eff0*/  LDL.LU R190, [R1+0xc8c] ;  /* 0x000c8c0001be7983 */ /* 0x000ea80000300800 */
[----:B------:R-:W3:Y:S01]  /*5f000*/  LDL.LU R191, [R1+0x10] ;  /* 0x0000100001bf7983 */ /* 0x000ee20000300800 */
[----:B------:R-:W-:Y:S02]  /*5f010*/  LOP3.LUT P5, RZ, R48, 0x10, RZ, 0xc0, !PT ;  /* 0x0000001030ff7812 */ /* 0x000fe400078ac0ff */
[----:B------:R-:W-:-:S02]  /*5f020*/  LOP3.LUT P6, RZ, R49, 0x2000000, RZ, 0xc0, !PT ;  /* 0x0200000031ff7812 */ /* 0x000fc400078cc0ff */
[----:B------:R-:W-:Y:S02]  /*5f030*/  LOP3.LUT P0, RZ, R49, 0x20000000, RZ, 0xc0, !PT ;  /* 0x2000000031ff7812 */ /* 0x000fe4000780c0ff */
[----:B------:R-:W-:Y:S02]  /*5f040*/  PRMT R2, R3, 0x7632, R2 ;  /* 0x0000763203027816 */ /* 0x000fe40000000002 */
[----:B------:R-:W3:Y:S04]  /*5f050*/  LDL.LU R3, [R1+0x1b7c] ;  /* 0x001b7c0001037983 */ /* 0x000ee80000300800 */
[----:B------:R-:W3:Y:S01]  /*5f060*/  LDL.LU R58, [R1+0xc90] ;  /* 0x000c9000013a7983 */ /* 0x000ee20000300800 */
[----:B------:R-:W-:-:S03]  /*5f070*/  LOP3.LUT R0, R0, 0xffffdfff, RZ, 0xc0, !PT ;  /* 0xffffdfff00007812 */ /* 0x000fc600078ec0ff */
[----:B------:R4:W-:Y:S04]  /*5f080*/  @P5 STG.E.U16 desc[UR8][R50.64], R2 ;  /* 0x0000000232005986 */ /* 0x0009e8000c101508 */
[----:B------:R-:W3:Y:S01]  /*5f090*/  LDL.LU R192, [R1] ;  /* 0x0000000001c07983 */ /* 0x000ee20000300800 */
[----:B------:R-:W-:Y:S02]  /*5f0a0*/  LOP3.LUT P1, RZ, R49, 0x4000000, RZ, 0xc0, !PT ;  /* 0x0400000031ff7812 */ /* 0x000fe4000782c0ff */
[----:B------:R-:W-:Y:S01]  /*5f0b0*/  @P0 LOP3.LUT R0, R0, 0x2000, RZ, 0xfc, !PT ;  /* 0x0000200000000812 */ /* 0x000fe200078efcff */
[----:B----4-:R-:W-:Y:S01]  /*5f0c0*/  IMAD.WIDE R50, R194, 0x2, R66 ;  /* 0x00000002c2327825 */ /* 0x010fe200078e0242 */
[----:B------:R-:W-:-:S04]  /*5f0d0*/  LOP3.LUT P0, RZ, R48, 0x100, RZ, 0xc0, !PT ;  /* 0x0000010030ff7812 */ /* 0x000fc8000780c0ff */
[----:B------:R0:W-:Y:S01]  /*5f0e0*/  @P6 STG.E.U16 desc[UR8][R50.64], R59 ;  /* 0x0000003b32006986 */ /* 0x0001e2000c101508 */
[----:B------:R-:W-:Y:S02]  /*5f0f0*/  LOP3.LUT P2, RZ, R48, 0x20, RZ, 0xc0, !PT ;  /* 0x0000002030ff7812 */ /* 0x000fe4000784c0ff */
[----:B------:R-:W-:Y:S01]  /*5f100*/  PRMT R2, R59, 0x7632, R2 ;  /* 0x000076323b027816 */ /* 0x000fe20000000002 */
[----:B0-----:R-:W-:Y:S02]  /*5f110*/  IMAD.WIDE R50, R194, 0x2, R64 ;  /* 0x00000002c2327825 */ /* 0x001fe400078e0240 */
[----:B------:R-:W4:Y:S01]  /*5f120*/  LDL.LU R194, [R1+0xc98] ;  /* 0x000c980001c27983 */ /* 0x000f220000300800 */
[----:B------:R-:W-:-:S03]  /*5f130*/  LOP3.LUT R0, R0, 0xffffbfff, RZ, 0xc0, !PT ;  /* 0xffffbfff00007812 */ /* 0x000fc600078ec0ff */
[----:B------:R-:W4:Y:S01]  /*5f140*/  LDL.LU R193, [R1+0x14] ;  /* 0x0000140001c17983 */ /* 0x000f220000300800 */
[----:B------:R-:W-:-:S03]  /*5f150*/  @P0 LOP3.LUT R0, R0, 0x4000, RZ, 0xfc, !PT ;  /* 0x0000400000000812 */ /* 0x000fc600078efcff */
[----:B------:R0:W-:Y:S01]  /*5f160*/  @P1 STG.E.U16 desc[UR8][R50.64], R2 ;  /* 0x0000000232001986 */ /* 0x0001e2000c101508 */
        /* <DEDUP_REMOVED lines=10> */
[----:B------:R-:W-:Y:S02]  /*5f210*/  LOP3.LUT P3, RZ, R48, 0x40, RZ, 0xc0, !PT ;  /* 0x0000004030ff7812 */ /* 0x000fe4000786c0ff */
[----:B------:R-:W-:-:S09]  /*5f220*/  LOP3.LUT R0, R0, 0xfffeffff, RZ, 0xc0, !PT ;  /* 0xfffeffff00007812 */ /* 0x000fd200078ec0ff */
[----:B------:R-:W-:Y:S02]  /*5f230*/  @P0 LOP3.LUT R0, R0, 0x10000, RZ, 0xfc, !PT ;  /* 0x0001000000000812 */ /* 0x000fe400078efcff */
[----:B------:R-:W-:Y:S01]  /*5f240*/  LOP3.LUT P0, RZ, R49, 0x8000000, RZ, 0xc0, !PT ;  /* 0x0800000031ff7812 */ /* 0x000fe2000780c0ff */
[----:B------:R0:W-:Y:S02]  /*5f250*/  @P3 STG.E.U16 desc[UR8][R50.64], R2 ;  /* 0x0000000232003986 */ /* 0x0001e4000c101508 */
[----:B0-----:R-:W-:-:S10]  /*5f260*/  IMAD.WIDE R50, R188, 0x2, R66 ;  /* 0x00000002bc327825 */ /* 0x001fd400078e0242 */
[----:B------:R0:W-:Y:S01]  /*5f270*/  @P0 STG.E.U16 desc[UR8][R50.64], R189 ;  /* 0x000000bd32000986 */ /* 0x0001e2000c101508 */
[----:B------:R-:W-:Y:S02]  /*5f280*/  LOP3.LUT P0, RZ, R0, 0x10000, RZ, 0xc0, !PT ;  /* 0x0001000000ff7812 */ /* 0x000fe4000780c0ff */
[----:B------:R-:W-:Y:S01]  /*5f290*/  PRMT R2, R189, 0x7632, R2 ;  /* 0x00007632bd027816 */ /* 0x000fe20000000002 */
[----:B0-----:R-:W-:-:S10]  /*5f2a0*/  IMAD.WIDE R50, R188, 0x2, R64 ;  /* 0x00000002bc327825 */ /* 0x001fd400078e0240 */
[----:B------:R2:W-:Y:S01]  /*5f2b0*/  @P0 STG.E.U16 desc[UR8][R50.64], R2 ;  /* 0x0000000232000986 */ /* 0x0005e2000c101508 */
[----:B------:R-:W-:Y:S01]  /*5f2c0*/  LOP3.LUT P0, RZ, R0, 0x8000, RZ, 0xc0, !PT ;  /* 0x0000800000ff7812 */ /* 0x000fe2000780c0ff */
[----:B--2---:R-:W-:-:S12]  /*5f2d0*/  IMAD.WIDE R50, R190, 0x2, R66 ;  /* 0x00000002be327825 */ /* 0x004fd800078e0242 */
[----:B---3--:R0:W-:Y:S02]  /*5f2e0*/  @P0 STG.E.U16 desc[UR8][R50.64], R191 ;  /* 0x000000bf32000986 */ /* 0x0081e4000c101508 */
[----:B0-----:R-:W-:Y:S02]  /*5f2f0*/  IMAD.WIDE R50, R190, 0x2, R64 ;  /* 0x00000002be327825 */ /* 0x001fe400078e0240 */
[----:B------:R-:W2:Y:S04]  /*5f300*/  LDL.LU R190, [R1+0xca4] ;  /* 0x000ca40001be7983 */ /* 0x000ea80000300800 */
[----:B------:R-:W3:Y:S01]  /*5f310*/  LDL.LU R188, [R1+0x18] ;  /* 0x0000180001bc7983 */ /* 0x000ee20000300800 */
[----:B------:R-:W-:Y:S02]  /*5f320*/  LOP3.LUT P0, RZ, R0, 0x4000, RZ, 0xc0, !PT ;  /* 0x0000400000ff7812 */ /* 0x000fe4000780c0ff */
[----:B------:R-:W-:-:S02]  /*5f330*/  PRMT R2, R191, 0x7632, R2 ;  /* 0x00007632bf027816 */ /* 0x000fc40000000002 */
        /* <DEDUP_REMOVED lines=11> */
[----:B----4-:R-:W-:-:S05]  /*5f3f0*/  IMAD.WIDE R50, R194, 0x2, R66 ;  /* 0x00000002c2327825 */ /* 0x010fca00078e0242 */
[----:B------:R0:W-:Y:S01]  /*5f400*/  @P5 STG.E.U16 desc[UR8][R50.64], R193 ;  /* 0x000000c132005986 */ /* 0x0001e2000c101508 */
[----:B------:R-:W-:Y:S01]  /*5f410*/  PRMT R2, R193, 0x7632, R2 ;  /* 0x00007632c1027816 */ /* 0x000fe20000000002 */
[----:B0-----:R-:W-:Y:S02]  /*5f420*/  IMAD.WIDE R50, R194, 0x2, R64 ;  /* 0x00000002c2327825 */ /* 0x001fe400078e0240 */
[----:B------:R-:W4:Y:S04]  /*5f430*/  LDL.LU R194, [R1+0xcac] ;  /* 0x000cac0001c27983 */ /* 0x000f280000300800 */
[----:B------:R-:W4:Y:S04]  /*5f440*/  LDL.LU R189, [R1+0x8] ;  /* 0x0000080001bd7983 */ /* 0x000f280000300800 */
[----:B------:R0:W-:Y:S04]  /*5f450*/  @P6 STG.E.U16 desc[UR8][R50.64], R2 ;  /* 0x0000000232006986 */ /* 0x0001e8000c101508 */
[----:B------:R-:W4:Y:S01]  /*5f460*/  LDL.LU R191, [R1+0xcb0] ;  /* 0x000cb00001bf7983 */ /* 0x000f220000300800 */
[----:B0-----:R-:W-:-:S05]  /*5f470*/  IMAD.WIDE R50, R195, 0x2, R66 ;  /* 0x00000002c3327825 */ /* 0x001fca00078e0242 */
[----:B------:R0:W-:Y:S02]  /*5f480*/  @P1 STG.E.U16 desc[UR8][R50.64], R54 ;  /* 0x0000003632001986 */ /* 0x0001e4000c101508 */
[----:B0-----:R-:W-:Y:S02]  /*5f490*/  IMAD.WIDE R50, R195, 0x2, R64 ;  /* 0x00000002c3327825 */ /* 0x001fe400078e0240 */
[----:B------:R-:W4:Y:S04]  /*5f4a0*/  LDL.LU R195, [R1+0x1c] ;  /* 0x00001c0001c37983 */ /* 0x000f280000300800 */
[----:B------:R-:W4:Y:S04]  /*5f4b0*/  LDL.LU R58, [R1+0xcb8] ;  /* 0x000cb800013a7983 */ /* 0x000f280000300800 */
[----:B------:R-:W4:Y:S04]  /*5f4c0*/  LDL.LU R193, [R1+0xc] ;  /* 0x00000c0001c17983 */ /* 0x000f280000300800 */
[----:B------:R-:W4:Y:S01]  /*5f4d0*/  LDL.LU R192, [R1+0xcbc] ;  /* 0x000cbc0001c07983 */ /* 0x000f220000300800 */
[----:B------:R-:W-:-:S02]  /*5f4e0*/  LOP3.LUT P2, RZ, R3, 0x1, RZ, 0xc0, !PT ;  /* 0x0000000103ff7812 */ /* 0x000fc4000784c0ff */
[----:B------:R-:W-:Y:S02]  /*5f4f0*/  LOP3.LUT P3, RZ, R48, 0x800, RZ, 0xc0, !PT ;  /* 0x0000080030ff7812 */ /* 0x000fe4000786c0ff */
[----:B------:R-:W-:-:S09]  /*5f500*/  PRMT R2, R54, 0x7632, R2 ;  /* 0x0000763236027816 */ /* 0x000fd20000000002 */
[----:B------:R2:W-:Y:S02]  /*5f510*/  @P2 STG.E.U16 desc[UR8][R50.64], R2 ;  /* 0x0000000232002986 */ /* 0x0005e4000c101508 */
[----:B--2---:R-:W-:-:S05]  /*5f520*/  IMAD.WIDE R50, R190, 0x2, R66 ;  /* 0x00000002be327825 */ /* 0x004fca00078e0242 */
[----:B---3--:R0:W-:Y:S02]  /*5f530*/  @P3 STG.E.U16 desc[UR8][R50.64], R188 ;  /* 0x000000bc32003986 */ /* 0x0081e4000c101508 */
[----:B0-----:R-:W-:Y:S02]  /*5f540*/  IMAD.WIDE R50, R190, 0x2, R64 ;  /* 0x00000002be327825 */ /* 0x001fe400078e0240 */
[----:B------:R-:W2:Y:S01]  /*5f550*/  LDL.LU R190, [R1+0xcc0] ;  /* 0x000cc00001be7983 */ /* 0x000ea20000300800 */
[----:B------:R-:W-:Y:S02]  /*5f560*/  LOP3.LUT P3, RZ, R3, 0x20, RZ, 0xc0, !PT ;  /* 0x0000002003ff7812 */ /* 0x000fe4000786c0ff */
[----:B------:R-:W-:Y:S02]  /*5f570*/  LOP3.LUT R0, R0, 0xfffffdff, RZ, 0xc0, !PT ;  /* 0xfffffdff00007812 */ /* 0x000fe400078ec0ff */
[----:B------:R-:W-:-:S09]  /*5f580*/  LOP3.LUT P4, RZ, R48, 0x1000, RZ, 0xc0, !PT ;  /* 0x0000100030ff7812 */ /* 0x000fd2000788c0ff */
[----:B------:R-:W-:Y:S02]  /*5f590*/  @P3 LOP3.LUT R0, R0, 0x200, RZ, 0xfc, !PT ;  /* 0x0000020000003812 */ /* 0x000fe400078efcff */
[----:B------:R-:W-:Y:S02]  /*5f5a0*/  LOP3.LUT P3, RZ, R48, 0x10000, RZ, 0xc0, !PT ;  /* 0x0001000030ff7812 */ /* 0x000fe4000786c0ff */
[----:B------:R-:W-:Y:S02]  /*5f5b0*/  LOP3.LUT R0, R0, 0xfffffbff, RZ, 0xc0, !PT ;  /* 0xfffffbff00007812 */ /* 0x000fe400078ec0ff */
[----:B------:R-:W-:Y:S02]  /*5f5c0*/  LOP3.LUT P5, RZ, R3, 0x2, RZ, 0xc0, !PT ;  /* 0x0000000203ff7812 */ /* 0x000fe400078ac0ff */
[----:B------:R-:W-:-:S07]  /*5f5d0*/  PRMT R2, R188, 0x7632, R2 ;  /* 0x00007632bc027816 */ /* 0x000fce0000000002 */
[----:B------:R-:W-:Y:S02]  /*5f5e0*/  @P3 LOP3.LUT R0, R0, 0x400, RZ, 0xfc, !PT ;  /* 0x0000040000003812 */ /* 0x000fe400078efcff */
[----:B------:R-:W-:Y:S01]  /*5f5f0*/  LOP3.LUT P3, RZ, R48, 0x8000, RZ, 0xc0, !PT ;  /* 0x0000800030ff7812 */ /* 0x000fe2000786c0ff */
[----:B------:R4:W-:Y:S01]  /*5f600*/  @P4 STG.E.U16 desc[UR8][R50.64], R2 ;  /* 0x0000000232004986 */ /* 0x0009e2000c101508 */
[----:B------:R-:W-:Y:S02]  /*5f610*/  LOP3.LUT P6, RZ, R3, 0x4, RZ, 0xc0, !PT ;  /* 0x0000000403ff7812 */ /* 0x000fe400078cc0ff */
[----:B------:R-:W-:Y:S02]  /*5f620*/  LOP3.LUT R0, R0, 0xfffff7ff, RZ, 0xc0, !PT ;  /* 0xfffff7ff00007812 */ /* 0x000fe400078ec0ff */
[----:B------:R-:W-:-:S07]  /*5f630*/  LOP3.LUT P1, RZ, R48, 0x2000, RZ, 0xc0, !PT ;  /* 0x0000200030ff7812 */ /* 0x000fce000782c0ff */
[----:B------:R-:W-:Y:S02]  /*5f640*/  @P3 LOP3.LUT R0, R0, 0x800, RZ, 0xfc, !PT ;  /* 0x0000080000003812 */ /* 0x000fe400078efcff */
[----:B------:R-:W-:Y:S02]  /*5f650*/  LOP3.LUT P3, RZ, R3, 0x10, RZ, 0xc0, !PT ;  /* 0x0000001003ff7812 */ /* 0x000fe4000786c0ff */
[----:B------:R-:W-:Y:S01]  /*5f660*/  LOP3.LUT P2, RZ, R48, 0x4000, RZ, 0xc0, !PT ;  /* 0x0000400030ff7812 */ /* 0x000fe2000784c0ff */
[----:B----4-:R-:W-:-:S05]  /*5f670*/  IMAD.WIDE R50, R194, 0x2, R66 ;  /* 0x00000002c2327825 */ /* 0x010fca00078e0242 */
[----:B------:R0:W-:Y:S01]  /*5f680*/  @P5 STG.E.U16 desc[UR8][R50.64], R189 ;  /* 0x000000bd32005986 */ /* 0x0001e2000c101508 */
[----:B------:R-:W-:Y:S02]  /*5f690*/  PRMT R2, R189, 0x7632, R2 ;  /* 0x00007632bd027816 */ /* 0x000fe40000000002 */
[----:B------:R-:W-:Y:S01]  /*5f6a0*/  LOP3.LUT R0, R0, 0xffffefff, RZ, 0xc0, !PT ;  /* 0xffffefff00007812 */ /* 0x000fe200078ec0ff */
[----:B0-----:R-:W-:Y:S02]  /*5f6b0*/  IMAD.WIDE R50, R194, 0x2, R64 ;  /* 0x00000002c2327825 */ /* 0x001fe400078e0240 */
[----:B------:R-:W3:Y:S04]  /*5f6c0*/  LDL.LU R194, [R1+0xcc8] ;  /* 0x000cc80001c27983 */ /* 0x000ee80000300800 */
[----:B------:R0:W-:Y:S01]  /*5f6d0*/  @P6 STG.E.U16 desc[UR8][R50.64], R2 ;  /* 0x0000000232006986 */ /* 0x0001e2000c101508 */
[----:B------:R-:W-:-:S02]  /*5f6e0*/  @P3 LOP3.LUT R0, R0, 0x1000, RZ, 0xfc, !PT ;  /* 0x0000100000003812 */ /* 0x000fc400078efcff */
[----:B------:R-:W-:Y:S01]  /*5f6f0*/  LOP3.LUT P3, RZ, R3, 0x8, RZ, 0xc0, !PT ;  /* 0x0000000803ff7812 */ /* 0x000fe2000786c0ff */
[----:B0-----:R-:W-:Y:S01]  /*5f700*/  IMAD.WIDE R50, R191, 0x2, R66 ;  /* 0x00000002bf327825 */ /* 0x001fe200078e0242 */
[----:B------:R-:W-:-:S04]  /*5f710*/  PRMT R2, R195, 0x7632, R2 ;  /* 0x00007632c3027816 */ /* 0x000fc80000000002 */
[----:B------:R0:W-:Y:S04]  /*5f720*/  @P1 STG.E.U16 desc[UR8][R50.64], R195 ;  /* 0x000000c332001986 */ /* 0x0001e8000c101508 */
[----:B0-----:R-:W4:Y:S01]  /*5f730*/  LDL.LU R195, [R1+0xcd0] ;  /* 0x000cd00001c37983 */ /* 0x001f220000300800 */
[----:B------:R-:W-:-:S05]  /*5f740*/  IMAD.WIDE R50, R191, 0x2, R64 ;  /* 0x00000002bf327825 */ /* 0x000fca00078e0240 */
[----:B------:R0:W-:Y:S02]  /*5f750*/  @P2 STG.E.U16 desc[UR8][R50.64], R2 ;  /* 0x0000000232002986 */ /* 0x0001e4000c101508 */
[----:B0-----:R-:W-:-:S05]  /*5f760*/  IMAD.WIDE R50, R58, 0x2, R66 ;  /* 0x000000023a327825 */ /* 0x001fca00078e0242 */
[----:B------:R0:W-:Y:S01]  /*5f770*/  @P3 STG.E.U16 desc[UR8][R50.64], R193 ;  /* 0x000000c132003986 */ /* 0x0001e2000c101508 */
[----:B------:R-:W-:Y:S02]  /*5f780*/  LOP3.LUT P3, RZ, R0, 0x1000, RZ, 0xc0, !PT ;  /* 0x0000100000ff7812 */ /* 0x000fe4000786c0ff */
[----:B------:R-:W-:Y:S01]  /*5f790*/  PRMT R2, R193, 0x7632, R2 ;  /* 0x00007632c1027816 */ /* 0x000fe20000000002 */
[----:B0-----:R-:W-:Y:S01]  /*5f7a0*/  IMAD.WIDE R50, R58, 0x2, R64 ;  /* 0x000000023a327825 */ /* 0x001fe200078e0240 */
[----:B------:R-:W4:Y:S09]  /*5f7b0*/  LDL.LU R193, [R1+0xcd4] ;  /* 0x000cd40001c17983 */ /* 0x000f320000300800 */
[----:B------:R0:W-:Y:S01]  /*5f7c0*/  @P3 STG.E.U16 desc[UR8][R50.64], R2 ;  /* 0x0000000232003986 */ /* 0x0001e2000c101508 */
[----:B------:R-:W-:Y:S01]  /*5f7d0*/  LOP3.LUT P3, RZ, R0, 0x800, RZ, 0xc0, !PT ;  /* 0x0000080000ff7812 */ /* 0x000fe2000786c0ff */
[----:B0-----:R-:W-:-:S12]  /*5f7e0*/  IMAD.WIDE R50, R192, 0x2, R66 ;  /* 0x00000002c0327825 */ /* 0x001fd800078e0242 */
[----:B------:R0:W-:Y:S01]  /*5f7f0*/  @P3 STG.E.U16 desc[UR8][R50.64], R248 ;  /* 0x000000f832003986 */ /* 0x0001e2000c101508 */
[----:B------:R-:W-:Y:S01]  /*5f800*/  LOP3.LUT P3, RZ, R0, 0x400, RZ, 0xc0, !PT ;  /* 0x0000040000ff7812 */ /* 0x000fe2000786c0ff */
[----:B0-----:R-:W-:Y:S01]  /*5f810*/  IMAD.WIDE R50, R192, 0x2, R64 ;  /* 0x00000002c0327825 */ /* 0x001fe200078e0240 */
[----:B------:R-:W-:-:S11]  /*5f820*/  PRMT R248, R248, 0x7632, R248 ;  /* 0x00007632f8f87816 */ /* 0x000fd600000000f8 */
[----:B------:R2:W-:Y:S01]  /*5f830*/  @P3 STG.E.U16 desc[UR8][R50.64], R248 ;  /* 0x000000f832003986 */ /* 0x0005e2000c101508 */
[----:B------:R-:W-:Y:S01]  /*5f840*/  LOP3.LUT P3, RZ, R0, 0x200, RZ, 0xc0, !PT ;  /* 0x0000020000ff7812 */ /* 0x000fe2000786c0ff */
[----:B--2---:R-:W-:-:S12]  /*5f850*/  IMAD.WIDE R50, R190, 0x2, R66 ;  /* 0x00000002be327825 */ /* 0x004fd800078e0242 */
[----:B------:R0:W-:Y:S02]  /*5f860*/  @P3 STG.E.U16 desc[UR8][R50.64], R244 ;  /* 0x000000f432003986 */ /* 0x0001e4000c101508 */
[----:B0-----:R-:W-:Y:S02]  /*5f870*/  IMAD.WIDE R50, R190, 0x2, R64 ;  /* 0x00000002be327825 */ /* 0x001fe400078e0240 */
[----:B------:R-:W2:Y:S01]  /*5f880*/  LDL.LU R190, [R1+0xcd8] ;  /* 0x000cd80001be7983 */ /* 0x000ea20000300800 */
[----:B------:R-:W-:Y:S02]  /*5f890*/  LOP3.LUT P4, RZ, R3, 0x40, RZ, 0xc0, !PT ;  /* 0x0000004003ff7812 */ /* 0x000fe4000788c0ff */
[----:B------:R-:W-:Y:S02]  /*5f8a0*/  LOP3.LUT P5, RZ, R48, 0x20000, RZ, 0xc0, !PT ;  /* 0x0002000030ff7812 */ /* 0x000fe400078ac0ff */
[----:B------:R-:W-:Y:S02]  /*5f8b0*/  PRMT R244, R244, 0x7632, R244 ;  /* 0x00007632f4f47816 */ /* 0x000fe400000000f4 */
[----:B------:R-:W-:-:S02]  /*5f8c0*/  LOP3.LUT P0, RZ, R48, 0x40000, RZ, 0xc0, !PT ;  /* 0x0004000030ff7812 */ /* 0x000fc4000780c0ff */
[----:B------:R-:W-:-:S05]  /*5f8d0*/  LOP3.LUT P6, RZ, R3, 0x80, RZ, 0xc0, !PT ;  /* 0x0000008003ff7812 */ /* 0x000fca00078cc0ff */
[----:B------:R3:W-:Y:S02]  /*5f8e0*/  @P4 STG.E.U16 desc[UR8][R50.64], R244 ;  /* 0x000000f432004986 */ /* 0x0007e4000c101508 */
[----:B---3--:R-:W-:-:S05]  /*5f8f0*/  IMAD.WIDE R50, R194, 0x2, R66 ;  /* 0x00000002c2327825 */ /* 0x008fca00078e0242 */
[----:B------:R0:W-:Y:S02]  /*5f900*/  @P5 STG.E.U16 desc[UR8][R50.64], R249 ;  /* 0x000000f932005986 */ /* 0x0001e4000c101508 */
[----:B0-----:R-:W-:Y:S01]  /*5f910*/  IMAD.WIDE R50, R194, 0x2, R64 ;  /* 0x00000002c2327825 */ /* 0x001fe200078e0240 */
[----:B------:R-:W-:-:S05]  /*5f920*/  PRMT R249, R249, 0x7632, R249 ;  /* 0x00007632f9f97816 */ /* 0x000fca00000000f9 */
[----:B------:R4:W-:Y:S02]  /*5f930*/  @P0 STG.E.U16 desc[UR8][R50.64], R249 ;  /* 0x000000f932000986 */ /* 0x0009e4000c101508 */
[----:B----4-:R-:W-:-:S05]  /*5f940*/  IMAD.WIDE R50, R195, 0x2, R66 ;  /* 0x00000002c3327825 */ /* 0x010fca00078e0242 */
[----:B------:R0:W-:Y:S02]  /*5f950*/  @P6 STG.E.U16 desc[UR8][R50.64], R245 ;  /* 0x000000f532006986 */ /* 0x0001e4000c101508 */
[----:B0-----:R-:W-:Y:S02]  /*5f960*/  IMAD.WIDE R50, R195, 0x2, R64 ;  /* 0x00000002c3327825 */ /* 0x001fe400078e0240 */
[----:B------:R-:W3:Y:S04]  /*5f970*/  LDL.LU R195, [R1+0xce0] ;  /* 0x000ce00001c37983 */ /* 0x000ee80000300800 */
[----:B------:R-:W4:Y:S01]  /*5f980*/  LDL.LU R194, [R1+0xce4] ;  /* 0x000ce40001c27983 */ /* 0x000f220000300800 */
[----:B------:R-:W-:Y:S02]  /*5f990*/  LOP3.LUT P1, RZ, R3, 0x100, RZ, 0xc0, !PT ;  /* 0x0000010003ff7812 */ /* 0x000fe4000782c0ff */
[----:B------:R-:W-:Y:S01]  /*5f9a0*/  LOP3.LUT P2, RZ, R48, 0x80000, RZ, 0xc0, !PT ;  /* 0x0008000030ff7812 */ /* 0x000fe2000784c0ff */
[----:B------:R-:W4:Y:S01]  /*5f9b0*/  LDL.LU R192, [R1+0xcec] ;  /* 0x000cec0001c07983 */ /* 0x000f220000300800 */
[----:B------:R-:W-:-:S02]  /*5f9c0*/  PRMT R245, R245, 0x7632, R245 ;  /* 0x00007632f5f57816 */ /* 0x000fc400000000f5 */
[----:B------:R-:W-:Y:S02]  /*5f9d0*/  LOP3.LUT P3, RZ, R48, 0x100000, RZ, 0xc0, !PT ;  /* 0x0010000030ff7812 */ /* 0x000fe4000786c0ff */
[----:B------:R-:W-:-:S05]  /*5f9e0*/  LOP3.LUT P4, RZ, R3, 0x200, RZ, 0xc0, !PT ;  /* 0x0000020003ff7812 */ /* 0x000fca000788c0ff */
[----:B------:R0:W-:Y:S02]  /*5f9f0*/  @P1 STG.E.U16 desc[UR8][R50.64], R245 ;  /* 0x000000f532001986 */ /* 0x0001e4000c101508 */
[----:B0-----:R-:W-:-:S05]  /*5fa00*/  IMAD.WIDE R50, R193, 0x2, R66 ;  /* 0x00000002c1327825 */ /* 0x001fca00078e0242 */
[----:B------:R0:W-:Y:S02]  /*5fa10*/  @P2 STG.E.U16 desc[UR8][R50.64], R250 ;  /* 0x000000fa32002986 */ /* 0x0001e4000c101508 */
[----:B0-----:R-:W-:Y:S01]  /*5fa20*/  IMAD.WIDE R50, R193, 0x2, R64 ;  /* 0x00000002c1327825 */ /* 0x001fe200078e0240 */
[----:B------:R-:W-:-:S05]  /*5fa30*/  PRMT R250, R250, 0x7632, R250 ;  /* 0x00007632fafa7816 */ /* 0x000fca00000000fa */
[----:B------:R2:W-:Y:S02]  /*5fa40*/  @P3 STG.E.U16 desc[UR8][R50.64], R250 ;  /* 0x000000fa32003986 */ /* 0x0005e4000c101508 */
[----:B--2---:R-:W-:-:S05]  /*5fa50*/  IMAD.WIDE R50, R190, 0x2, R66 ;  /* 0x00000002be327825 */ /* 0x004fca00078e0242 */
[----:B------:R0:W-:Y:S02]  /*5fa60*/  @P4 STG.E.U16 desc[UR8][R50.64], R246 ;  /* 0x000000f632004986 */ /* 0x0001e4000c101508 */
[----:B0-----:R-:W-:Y:S02]  /*5fa70*/  IMAD.WIDE R50, R190, 0x2, R64 ;  /* 0x00000002be327825 */ /* 0x001fe400078e0240 */
[----:B------:R-:W2:Y:S01]  /*5fa80*/  LDL.LU R190, [R1+0xcf0] ;  /* 0x000cf00001be7983 */ /* 0x000ea20000300800 */
[----:B------:R-:W-:Y:S02]  /*5fa90*/  LOP3.LUT P2, RZ, R48, 0x1000000, RZ, 0xc0, !PT ;  /* 0x0100000030ff7812 */ /* 0x000fe4000784c0ff */
[----:B------:R-:W-:Y:S01]  /*5faa0*/  LOP3.LUT R0, R0, 0xffffffbf, RZ, 0xc0, !PT ;  /* 0xffffffbf00007812 */ /* 0x000fe200078ec0ff */
[----:B------:R-:W2:Y:S01]  /*5fab0*/  LDL.LU R193, [R1+0xcf4] ;  /* 0x000cf40001c17983 */ /* 0x000ea20000300800 */
[----:B------:R-:W-:Y:S02]  /*5fac0*/  LOP3.LUT P5, RZ, R3, 0x400, RZ, 0xc0, !PT ;  /* 0x0000040003ff7812 */ /* 0x000fe400078ac0ff */
[----:B------:R-:W-:-:S07]  /*5fad0*/  LOP3.LUT P6, RZ, R48, 0x200000, RZ, 0xc0, !PT ;  /* 0x0020000030ff7812 */ /* 0x000fce00078cc0ff */
[----:B------:R-:W-:Y:S02]  /*5fae0*/  @P2 LOP3.LUT R0, R0, 0x40, RZ, 0xfc, !PT ;  /* 0x0000004000002812 */ /* 0x000fe400078efcff */
[----:B------:R-:W-:Y:S02]  /*5faf0*/  LOP3.LUT P2, RZ, R48, 0x800000, RZ, 0xc0, !PT ;  /* 0x0080000030ff7812 */ /* 0x000fe4000784c0ff */
[----:B------:R-:W-:Y:S02]  /*5fb00*/  PRMT R246, R246, 0x7632, R246 ;  /* 0x00007632f6f67816 */ /* 0x000fe400000000f6 */
[----:B------:R-:W-:-:S03]  /*5fb10*/  LOP3.LUT R0, R0, 0xffffff7f, RZ, 0xc0, !PT ;  /* 0xffffff7f00007812 */ /* 0x000fc600078ec0ff */
[----:B------:R3:W-:Y:S06]  /*5fb20*/  @P5 STG.E.U16 desc[UR8][R50.64], R246 ;  /* 0x000000f632005986 */ /* 0x0007ec000c101508 */
[----:B------:R-:W-:Y:S02]  /*5fb30*/  @P2 LOP3.LUT R0, R0, 0x80, RZ, 0xfc, !PT ;  /* 0x0000008000002812 */ /* 0x000fe400078efcff */
[----:B------:R-:W-:Y:S02]  /*5fb40*/  LOP3.LUT P2, RZ, R3, 0x1000, RZ, 0xc0, !PT ;  /* 0x0000100003ff7812 */ /* 0x000fe4000784c0ff */
[----:B------:R-:W-:-:S02]  /*5fb50*/  LOP3.LUT P1, RZ, R48, 0x400000, RZ, 0xc0, !PT ;  /* 0x0040000030ff7812 */ /* 0x000fc4000782c0ff */
[----:B------:R-:W-:Y:S02]  /*5fb60*/  LOP3.LUT R0, R0, 0xfffffeff, RZ, 0xc0, !PT ;  /* 0xfffffeff00007812 */ /* 0x000fe400078ec0ff */
[----:B------:R-:W-:-:S07]  /*5fb70*/  LOP3.LUT P0, RZ, R48, 0x4000000, RZ, 0xc0, !PT ;  /* 0x0400000030ff7812 */ /* 0x000fce000780c0ff */
[----:B------:R-:W-:Y:S02]  /*5fb80*/  @P2 LOP3.LUT R0, R0, 0x100, RZ, 0xfc, !PT ;  /* 0x0000010000002812 */ /* 0x000fe400078efcff */
[----:B------:R-:W-:Y:S02]  /*5fb90*/  LOP3.LUT P2, RZ, R3, 0x800, RZ, 0xc0, !PT ;  /* 0x0000080003ff7812 */ /* 0x000fe4000784c0ff */
[----:B------:R-:W-:-:S04]  /*5fba0*/  LOP3.LUT R0, R0, 0xffffffdf, RZ, 0xc0, !PT ;  /* 0xffffffdf00007812 */ /* 0x000fc800078ec0ff */
[----:B------:R-:W-:Y:S01]  /*5fbb0*/  @P0 LOP3.LUT R0, R0, 0x20, RZ, 0xfc, !PT ;  /* 0x0000002000000812 */ /* 0x000fe200078efcff */
[----:B---3--:R-:W-:-:S05]  /*5fbc0*/  IMAD.WIDE R50, R195, 0x2, R66 ;  /* 0x00000002c3327825 */ /* 0x008fca00078e0242 */
[----:B------:R0:W-:Y:S02]  /*5fbd0*/  @P6 STG.E.U16 desc[UR8][R50.64], R251 ;  /* 0x000000fb32006986 */ /* 0x0001e4000c101508 */
[----:B0-----:R-:W-:Y:S02]  /*5fbe0*/  IMAD.WIDE R50, R195, 0x2, R64 ;  /* 0x00000002c3327825 */ /* 0x001fe400078e0240 */
[----:B------:R-:W3:Y:S01]  /*5fbf0*/  LDL.LU R195, [R1+0xcf8] ;  /* 0x000cf80001c37983 */ /* 0x000ee20000300800 */
[----:B------:R-:W-:-:S05]  /*5fc00*/  PRMT R251, R251, 0x7632, R251 ;  /* 0x00007632fbfb7816 */ /* 0x000fca00000000fb */
[----:B------:R4:W-:Y:S02]  /*5fc10*/  @P1 STG.E.U16 desc[UR8][R50.64], R251 ;  /* 0x000000fb32001986 */ /* 0x0009e4000c101508 */
[----:B----4-:R-:W-:-:S05]  /*5fc20*/  IMAD.WIDE R50, R194, 0x2, R66 ;  /* 0x00000002c2327825 */ /* 0x010fca00078e0242 */
[----:B------:R0:W-:Y:S01]  /*5fc30*/  @P2 STG.E.U16 desc[UR8][R50.64], R247 ;  /* 0x000000f732002986 */ /* 0x0001e2000c101508 */
[----:B------:R-:W-:Y:S01]  /*5fc40*/  LOP3.LUT P2, RZ, R0, 0x100, RZ, 0xc0, !PT ;  /* 0x0000010000ff7812 */ /* 0x000fe2000784c0ff */
[----:B0-----:R-:W-:Y:S01]  /*5fc50*/  IMAD.WIDE R50, R194, 0x2, R64 ;  /* 0x00000002c2327825 */ /* 0x001fe200078e0240 */
[----:B------:R-:W-:Y:S01]  /*5fc60*/  PRMT R247, R247, 0x7632, R247 ;  /* 0x00007632f7f77816 */ /* 0x000fe200000000f7 */
[----:B------:R-:W4:Y:S10]  /*5fc70*/  LDL.LU R194, [R1+0xd00] ;  /* 0x000d000001c27983 */ /* 0x000f340000300800 */
[----:B------:R0:W-:Y:S01]  /*5fc80*/  @P2 STG.E.U16 desc[UR8][R50.64], R247 ;  /* 0x000000f732002986 */ /* 0x0001e2000c101508 */
[----:B------:R-:W-:Y:S01]  /*5fc90*/  LOP3.LUT P2, RZ, R0, 0x80, RZ, 0xc0, !PT ;  /* 0x0000008000ff7812 */ /* 0x000fe2000784c0ff */
[----:B0-----:R-:W-:-:S12]  /*5fca0*/  IMAD.WIDE R50, R192, 0x2, R66 ;  /* 0x00000002c0327825 */ /* 0x001fd800078e0242 */
[----:B------:R0:W-:Y:S01]  /*5fcb0*/  @P2 STG.E.U16 desc[UR8][R50.64], R240 ;  /* 0x000000f032002986 */ /* 0x0001e2000c101508 */
[----:B------:R-:W-:Y:S02]  /*5fcc0*/  LOP3.LUT P2, RZ, R0, 0x40, RZ, 0xc0, !PT ;  /* 0x0000004000ff7812 */ /* 0x000fe4000784c0ff */
[----:B------:R-:W-:Y:S01]  /*5fcd0*/  LOP3.LUT P3, RZ, R3, 0x2000, RZ, 0xc0, !PT ;  /* 0x0000200003ff7812 */ /* 0x000fe2000786c0ff */
[----:B0-----:R-:W-:Y:S01]  /*5fce0*/  IMAD.WIDE R50, R192, 0x2, R64 ;  /* 0x00000002c0327825 */ /* 0x001fe200078e0240 */
[----:B------:R-:W-:-:S09]  /*5fcf0*/  PRMT R240, R240, 0x7632, R240 ;  /* 0x00007632f0f07816 */ /* 0x000fd200000000f0 */
[----:B------:R2:W-:Y:S02]  /*5fd00*/  @P2 STG.E.U16 desc[UR8][R50.64], R240 ;  /* 0x000000f032002986 */ /* 0x0005e4000c101508 */
[----:B--2---:R-:W-:-:S05]  /*5fd10*/  IMAD.WIDE R50, R190, 0x2, R66 ;  /* 0x00000002be327825 */ /* 0x004fca00078e0242 */
[----:B------:R0:W-:Y:S02]  /*5fd20*/  @P3 STG.E.U16 desc[UR8][R50.64], R236 ;  /* 0x000000ec32003986 */ /* 0x0001e4000c101508 */
[----:B0-----:R-:W-:Y:S02]  /*5fd30*/  IMAD.WIDE R50, R190, 0x2, R64 ;  /* 0x00000002be327825 */ /* 0x001fe400078e0240 */
[----:B------:R-:W2:Y:S01]  /*5fd40*/  LDL.LU R190, [R1+0xd08] ;  /* 0x000d080001be7983 */ /* 0x000ea20000300800 */
[----:B------:R-:W-:Y:S02]  /*5fd50*/  LOP3.LUT P4, RZ, R3, 0x4000, RZ, 0xc0, !PT ;  /* 0x0000400003ff7812 */ /* 0x000fe4000788c0ff */
[----:B------:R-:W-:Y:S02]  /*5fd60*/  LOP3.LUT P0, RZ, R48, 0x2000000, RZ, 0xc0, !PT ;  /* 0x0200000030ff7812 */ /* 0x000fe4000780c0ff */
[----:B------:R-:W-:-:S09]  /*5fd70*/  PRMT R236, R236, 0x7632, R236 ;  /* 0x00007632ecec7816 */ /* 0x000fd200000000ec */
[----:B------:R0:W-:Y:S02]  /*5fd80*/  @P4 STG.E.U16 desc[UR8][R50.64], R236 ;  /* 0x000000ec32004986 */ /* 0x0001e4000c101508 */
[----:B0-----:R-:W-:-:S05]  /*5fd90*/  IMAD.WIDE R50, R193, 0x2, R66 ;  /* 0x00000002c1327825 */ /* 0x001fca00078e0242 */
[----:B------:R0:W-:Y:S01]  /*5fda0*/  @P0 STG.E.U16 desc[UR8][R50.64], R241 ;  /* 0x000000f132000986 */ /* 0x0001e2000c101508 */
[----:B------:R-:W-:Y:S02]  /*5fdb0*/  LOP3.LUT P0, RZ, R0, 0x20, RZ, 0xc0, !PT ;  /* 0x0000002000ff7812 */ /* 0x000fe4000780c0ff */
[----:B------:R-:W-:Y:S01]  /*5fdc0*/  LOP3.LUT P5, RZ, R3, 0x8000, RZ, 0xc0, !PT ;  /* 0x0000800003ff7812 */ /* 0x000fe200078ac0ff */
[----:B0-----:R-:W-:Y:S01]  /*5fdd0*/  IMAD.WIDE R50, R193, 0x2, R64 ;  /* 0x00000002c1327825 */ /* 0x001fe200078e0240 */
[----:B------:R-:W-:-:S09]  /*5fde0*/  PRMT R241, R241, 0x7632, R241 ;  /* 0x00007632f1f17816 */ /* 0x000fd200000000f1 */
[----:B------:R3:W-:Y:S01]  /*5fdf0*/  @P0 STG.E.U16 desc[UR8][R50.64], R241 ;  /* 0x000000f132000986 */ /* 0x0007e2000c101508 */
[----:B------:R-:W-:Y:S02]  /*5fe00*/  LOP3.LUT P6, RZ, R3, 0x10000, RZ, 0xc0, !PT ;  /* 0x0001000003ff7812 */ /* 0x000fe400078cc0ff */
[C---:B------:R-:W-:Y:S02]  /*5fe10*/  LOP3.LUT P1, RZ, R48.reuse, 0x8000000, RZ, 0xc0, !PT ;  /* 0x0800000030ff7812 */ /* 0x040fe4000782c0ff */
[----:B------:R-:W-:Y:S01]  /*5fe20*/  LOP3.LUT P2, RZ, R48, 0x10000000, RZ, 0xc0, !PT ;  /* 0x1000000030ff7812 */ /* 0x000fe2000784c0ff */
[----:B---3--:R-:W-:-:S05]  /*5fe30*/  IMAD.WIDE R50, R195, 0x2, R66 ;  /* 0x00000002c3327825 */ /* 0x008fca00078e0242 */
[----:B------:R0:W-:Y:S02]  /*5fe40*/  @P5 STG.E.U16 desc[UR8][R50.64], R237 ;  /* 0x000000ed32005986 */ /* 0x0001e4000c101508 */
[----:B0-----:R-:W-:Y:S02]  /*5fe50*/  IMAD.WIDE R50, R195, 0x2, R64 ;  /* 0x00000002c3327825 */ /* 0x001fe400078e0240 */
[----:B------:R-:W3:Y:S04]  /*5fe60*/  LDL.LU R195, [R1+0xd0c] ;  /* 0x000d0c0001c37983 */ /* 0x000ee80000300800 */
[----:B------:R-:W3:Y:S01]  /*5fe70*/  LDL.LU R193, [R1+0xd10] ;  /* 0x000d100001c17983 */ /* 0x000ee20000300800 */
[----:B------:R-:W-:Y:S02]  /*5fe80*/  PRMT R237, R237, 0x7632, R237 ;  /* 0x00007632eded7816 */ /* 0x000fe400000000ed */
[----:B------:R-:W-:-:S02]  /*5fe90*/  LOP3.LUT P5, RZ, R48, 0x20000000, RZ, 0xc0, !PT ;  /* 0x2000000030ff7812 */ /* 0x000fc400078ac0ff */
[C---:B------:R-:W-:Y:S01]  /*5fea0*/  LOP3.LUT P0, RZ, R48.reuse, 0x80000000, RZ, 0xc0, !PT ;  /* 0x8000000030ff7812 */ /* 0x040fe2000780c0ff */
[----:B------:R0:W-:Y:S01]  /*5feb0*/  @P6 STG.E.U16 desc[UR8][R50.64], R237 ;  /* 0x000000ed32006986 */ /* 0x0001e2000c101508 */
[----:B------:R-:W-:Y:S01]  /*5fec0*/  LOP3.LUT P6, RZ, R48, 0x40000000, RZ, 0xc0, !PT ;  /* 0x4000000030ff7812 */ /* 0x000fe200078cc0ff */
[----:B----4-:R-:W-:-:S04]  /*5fed0*/  IMAD.WIDE R48, R194, 0x2, R64 ;  /* 0x00000002c2307825 */ /* 0x010fc800078e0240 */
[----:B0-----:R-:W-:Y:S02]  /*5fee0*/  IMAD.WIDE R50, R194, 0x2, R66 ;  /* 0x00000002c2327825 */ /* 0x001fe400078e0242 */
[----:B------:R-:W4:Y:S04]  /*5fef0*/  LDL.LU R194, [R1+0xd18] ;  /* 0x000d180001c27983 */ /* 0x000f280000300800 */
[----:B------:R-:W4:Y:S01]  /*5ff00*/  LDL.LU R192, [R1+0xd1c] ;  /* 0x000d1c0001c07983 */ /* 0x000f220000300800 */
[----:B------:R-:W-:-:S03]  /*5ff10*/  LOP3.LUT P3, RZ, R3, 0x20000, RZ, 0xc0, !PT ;  /* 0x0002000003ff7812 */ /* 0x000fc6000786c0ff */
[----:B------:R0:W-:Y:S02]  /*5ff20*/  @P1 STG.E.U16 desc[UR8][R50.64], R242 ;  /* 0x000000f232001986 */ /* 0x0001e4000c101508 */
[----:B0-----:R-:W-:-:S05]  /*5ff30*/  PRMT R242, R242, 0x7632, R242 ;  /* 0x00007632f2f27816 */ /* 0x001fca00000000f2 */
[----:B------:R2:W-:Y:S02]  /*5ff40*/  @P2 STG.E.U16 desc[UR8][R48.64], R242 ;  /* 0x000000f230002986 */ /* 0x0005e4000c101508 */
[----:B--2---:R-:W-:-:S05]  /*5ff50*/  IMAD.WIDE R48, R190, 0x2, R66 ;  /* 0x00000002be307825 */ /* 0x004fca00078e0242 */
[----:B------:R0:W-:Y:S02]  /*5ff60*/  @P3 STG.E.U16 desc[UR8][R48.64], R238 ;  /* 0x000000ee30003986 */ /* 0x0001e4000c101508 */
[----:B0-----:R-:W-:Y:S02]  /*5ff70*/  IMAD.WIDE R48, R190, 0x2, R64 ;  /* 0x00000002be307825 */ /* 0x001fe400078e0240 */
[----:B------:R-:W2:Y:S01]  /*5ff80*/  LDL.LU R190, [R1+0xd24] ;  /* 0x000d240001be7983 */ /* 0x000ea20000300800 */
[----:B------:R-:W-:-:S04]  /*5ff90*/  LOP3.LUT R0, R0, 0xfffffff7, RZ, 0xc0, !PT ;  /* 0xfffffff700007812 */ /* 0x000fc800078ec0ff */
[----:B------:R-:W-:Y:S02]  /*5ffa0*/  @P0 LOP3.LUT R0, R0, 0x8, RZ, 0xfc, !PT ;  /* 0x0000000800000812 */ /* 0x000fe400078efcff */
[C---:B------:R-:W-:Y:S02]  /*5ffb0*/  LOP3.LUT P0, RZ, R3.reuse, 0x100000, RZ, 0xc0, !PT ;  /* 0x0010000003ff7812 */ /* 0x040fe4000780c0ff */
[----:B------:R-:W-:Y:S02]  /*5ffc0*/  LOP3.LUT P4, RZ, R3, 0x40000, RZ, 0xc0, !PT ;  /* 0x0004000003ff7812 */ /* 0x000fe4000788c0ff */
[----:B------:R-:W-:Y:S02]  /*5ffd0*/  LOP3.LUT P3, RZ, R7, 0x8, RZ, 0xc0, !PT ;  /* 0x0000000807ff7812 */ /* 0x000fe4000786c0ff */
[----:B------:R-:W-:Y:S02]  /*5ffe0*/  LOP3.LUT R0, R0, 0xffffffef, RZ, 0xc0, !PT ;  /* 0xffffffef00007812 */ /* 0x000fe400078ec0ff */
[----:B------:R-:W-:-:S05]  /*5fff0*/  PRMT R238, R238, 0x7632, R238 ;  /* 0x00007632eeee7816 */ /* 0x000fca00000000ee */
[----:B------:R-:W-:-:S04]  /*60000*/  @P0 LOP3.LUT R0, R0, 0x10, RZ, 0xfc, !PT ;  /* 0x0000001000000812 */ /* 0x000fc800078efcff */
[----:B------:R-:W-:Y:S01]  /*60010*/  LOP3.LUT R0, R0, 0xfffffffd, RZ, 0xc0, !PT ;  /* 0xfffffffd00007812 */ /* 0x000fe200078ec0ff */
[----:B------:R3:W-:Y:S03]  /*60020*/  @P4 STG.E.U16 desc[UR8][R48.64], R238 ;  /* 0x000000ee30004986 */ /* 0x0007e6000c101508 */
[----:B------:R-:W-:Y:S02]  /*60030*/  @P3 LOP3.LUT R0, R0, 0x2, RZ, 0xfc, !PT ;  /* 0x0000000200003812 */ /* 0x000fe400078efcff */
[----:B------:R-:W-:Y:S02]  /*60040*/  LOP3.LUT P3, RZ, R7, 0x2, RZ, 0xc0, !PT ;  /* 0x0000000207ff7812 */ /* 0x000fe4000786c0ff */
[----:B------:R-:W-:Y:S02]  /*60050*/  LOP3.LUT P0, RZ, R3, 0x80000, RZ, 0xc0, !PT ;  /* 0x0008000003ff7812 */ /* 0x000fe4000780c0ff */
[----:B------:R-:W-:-:S09]  /*60060*/  LOP3.LUT R0, R0, 0xfffffffb, RZ, 0xc0, !PT ;  /* 0xfffffffb00007812 */ /* 0x000fd200078ec0ff */
[----:B------:R-:W-:Y:S02]  /*60070*/  @P3 LOP3.LUT R0, R0, 0x4, RZ, 0xfc, !PT ;  /* 0x0000000400003812 */ /* 0x000fe400078efcff */
[----:B------:R-:W-:Y:S02]  /*60080*/  LOP3.LUT P1, RZ, R7, 0x1, RZ, 0xc0, !PT ;  /* 0x0000000107ff7812 */ /* 0x000fe4000782c0ff */
[C---:B------:R-:W-:Y:S02]  /*60090*/  LOP3.LUT P2, RZ, R3.reuse, 0x200000, RZ, 0xc0, !PT ;  /* 0x0020000003ff7812 */ /* 0x040fe4000784c0ff */
[----:B------:R-:W-:Y:S01]  /*600a0*/  LOP3.LUT P3, RZ, R3, 0x400000, RZ, 0xc0, !PT ;  /* 0x0040000003ff7812 */ /* 0x000fe2000786c0ff */
[----:B---3--:R-:W-:-:S05]  /*600b0*/  IMAD.WIDE R48, R195, 0x2, R66 ;  /* 0x00000002c3307825 */ /* 0x008fca00078e0242 */
[----:B------:R0:W-:Y:S02]  /*600c0*/  @P5 STG.E.U16 desc[UR8][R48.64], R243 ;  /* 0x000000f330005986 */ /* 0x0001e4000c101508 */
[----:B0-----:R-:W-:Y:S01]  /*600d0*/  IMAD.WIDE R48, R195, 0x2, R64 ;  /* 0x00000002c3307825 */ /* 0x001fe200078e0240 */
[----:B------:R-:W-:Y:S01]  /*600e0*/  PRMT R243, R243, 0x7632, R243 ;  /* 0x00007632f3f37816 */ /* 0x000fe200000000f3 */
[----:B------:R-:W3:Y:S04]  /*600f0*/  LDL.LU R195, [R1+0xd28] ;  /* 0x000d280001c37983 */ /* 0x000ee80000300800 */
[----:B------:R0:W-:Y:S02]  /*60100*/  @P6 STG.E.U16 desc[UR8][R48.64], R243 ;  /* 0x000000f330006986 */ /* 0x0001e4000c101508 */
[----:B0-----:R-:W-:-:S05]  /*60110*/  IMAD.WIDE R48, R193, 0x2, R66 ;  /* 0x00000002c1307825 */ /* 0x001fca00078e0242 */
[----:B------:R0:W-:Y:S01]  /*60120*/  @P0 STG.E.U16 desc[UR8][R48.64], R239 ;  /* 0x000000ef30000986 */ /* 0x0001e2000c101508 */
[C---:B------:R-:W-:Y:S01]  /*60130*/  LOP3.LUT P0, RZ, R0.reuse, 0x10, RZ, 0xc0, !PT ;  /* 0x0000001000ff7812 */ /* 0x040fe2000780c0ff */
[----:B0-----:R-:W-:Y:S01]  /*60140*/  IMAD.WIDE R48, R193, 0x2, R64 ;  /* 0x00000002c1307825 */ /* 0x001fe200078e0240 */
[----:B------:R-:W-:Y:S01]  /*60150*/  PRMT R239, R239, 0x7632, R239 ;  /* 0x00007632efef7816 */ /* 0x000fe200000000ef */
[----:B------:R-:W3:Y:S10]  /*60160*/  LDL.LU R193, [R1+0xd2c] ;  /* 0x000d2c0001c17983 */ /* 0x000ef40000300800 */
[----:B------:R4:W-:Y:S01]  /*60170*/  @P0 STG.E.U16 desc[UR8][R48.64], R239 ;  /* 0x000000ef30000986 */ /* 0x0009e2000c101508 */
[----:B------:R-:W-:Y:S01]  /*60180*/  LOP3.LUT P0, RZ, R0, 0x8, RZ, 0xc0, !PT ;  /* 0x0000000800ff7812 */ /* 0x000fe2000780c0ff */
[----:B----4-:R-:W-:-:S12]  /*60190*/  IMAD.WIDE R48, R194, 0x2, R66 ;  /* 0x00000002c2307825 */ /* 0x010fd800078e0242 */
[----:B------:R0:W-:Y:S02]  /*601a0*/  @P0 STG.E.U16 desc[UR8][R48.64], R232 ;  /* 0x000000e830000986 */ /* 0x0001e4000c101508 */
[----:B0-----:R-:W-:Y:S01]  /*601b0*/  IMAD.WIDE R48, R194, 0x2, R64 ;  /* 0x00000002c2307825 */ /* 0x001fe200078e0240 */
[----:B------:R-:W-:Y:S01]  /*601c0*/  PRMT R232, R232, 0x7632, R232 ;  /* 0x00007632e8e87816 */ /* 0x000fe200000000e8 */
[----:B------:R-:W4:Y:S04]  /*601d0*/  LDL.LU R194, [R1+0xd34] ;  /* 0x000d340001c27983 */ /* 0x000f280000300800 */
[----:B------:R0:W-:Y:S02]  /*601e0*/  @P1 STG.E.U16 desc[UR8][R48.64], R232 ;  /* 0x000000e830001986 */ /* 0x0001e4000c101508 */
[----:B0-----:R-:W-:-:S05]  /*601f0*/  IMAD.WIDE R48, R192, 0x2, R66 ;  /* 0x00000002c0307825 */ /* 0x001fca00078e0242 */
[----:B------:R0:W-:Y:S02]  /*60200*/  @P2 STG.E.U16 desc[UR8][R48.64], R228 ;  /* 0x000000e430002986 */ /* 0x0001e4000c101508 */
[----:B0-----:R-:W-:Y:S01]  /*60210*/  IMAD.WIDE R48, R192, 0x2, R64 ;  /* 0x00000002c0307825 */ /* 0x001fe200078e0240 */
[----:B------:R-:W-:-:S05]  /*60220*/  PRMT R228, R228, 0x7632, R228 ;  /* 0x00007632e4e47816 */ /* 0x000fca00000000e4 */
        /* <DEDUP_REMOVED lines=11> */
[----:B------:R3:W-:Y:S01]  /*602e0*/  @P3 STG.E.U16 desc[UR8][R48.64], R233 ;  /* 0x000000e930003986 */ /* 0x0007e2000c101508 */
[C---:B------:R-:W-:Y:S02]  /*602f0*/  LOP3.LUT P0, RZ, R3.reuse, 0x4000000, RZ, 0xc0, !PT ;  /* 0x0400000003ff7812 */ /* 0x040fe4000780c0ff */
[C---:B------:R-:W-:Y:S02]  /*60300*/  LOP3.LUT P1, RZ, R3.reuse, 0x8000000, RZ, 0xc0, !PT ;  /* 0x0800000003ff7812 */ /* 0x040fe4000782c0ff */
[C---:B------:R-:W-:Y:S02]  /*60310*/  LOP3.LUT P2, RZ, R3.reuse, 0x10000000, RZ, 0xc0, !PT ;  /* 0x1000000003ff7812 */ /* 0x040fe4000784c0ff */
[----:B------:R-:W-:Y:S01]  /*60320*/  LOP3.LUT P3, RZ, R3, 0x20000000, RZ, 0xc0, !PT ;  /* 0x2000000003ff7812 */ /* 0x000fe2000786c0ff */
[----:B---3--:R-:W-:-:S05]  /*60330*/  IMAD.WIDE R48, R195, 0x2, R66 ;  /* 0x00000002c3307825 */ /* 0x008fca00078e0242 */
[----:B------:R0:W-:Y:S01]  /*60340*/  @P4 STG.E.U16 desc[UR8][R48.64], R229 ;  /* 0x000000e530004986 */ /* 0x0001e2000c101508 */
[----:B------:R-:W-:Y:S01]  /*60350*/  LOP3.LUT P4, RZ, R3, 0x40000000, RZ, 0xc0, !PT ;  /* 0x4000000003ff7812 */ /* 0x000fe2000788c0ff */
[----:B0-----:R-:W-:Y:S01]  /*60360*/  IMAD.WIDE R48, R195, 0x2, R64 ;  /* 0x00000002c3307825 */ /* 0x001fe200078e0240 */
[----:B------:R-:W-:Y:S01]  /*60370*/  PRMT R229, R229, 0x7632, R229 ;  /* 0x00007632e5e57816 */ /* 0x000fe200000000e5 */
[----:B------:R-:W3:Y:S04]  /*60380*/  LDL.LU R195, [R1+0xd40] ;  /* 0x000d400001c37983 */ /* 0x000ee80000300800 */
[----:B------:R0:W-:Y:S01]  /*60390*/  @P5 STG.E.U16 desc[UR8][R48.64], R229 ;  /* 0x000000e530005986 */ /* 0x0001e2000c101508 */
[----:B------:R-:W-:Y:S01]  /*603a0*/  LOP3.LUT P5, RZ, R3, 0x80000000, RZ, 0xc0, !PT ;  /* 0x8000000003ff7812 */ /* 0x000fe200078ac0ff */
[----:B0-----:R-:W-:-:S04]  /*603b0*/  IMAD.WIDE R48, R193, 0x2, R66 ;  /* 0x00000002c1307825 */ /* 0x001fc800078e0242 */
[----:B------:R-:W-:Y:S01]  /*603c0*/  IMAD.WIDE R2, R193, 0x2, R64 ;  /* 0x00000002c1027825 */ /* 0x000fe200078e0240 */
[----:B------:R0:W-:Y:S02]  /*603d0*/  @P6 STG.E.U16 desc[UR8][R48.64], R234 ;  /* 0x000000ea30006986 */ /* 0x0001e4000c101508 */
[----:B0-----:R-:W-:-:S05]  /*603e0*/  PRMT R234, R234, 0x7632, R234 ;  /* 0x00007632eaea7816 */ /* 0x001fca00000000ea */
[----:B------:R2:W-:Y:S01]  /*603f0*/  @P0 STG.E.U16 desc[UR8][R2.64], R234 ;  /* 0x000000ea02000986 */ /* 0x0005e2000c101508 */
[----:B----4-:R-:W-:-:S04]  /*60400*/  IMAD.WIDE R48, R194, 0x2, R66 ;  /* 0x00000002c2307825 */ /* 0x010fc800078e0242 */
[----:B------:R-:W-:Y:S02]  /*60410*/  IMAD.WIDE R50, R194, 0x2, R64 ;  /* 0x00000002c2327825 */ /* 0x000fe400078e0240 */
[----:B------:R-:W4:Y:S04]  /*60420*/  LDL.LU R194, [R1+0xd44] ;  /* 0x000d440001c27983 */ /* 0x000f280000300800 */
[----:B------:R0:W-:Y:S01]  /*60430*/  @P1 STG.E.U16 desc[UR8][R48.64], R230 ;  /* 0x000000e630001986 */ /* 0x0001e2000c101508 */
[----:B--2---:R-:W-:-:S04]  /*60440*/  IMAD.WIDE R2, R190, 0x2, R66 ;  /* 0x00000002be027825 */ /* 0x004fc800078e0242 */
[----:B0-----:R-:W-:Y:S02]  /*60450*/  IMAD.WIDE R48, R190, 0x2, R64 ;  /* 0x00000002be307825 */ /* 0x001fe400078e0240 */
[----:B------:R-:W2:Y:S02]  /*60460*/  LDL.LU R190, [R1+0xd48] ;  /* 0x000d480001be7983 */ /* 0x000ea40000300800 */
[----:B------:R-:W-:Y:S01]  /*60470*/  VIADD R7, R4, 0x1db ;  /* 0x000001db04077836 */ /* 0x000fe20000000000 */
[----:B------:R-:W-:-:S04]  /*60480*/  PRMT R52, R230, 0x7632, R52 ;  /* 0x00007632e6347816 */ /* 0x000fc80000000034 */
[----:B------:R-:W-:Y:S01]  /*60490*/  ISETP.GE.AND P0, PT, R7, UR5, PT ;  /* 0x0000000507007c0c */ /* 0x000fe2000bf06270 */
[----:B------:R-:W-:Y:S01]  /*604a0*/  VIADD R7, R4, 0x138 ;  /* 0x0000013804077836 */ /* 0x000fe20000000000 */
[----:B------:R0:W-:Y:S01]  /*604b0*/  @P2 STG.E.U16 desc[UR8][R50.64], R52 ;  /* 0x0000003432002986 */ /* 0x0001e2000c101508 */
[----:B------:R-:W-:-:S03]  /*604c0*/  LOP3.LUT P6, RZ, R0, 0x1, RZ, 0xc0, !PT ;  /* 0x0000000100ff7812 */ /* 0x000fc600078cc0ff */
[----:B------:R-:W-:Y:S01]  /*604d0*/  ISETP.GE.AND P2, PT, R7, UR6, PT ;  /* 0x0000000607007c0c */ /* 0x000fe2000bf46270 */
[----:B------:R3:W-:Y:S01]  /*604e0*/  @P3 STG.E.U16 desc[UR8][R2.64], R235 ;  /* 0x000000eb02003986 */ /* 0x0007e2000c101508 */
[----:B0-----:R-:W-:Y:S01]  /*604f0*/  PRMT R50, R235, 0x7632, R50 ;  /* 0x00007632eb327816 */ /* 0x001fe20000000032 */
[----:B------:R-:W-:Y:S01]  /*60500*/  VIADD R0, R4, 0x1dc ;  /* 0x000001dc04007836 */ /* 0x000fe20000000000 */
[----:B------:R-:W-:Y:S01]  /*60510*/  PRMT R7, R231, 0x7632, R7 ;  /* 0x00007632e7077816 */ /* 0x000fe20000000007 */
[----:B------:R-:W-:Y:S02]  /*60520*/  ULDC UR6, c[0x0][0x22c] ;  /* 0x00008b0000067ab9 */ /* 0x000fe40000000800 */
[----:B------:R0:W-:Y:S01]  /*60530*/  @P4 STG.E.U16 desc[UR8][R48.64], R50 ;  /* 0x0000003230004986 */ /* 0x0001e2000c101508 */
[----:B------:R-:W-:Y:S02]  /*60540*/  ISETP.LT.AND P4, PT, R5, UR4, !P2 ;  /* 0x0000000405007c0c */ /* 0x000fe4000d781270 */
[----:B------:R-:W-:Y:S01]  /*60550*/  ISETP.LT.AND P2, PT, R6, UR4, !P2 ;  /* 0x0000000406007c0c */ /* 0x000fe2000d741270 */
[----:B---3--:R-:W-:-:S04]  /*60560*/  IMAD.WIDE R2, R195, 0x2, R66 ;  /* 0x00000002c3027825 */ /* 0x008fc800078e0242 */
[----:B0-----:R-:W-:Y:S02]  /*60570*/  IMAD.WIDE R48, R195, 0x2, R64 ;  /* 0x00000002c3307825 */ /* 0x001fe400078e0240 */
[----:B------:R-:W3:Y:S04]  /*60580*/  LDL.LU R195, [R1+0xd50] ;  /* 0x000d500001c37983 */ /* 0x000ee80000300800 */
[----:B------:R-:W-:Y:S04]  /*60590*/  @P5 STG.E.U16 desc[UR8][R2.64], R231 ;  /* 0x000000e702005986 */ /* 0x000fe8000c101508 */
[----:B------:R0:W-:Y:S02]  /*605a0*/  @P6 STG.E.U16 desc[UR8][R48.64], R7 ;  /* 0x0000000730006986 */ /* 0x0001e4000c101508 */
[----:B0-----:R-:W-:Y:S01]  /*605b0*/  PRMT R7, R224, 0x7632, R7 ;  /* 0x00007632e0077816 */ /* 0x001fe20000000007 */
[----:B----4-:R-:W-:-:S04]  /*605c0*/  IMAD.WIDE R2, R194, 0x2, R66 ;  /* 0x00000002c2027825 */ /* 0x010fc800078e0242 */
[----:B------:R-:W-:Y:S02]  /*605d0*/  IMAD.WIDE R48, R194, 0x2, R64 ;  /* 0x00000002c2307825 */ /* 0x000fe400078e0240 */
[----:B------:R-:W4:Y:S04]  /*605e0*/  LDL.LU R194, [R1+0xd58] ;  /* 0x000d580001c27983 */ /* 0x000f280000300800 */
[----:B------:R2:W-:Y:S04]  /*605f0*/  @P4 STG.E.U16 desc[UR8][R2.64], R224 ;  /* 0x000000e002004986 */ /* 0x0005e8000c101508 */
[----:B------:R0:W-:Y:S01]  /*60600*/  @P2 STG.E.U16 desc[UR8][R48.64], R7 ;  /* 0x0000000730002986 */ /* 0x0001e2000c101508 */
[----:B--2---:R-:W-:-:S04]  /*60610*/  IMAD.WIDE R2, R190, 0x2, R66 ;  /* 0x00000002be027825 */ /* 0x004fc800078e0242 */
[----:B0-----:R-:W-:Y:S02]  /*60620*/  IMAD.WIDE R48, R190, 0x2, R64 ;  /* 0x00000002be307825 */ /* 0x001fe400078e0240 */
[----:B------:R-:W2:Y:S01]  /*60630*/  LDL.LU R190, [R1+0xd5c] ;  /* 0x000d5c0001be7983 */ /* 0x000ea20000300800 */
[----:B------:R-:W-:Y:S01]  /*60640*/  ISETP.GE.AND P1, PT, R0, UR5, PT ;  /* 0x0000000500007c0c */ /* 0x000fe2000bf26270 */
[----:B------:R-:W-:-:S05]  /*60650*/  VIADD R0, R4, 0x139 ;  /* 0x0000013904007836 */ /* 0x000fca0000000000 */
[----:B------:R-:W-:Y:S01]  /*60660*/  ISETP.GE.AND P3, PT, R0, UR6, PT ;  /* 0x0000000600007c0c */ /* 0x000fe2000bf66270 */
[----:B------:R-:W-:Y:S01]  /*60670*/  VIADD R0, R4, 0x13a ;  /* 0x0000013a04007836 */ /* 0x000fe20000000000 */
[----:B------:R-:W-:Y:S02]  /*60680*/  ULDC UR6, c[0x0][0x22c] ;  /* 0x00008b0000067ab9 */ /* 0x000fe40000000800 */
[----:B------:R-:W-:Y:S02]  /*60690*/  ISETP.LT.AND P6, PT, R5, UR4, !P3 ;  /* 0x0000000405007c0c */ /* 0x000fe4000dfc1270 */
[----:B------:R-:W-:Y:S02]  /*606a0*/  ISETP.LT.AND P3, PT, R6, UR4, !P3 ;  /* 0x0000000406007c0c */ /* 0x000fe4000df61270 */
[----:B------:R-:W-:Y:S01]  /*606b0*/  ISETP.GE.AND P5, PT, R0, UR6, PT ;  /* 0x0000000600007c0c */ /* 0x000fe2000bfa6270 */
[----:B------:R-:W-:Y:S01]  /*606c0*/  VIADD R0, R4, 0x13b ;  /* 0x0000013b04007836 */ /* 0x000fe20000000000 */
[----:B------:R-:W-:Y:S01]  /*606d0*/  ULDC UR6, c[0x0][0x22c] ;  /* 0x00008b0000067ab9 */ /* 0x000fe20000000800 */
[----:B------:R-:W-:-:S02]  /*606e0*/  PRMT R7, R220, 0x7632, R7 ;  /* 0x00007632dc077816 */ /* 0x000fc40000000007 */
[C---:B------:R-:W-:Y:S02]  /*606f0*/  ISETP.LT.AND P2, PT, R5.reuse, UR4, !P5 ;  /* 0x0000000405007c0c */ /* 0x040fe4000ef41270 */
[----:B------:R-:W-:Y:S02]  /*60700*/  ISETP.LT.AND P5, PT, R6, UR4, !P5 ;  /* 0x0000000406007c0c */ /* 0x000fe4000efa1270 */
[----:B------:R-:W-:Y:S01]  /*60710*/  ISETP.GE.AND P4, PT, R0, UR6, PT ;  /* 0x0000000600007c0c */ /* 0x000fe2000bf86270 */
[----:B------:R-:W-:Y:S01]  /*60720*/  @P6 STG.E.U16 desc[UR8][R2.64], R220 ;  /* 0x000000dc02006986 */ /* 0x000fe2000c101508 */
[----:B------:R-:W-:Y:S01]  /*60730*/  VIADD R0, R4, 0x13c ;  /* 0x0000013c04007836 */ /* 0x000fe20000000000 */
[----:B------:R-:W-:Y:S02]  /*60740*/  ULDC UR6, c[0x0][0x22c] ;  /* 0x00008b0000067ab9 */ /* 0x000fe40000000800 */
[----:B------:R0:W-:Y:S01]  /*60750*/  @P3 STG.E.U16 desc[UR8][R48.64], R7 ;  /* 0x0000000730003986 */ /* 0x0001e2000c101508 */
[----:B------:R-:W-:-:S02]  /*60760*/  ISETP.LT.AND P3, PT, R5, UR4, !P4 ;  /* 0x0000000405007c0c */ /* 0x000fc4000e761270 */
[----:B------:R-:W-:Y:S02]  /*60770*/  ISETP.LT.AND P4, PT, R6, UR4, !P4 ;  /* 0x0000000406007c0c */ /* 0x000fe4000e781270 */
[----:B0-----:R-:W-:Y:S01]  /*60780*/  PRMT R7, R225, 0x7632, R7 ;  /* 0x00007632e1077816 */ /* 0x001fe20000000007 */
[----:B---3--:R-:W-:-:S04]  /*60790*/  IMAD.WIDE R2, R195, 0x2, R66 ;  /* 0x00000002c3027825 */ /* 0x008fc800078e0242 */
[----:B------:R-:W-:Y:S02]  /*607a0*/  IMAD.WIDE R48, R195, 0x2, R64 ;  /* 0x00000002c3307825 */ /* 0x000fe400078e0240 */
        /* <DEDUP_REMOVED lines=491> */
[----:B------:R-:W-:Y:S01]  /*62660*/  ISETP.LT.AND P4, PT, R6, UR4, !P4 ;  /* 0x0000000406007c0c */ /* 0x000fe2000e781270 */
[----:B------:R-:W1:Y:S01]  /*62670*/  LDS.128 R16, [R252] ;  /* 0x00000000fc107984 */ /* 0x000e620000000c00 */
        /* <DEDUP_REMOVED lines=358> */
[----:B------:R-:W-:Y:S01]  /*63ce0*/  PRMT R7, R72, 0x7632, R7 ;  /* 0x0000763248077816 */ /* 0x000fe20000000007 */
[----:B------:R-:W-:Y:S01]  /*63cf0*/  VIADD R0, R4, 0x18a ;  /* 0x0000018a04007836 */ /* 0x000fe20000000000 */
[----:B------:R-:W-:Y:S01]  /*63d00*/  ULDC UR6, c[0x0][0x22c] ;  /* 0x00008b0000067ab9 */ /* 0x000fe20000000800 */
[----:B------:R0:W-:Y:S01]  /*63d10*/  @P6 STG.E.U16 desc[UR8][R8.64], R10 ;  /* 0x0000000a08006986 */ /* 0x0001e2000c101508 */
[----:B------:R-:W-:-:S02]  /*63d20*/  ISETP.LT.AND P6, PT, R5, UR4, !P3 ;  /* 0x0000000405007c0c */ /* 0x000fc4000dfc1270 */
[----:B------:R-:W-:Y:S02]  /*63d30*/  ISETP.LT.AND P3, PT, R6, UR4, !P3 ;  /* 0x0000000406007c0c */ /* 0x000fe4000df61270 */
[----:B0-----:R-:W-:Y:S01]  /*63d40*/  PRMT R10, R76, 0x7632, R10 ;  /* 0x000076324c0a7816 */ /* 0x001fe2000000000a */
[----:B---3--:R-:W-:-:S04]  /*63d50*/  IMAD.WIDE R2, R195, 0x2, R66 ;  /* 0x00000002c3027825 */ /* 0x008fc800078e0242 */
[----:B------:R-:W-:Y:S02]  /*63d60*/  IMAD.WIDE R8, R195, 0x2, R64 ;  /* 0x00000002c3087825 */ /* 0x000fe400078e0240 */
[----:B------:R-:W3:Y:S04]  /*63d70*/  LDL.LU R195, [R1+0x1038] ;  /* 0x0010380001c37983 */ /* 0x000ee80000300800 */
[----:B------:R4:W-:Y:S04]  /*63d80*/  @P4 STG.E.U16 desc[UR8][R2.64], R72 ;  /* 0x0000004802004986 */ /* 0x0009e8000c101508 */
[----:B------:R0:W-:Y:S01]  /*63d90*/  @P2 STG.E.U16 desc[UR8][R8.64], R7 ;  /* 0x0000000708002986 */ /* 0x0001e2000c101508 */
[----:B----4-:R-:W-:-:S04]  /*63da0*/  IMAD.WIDE R2, R194, 0x2, R66 ;  /* 0x00000002c2027825 */ /* 0x010fc800078e0242 */
[----:B0-----:R-:W-:Y:S02]  /*63db0*/  IMAD.WIDE R8, R194, 0x2, R64 ;  /* 0x00000002c2087825 */ /* 0x001fe400078e0240 */
        /* <DEDUP_REMOVED lines=15> */
[----:B------:R-:W-:Y:S02]  /*63eb0*/  ISETP.LT.AND P3, PT, R5, UR4, !P4 ;  /* 0x0000000405007c0c */ /* 0x000fe4000e761270 */
        /* <DEDUP_REMOVED lines=398> */
[----:B------:R3:W-:Y:S01]  /*657a0*/  @P3 STG.E.U16 desc[UR8][R2.64], R107 ;  /* 0x0000006b02003986 */ /* 0x0007e2000c101508 */
[----:B------:R-:W-:Y:S01]  /*657b0*/  PRMT R11, R111, 0x7632, R11 ;  /* 0x000076326f0b7816 */ /* 0x000fe2000000000b */
[----:B----4-:R-:W-:Y:S02]  /*657c0*/  IMAD.WIDE R12, R194, 0x2, R64 ;  /* 0x00000002c20c7825 */ /* 0x010fe400078e0240 */
[----:B------:R0:W-:Y:S01]  /*657d0*/  @P4 STG.E.U16 desc[UR8][R8.64], R7 ;  /* 0x0000000708004986 */ /* 0x0001e2000c101508 */
[----:B------:R-:W-:Y:S01]  /*657e0*/  ISETP.LT.AND P4, PT, R5, UR4, !P2 ;  /* 0x0000000405007c0c */ /* 0x000fe2000d781270 */
[----:B------:R-:W-:Y:S01]  /*657f0*/  ULDC UR6, c[0x0][0x22c] ;  /* 0x00008b0000067ab9 */ /* 0x000fe20000000800 */
[----:B---3--:R-:W-:Y:S01]  /*65800*/  IMAD.WIDE R2, R195, 0x2, R66 ;  /* 0x00000002c3027825 */ /* 0x008fe200078e0242 */
[----:B------:R-:W-:-:S03]  /*65810*/  ISETP.LT.AND P2, PT, R6, UR4, !P2 ;  /* 0x0000000406007c0c */ /* 0x000fc6000d741270 */
[----:B0-----:R-:W-:Y:S02]  /*65820*/  IMAD.WIDE R8, R195, 0x2, R64 ;  /* 0x00000002c3087825 */ /* 0x001fe400078e0240 */
[----:B------:R-:W3:Y:S04]  /*65830*/  LDL.LU R195, [R1+0x10ec] ;  /* 0x0010ec0001c37983 */ /* 0x000ee80000300800 */
[----:B------:R0:W-:Y:S04]  /*65840*/  @P5 STG.E.U16 desc[UR8][R2.64], R111 ;  /* 0x0000006f02005986 */ /* 0x0001e8000c101508 */
[----:B------:R4:W-:Y:S01]  /*65850*/  @P6 STG.E.U16 desc[UR8][R8.64], R11 ;  /* 0x0000000b08006986 */ /* 0x0009e2000c101508 */
[----:B0-----:R-:W-:Y:S01]  /*65860*/  PRMT R3, R112, 0x7632, R3 ;  /* 0x0000763270037816 */ /* 0x001fe20000000003 */
[----:B----4-:R-:W-:-:S02]  /*65870*/  IMAD.WIDE R10, R194, 0x2, R66 ;  /* 0x00000002c20a7825 */ /* 0x010fc400078e0242 */
[----:B------:R-:W4:Y:S04]  /*65880*/  LDL.LU R194, [R1+0x10e4] ;  /* 0x0010e40001c27983 */ /* 0x000f280000300800 */
[----:B------:R-:W-:Y:S04]  /*65890*/  @P4 STG.E.U16 desc[UR8][R10.64], R112 ;  /* 0x000000700a004986 */ /* 0x000fe8000c101508 */
[----:B------:R2:W-:Y:S02]  /*658a0*/  @P2 STG.E.U16 desc[UR8][R12.64], R3 ;  /* 0x000000030c002986 */ /* 0x0005e4000c101508 */
[----:B--2---:R-:W-:-:S04]  /*658b0*/  IMAD.WIDE R2, R190, 0x2, R66 ;  /* 0x00000002be027825 */ /* 0x004fc800078e0242 */
[----:B------:R-:W-:Y:S02]  /*658c0*/  IMAD.WIDE R8, R190, 0x2, R64 ;  /* 0x00000002be087825 */ /* 0x000fe400078e0240 */
[----:B------:R-:W2:Y:S02]  /*658d0*/  LDL.LU R190, [R1+0x10d0] ;  /* 0x0010d00001be7983 */ /* 0x000ea40000300800 */
[----:B------:R-:W-:-:S05]  /*658e0*/  VIADD R0, R4, 0x1b1 ;  /* 0x000001b104007836 */ /* 0x000fca0000000000 */
[----:B------:R-:W-:Y:S01]  /*658f0*/  ISETP.GE.AND P3, PT, R0, UR6, PT ;  /* 0x0000000600007c0c */ /* 0x000fe2000bf66270 */
[----:B------:R-:W-:Y:S01]  /*65900*/  VIADD R0, R4, 0x1b2 ;  /* 0x000001b204007836 */ /* 0x000fe20000000000 */
[----:B------:R-:W-:Y:S02]  /*65910*/  ULDC UR6, c[0x0][0x22c] ;  /* 0x00008b0000067ab9 */ /* 0x000fe40000000800 */
[----:B------:R-:W-:Y:S02]  /*65920*/  ISETP.LT.AND P6, PT, R5, UR4, !P3 ;  /* 0x0000000405007c0c */ /* 0x000fe4000dfc1270 */
[----:B------:R-:W-:Y:S02]  /*65930*/  ISETP.GE.AND P5, PT, R0, UR6, PT ;  /* 0x0000000600007c0c */ /* 0x000fe4000bfa6270 */
[----:B------:R-:W-:Y:S02]  /*65940*/  ISETP.LT.AND P3, PT, R6, UR4, !P3 ;  /* 0x0000000406007c0c */ /* 0x000fe4000df61270 */
[----:B------:R-:W-:-:S07]  /*65950*/  PRMT R7, R116, 0x7632, R7 ;  /* 0x0000763274077816 */ /* 0x000fce0000000007 */
[----:B------:R0:W-:Y:S01]  /*65960*/  @P6 STG.E.U16 desc[UR8][R2.64], R116 ;  /* 0x0000007402006986 */ /* 0x0001e2000c101508 */
[----:B------:R-:W-:Y:S01]  /*65970*/  ISETP.LT.AND P2, PT, R5, UR4, !P5 ;  /* 0x0000000405007c0c */ /* 0x000fe2000ef41270 */
[----:B---3--:R-:W-:Y:S01]  /*65980*/  IMAD.WIDE R10, R195, 0x2, R66 ;  /* 0x00000002c30a7825 */ /* 0x008fe200078e0242 */
[----:B------:R-:W-:Y:S01]  /*65990*/  ISETP.LT.AND P5, PT, R6, UR4, !P5 ;  /* 0x0000000406007c0c */ /* 0x000fe2000efa1270 */
[----:B------:R-:W-:Y:S01]  /*659a0*/  ULDC UR6, c[0x0][0x22c] ;  /* 0x00008b0000067ab9 */ /* 0x000fe20000000800 */
[----:B0-----:R-:W-:Y:S01]  /*659b0*/  PRMT R3, R113, 0x7632, R3 ;  /* 0x0000763271037816 */ /* 0x001fe20000000003 */
[--C-:B------:R-:W-:Y:S02]  /*659c0*/  IMAD.WIDE R12, R195, 0x2, R64.reuse ;  /* 0x00000002c30c7825 */ /* 0x100fe400078e0240 */
[----:B------:R-:W3:Y:S04]  /*659d0*/  LDL.LU R195, [R1+0x10c8] ;  /* 0x0010c80001c37983 */ /* 0x000ee80000300800 */
[----:B------:R4:W-:Y:S04]  /*659e0*/  @P3 STG.E.U16 desc[UR8][R8.64], R7 ;  /* 0x0000000708003986 */ /* 0x0009e8000c101508 */
[----:B------:R-:W-:Y:S04]  /*659f0*/  @P2 STG.E.U16 desc[UR8][R10.64], R113 ;  /* 0x000000710a002986 */ /* 0x000fe8000c101508 */
[----:B------:R0:W-:Y:S01]  /*65a00*/  @P5 STG.E.U16 desc[UR8][R12.64], R3 ;  /* 0x000000030c005986 */ /* 0x0001e2000c101508 */
[----:B----4-:R-:W-:-:S04]  /*65a10*/  IMAD.WIDE R8, R194, 0x2, R64 ;  /* 0x00000002c2087825 */ /* 0x010fc800078e0240 */
[--C-:B0-----:R-:W-:Y:S02]  /*65a20*/  IMAD.WIDE R2, R194, 0x2, R66.reuse ;  /* 0x00000002c2027825 */ /* 0x101fe400078e0242 */
[----:B------:R-:W4:Y:S02]  /*65a30*/  LDL.LU R194, [R1+0x10b4] ;  /* 0x0010b40001c27983 */ /* 0x000f240000300800 */
[----:B--2---:R-:W-:-:S04]  /*65a40*/  IMAD.WIDE R10, R190, 0x2, R66 ;  /* 0x00000002be0a7825 */ /* 0x004fc800078e0242 */
[----:B------:R-:W-:Y:S02]  /*65a50*/  IMAD.WIDE R12, R190, 0x2, R64 ;  /* 0x00000002be0c7825 */ /* 0x000fe400078e0240 */
[----:B------:R-:W2:Y:S02]  /*65a60*/  LDL.LU R190, [R1+0x10ac] ;  /* 0x0010ac0001be7983 */ /* 0x000ea40000300800 */
[----:B------:R-:W-:-:S05]  /*65a70*/  VIADD R0, R4, 0x1b3 ;  /* 0x000001b304007836 */ /* 0x000fca0000000000 */
[----:B------:R-:W-:Y:S01]  /*65a80*/  ISETP.GE.AND P4, PT, R0, UR6, PT ;  /* 0x0000000600007c0c */ /* 0x000fe2000bf86270 */
[----:B------:R-:W-:Y:S01]  /*65a90*/  VIADD R0, R4, 0x1b4 ;  /* 0x000001b404007836 */ /* 0x000fe20000000000 */
[----:B------:R-:W-:Y:S02]  /*65aa0*/  ULDC UR6, c[0x0][0x22c] ;  /* 0x00008b0000067ab9 */ /* 0x000fe40000000800 */
[C---:B------:R-:W-:Y:S02]  /*65ab0*/  ISETP.LT.AND P3, PT, R5.reuse, UR4, !P4 ;  /* 0x0000000405007c0c */ /* 0x040fe4000e761270 */
[----:B------:R-:W-:Y:S02]  /*65ac0*/  ISETP.GE.AND P6, PT, R0, UR6, PT ;  /* 0x0000000600007c0c */ /* 0x000fe4000bfc6270 */
[----:B------:R-:W-:Y:S01]  /*65ad0*/  ISETP.LT.AND P4, PT, R6, UR4, !P4 ;  /* 0x0000000406007c0c */ /* 0x000fe2000e781270 */
[----:B------:R-:W-:Y:S01]  /*65ae0*/  VIADD R0, R4, 0x1b5 ;  /* 0x000001b504007836 */ /* 0x000fe20000000000 */
[----:B------:R-:W-:Y:S01]  /*65af0*/  ISETP.LT.AND P5, PT, R5, UR4, !P6 ;  /* 0x0000000405007c0c */ /* 0x000fe2000f7a1270 */
[----:B------:R-:W-:Y:S01]  /*65b00*/  ULDC UR6, c[0x0][0x22c] ;  /* 0x00008b0000067ab9 */ /* 0x000fe20000000800 */
[----:B------:R-:W-:-:S02]  /*65b10*/  ISETP.LT.AND P6, PT, R6, UR4, !P6 ;  /* 0x0000000406007c0c */ /* 0x000fc4000f7c1270 */
[----:B------:R-:W-:Y:S02]  /*65b20*/  PRMT R7, R117, 0x7632, R7 ;  /* 0x0000763275077816 */ /* 0x000fe40000000007 */
[----:B------:R-:W-:Y:S01]  /*65b30*/  ISETP.GE.AND P2, PT, R0, UR6, PT ;  /* 0x0000000600007c0c */ /* 0x000fe2000bf46270 */
[----:B------:R-:W-:Y:S01]  /*65b40*/  VIADD R0, R4, 0x1b6 ;  /* 0x000001b604007836 */ /* 0x000fe20000000000 */
[----:B------:R0:W-:Y:S01]  /*65b50*/  @P3 STG.E.U16 desc[UR8][R2.64], R117 ;  /* 0x0000007502003986 */ /* 0x0001e2000c101508 */
[----:B------:R-:W-:-:S03]  /*65b60*/  ULDC UR6, c[0x0][0x22c] ;  /* 0x00008b0000067ab9 */ /* 0x000fc60000000800 */
[----:B------:R1:W-:Y:S01]  /*65b70*/  @P4 STG.E.U16 desc[UR8][R8.64], R7 ;  /* 0x0000000708004986 */ /* 0x0003e2000c101508 */
[C---:B------:R-:W-:Y:S02]  /*65b80*/  ISETP.LT.AND P4, PT, R5.reuse, UR4, !P2 ;  /* 0x0000000405007c0c */ /* 0x040fe4000d781270 */
[----:B------:R-:W-:Y:S01]  /*65b90*/  ISETP.GE.AND P3, PT, R0, UR6, PT ;  /* 0x0000000600007c0c */ /* 0x000fe2000bf66270 */
[----:B------:R-:W-:Y:S01]  /*65ba0*/  @P5 STG.E.U16 desc[UR8][R10.64], R114 ;  /* 0x000000720a005986 */ /* 0x000fe2000c101508 */
[----:B0-----:R-:W-:Y:S02]  /*65bb0*/  PRMT R3, R114, 0x7632, R3 ;  /* 0x0000763272037816 */ /* 0x001fe40000000003 */
[----:B------:R-:W-:Y:S02]  /*65bc0*/  ISETP.LT.AND P2, PT, R6, UR4, !P2 ;  /* 0x0000000406007c0c */ /* 0x000fe4000d741270 */
[----:B-1----:R-:W-:Y:S01]  /*65bd0*/  PRMT R7, R118, 0x7632, R7 ;  /* 0x0000763276077816 */ /* 0x002fe20000000007 */
[----:B------:R0:W-:Y:S01]  /*65be0*/  @P6 STG.E.U16 desc[UR8][R12.64], R3 ;  /* 0x000000030c006986 */ /* 0x0001e2000c101508 */
[----:B------:R-:W-:Y:S01]  /*65bf0*/  ISETP.LT.AND P6, PT, R5, UR4, !P3 ;  /* 0x0000000405007c0c */ /* 0x000fe2000dfc1270 */
[----:B---3--:R-:W-:Y:S01]  /*65c00*/  IMAD.WIDE R8, R195, 0x2, R64 ;  /* 0x00000002c3087825 */ /* 0x008fe200078e0240 */
[----:B------:R-:W-:Y:S01]  /*65c10*/  ISETP.LT.AND P3, PT, R6, UR4, !P3 ;  /* 0x0000000406007c0c */ /* 0x000fe2000df61270 */
[----:B------:R-:W-:-:S02]  /*65c20*/  ULDC UR6, c[0x0][0x22c] ;  /* 0x00008b0000067ab9 */ /* 0x000fc40000000800 */
[----:B0-----:R-:W-:Y:S02]  /*65c30*/  IMAD.WIDE R2, R195, 0x2, R66 ;  /* 0x00000002c3027825 */ /* 0x001fe400078e0242 */
[----:B------:R-:W3:Y:S04]  /*65c40*/  LDL.LU R195, [R1+0x1098] ;  /* 0x0010980001c37983 */ /* 0x000ee80000300800 */
[----:B------:R0:W-:Y:S04]  /*65c50*/  @P4 STG.E.U16 desc[UR8][R2.64], R118 ;  /* 0x0000007602004986 */ /* 0x0001e8000c101508 */
[----:B------:R-:W-:Y:S01]  /*65c60*/  @P2 STG.E.U16 desc[UR8][R8.64], R7 ;  /* 0x0000000708002986 */ /* 0x000fe2000c101508 */
[----:B0-----:R-:W-:Y:S01]  /*65c70*/  PRMT R3, R115, 0x7632, R3 ;  /* 0x0000763273037816 */ /* 0x001fe20000000003 */
[----:B----4-:R-:W-:-:S04]  /*65c80*/  IMAD.WIDE R10, R194, 0x2, R66 ;  /* 0x00000002c20a7825 */ /* 0x010fc800078e0242 */
[----:B------:R-:W-:Y:S02]  /*65c90*/  IMAD.WIDE R12, R194, 0x2, R64 ;  /* 0x00000002c20c7825 */ /* 0x000fe400078e0240 */
        /* <DEDUP_REMOVED lines=16> */
[C---:B---3--:R-:W-:Y:S01]  /*65da0*/  IMAD.WIDE R10, R195.reuse, 0x2, R66 ;  /* 0x00000002c30a7825 */ /* 0x048fe200078e0242 */
        /* <DEDUP_REMOVED lines=31> */
[----:B------:R-:W-:Y:S02]  /*65fa0*/  ISETP.LT.AND P6, PT, R5, UR4, !P3 ;  /* 0x0000000405007c0c */ /* 0x000fe4000dfc1270 */
[----:B------:R-:W-:Y:S01]  /*65fb0*/  ISETP.GE.AND P5, PT, R0, UR6, PT ;  /* 0x0000000600007c0c */ /* 0x000fe2000bfa6270 */
[----:B------:R-:W-:Y:S01]  /*65fc0*/  @P4 STG.E.U16 desc[UR8][R10.64], R121 ;  /* 0x000000790a004986 */ /* 0x000fe2000c101508 */
[----:B0-----:R-:W-:Y:S02]  /*65fd0*/  PRMT R3, R121, 0x7632, R3 ;  /* 0x0000763279037816 */ /* 0x001fe40000000003 */
[C---:B------:R-:W-:Y:S02]  /*65fe0*/  ISETP.LT.AND P3, PT, R6.reuse, UR4, !P3 ;  /* 0x0000000406007c0c */ /* 0x040fe4000df61270 */
        /* <DEDUP_REMOVED lines=165> */
[--C-:B------:R-:W-:Y:S01]  /*66a40*/  IMAD.WIDE R12, R195, 0x2, R64.reuse ;  /* 0x00000002c30c7825 */ /* 0x100fe200078e0240 */
[----:B------:R4:W-:Y:S04]  /*66a50*/  @P2 STG.E.U16 desc[UR8][R8.64], R7 ;  /* 0x0000000708002986 */ /* 0x0009e8000c101508 */
[----:B------:R-:W3:Y:S04]  /*66a60*/  LDL.LU R195, [R1+0xf7c] ;  /* 0x000f7c0001c37983 */ /* 0x000ee80000300800 */
        /* <DEDUP_REMOVED lines=42> */
[----:B------:R-:W-:Y:S01]  /*66d10*/  IMAD.WIDE R12, R194, 0x2, R64 ;  /* 0x00000002c20c7825 */ /* 0x000fe200078e0240 */
[----:B------:R-:W-:Y:S04]  /*66d20*/  @P4 STG.E.U16 desc[UR8][R10.64], R139 ;  /* 0x0000008b0a004986 */ /* 0x000fe8000c101508 */
[----:B------:R2:W-:Y:S04]  /*66d30*/  @P2 STG.E.U16 desc[UR8][R12.64], R3 ;  /* 0x000000030c002986 */ /* 0x0005e8000c101508 */
[----:B------:R-:W4:Y:S01]  /*66d40*/  LDL.LU R194, [R1+0xf48] ;  /* 0x000f480001c27983 */ /* 0x000f220000300800 */
        /* <DEDUP_REMOVED lines=34> */
[----:B------:R-:W-:Y:S01]  /*66f70*/  ISETP.GE.AND P6, PT, R0, UR6, PT ;  /* 0x0000000600007c0c */ /* 0x000fe2000bfc6270 */
[----:B------:R-:W-:Y:S01]  /*66f80*/  VIADD R0, R4, 0x1d3 ;  /* 0x000001d304007836 */ /* 0x000fe20000000000 */
[----:B------:R-:W-:Y:S01]  /*66f90*/  ISETP.LT.AND P4, PT, R6, UR4, !P4 ;  /* 0x0000000406007c0c */ /* 0x000fe2000e781270 */
[----:B------:R-:W-:Y:S01]  /*66fa0*/  ULDC UR6, c[0x0][0x22c] ;  /* 0x00008b0000067ab9 */ /* 0x000fe20000000800 */
[----:B------:R-:W-:-:S02]  /*66fb0*/  ISETP.LT.AND P5, PT, R5, UR4, !P6 ;  /* 0x0000000405007c0c */ /* 0x000fc4000f7a1270 */
[----:B------:R-:W-:Y:S02]  /*66fc0*/  ISETP.LT.AND P6, PT, R6, UR4, !P6 ;  /* 0x0000000406007c0c */ /* 0x000fe4000f7c1270 */
[----:B------:R-:W-:Y:S01]  /*66fd0*/  ISETP.GE.AND P2, PT, R0, UR6, PT ;  /* 0x0000000600007c0c */ /* 0x000fe2000bf46270 */
[----:B------:R-:W-:Y:S01]  /*66fe0*/  VIADD R0, R4, 0x1d4 ;  /* 0x000001d404007836 */ /* 0x000fe20000000000 */
[----:B------:R-:W-:Y:S01]  /*66ff0*/  PRMT R7, R148, 0x7632, R7 ;  /* 0x0000763294077816 */ /* 0x000fe20000000007 */
[----:B------:R0:W-:Y:S01]  /*67000*/  @P3 STG.E.U16 desc[UR8][R2.64], R148 ;  /* 0x0000009402003986 */ /* 0x0001e2000c101508 */
[----:B------:R-:W-:Y:S02]  /*67010*/  ULDC UR6, c[0x0][0x22c] ;  /* 0x00008b0000067ab9 */ /* 0x000fe40000000800 */
[----:B------:R-:W-:Y:S01]  /*67020*/  ISETP.GE.AND P3, PT, R0, UR6, PT ;  /* 0x0000000600007c0c */ /* 0x000fe2000bf66270 */
[----:B------:R3:W-:Y:S01]  /*67030*/  @P4 STG.E.U16 desc[UR8][R8.64], R7 ;  /* 0x0000000708004986 */ /* 0x0007e2000c101508 */
[----:B------:R-:W-:-:S02]  /*67040*/  ISETP.LT.AND P4, PT, R5, UR4, !P2 ;  /* 0x0000000405007c0c */ /* 0x000fc4000d781270 */
[----:B0-----:R-:W-:Y:S01]  /*67050*/  PRMT R3, R145, 0x7632, R3 ;  /* 0x0000763291037816 */ /* 0x001fe20000000003 */
[----:B------:R0:W-:Y:S01]  /*67060*/  @P5 STG.E.U16 desc[UR8][R10.64], R145 ;  /* 0x000000910a005986 */ /* 0x0001e2000c101508 */
[----:B------:R-:W-:Y:S01]  /*67070*/  ISETP.LT.AND P2, PT, R6, UR4, !P2 ;  /* 0x0000000406007c0c */ /* 0x000fe2000d741270 */
[--C-:B--2---:R-:W-:Y:S02]  /*67080*/  IMAD.WIDE R14, R190, 0x2, R64.reuse ;  /* 0x00000002be0e7825 */ /* 0x104fe400078e0240 */
[----:B------:R1:W-:Y:S01]  /*67090*/  @P6 STG.E.U16 desc[UR8][R12.64], R3 ;  /* 0x000000030c006986 */ /* 0x0003e2000c101508 */
[----:B------:R-:W-:Y:S01]  /*670a0*/  ISETP.LT.AND P6, PT, R5, UR4, !P3 ;  /* 0x0000000405007c0c */ /* 0x000fe2000dfc1270 */
[----:B------:R-:W-:Y:S01]  /*670b0*/  ULDC UR6, c[0x0][0x22c] ;  /* 0x00008b0000067ab9 */ /* 0x000fe20000000800 */
[----:B---3--:R-:W-:Y:S01]  /*670c0*/  IMAD.WIDE R8, R195, 0x2, R64 ;  /* 0x00000002c3087825 */ /* 0x008fe200078e0240 */
[----:B------:R-:W-:-:S03]  /*670d0*/  PRMT R7, R149, 0x7632, R7 ;  /* 0x0000763295077816 */ /* 0x000fc60000000007 */
[----:B0-----:R-:W-:-:S04]  /*670e0*/  IMAD.WIDE R10, R193, 0x2, R66 ;  /* 0x00000002c10a7825 */ /* 0x001fc800078e0242 */
[--C-:B-1----:R-:W-:Y:S02]  /*670f0*/  IMAD.WIDE R2, R195, 0x2, R66.reuse ;  /* 0x00000002c3027825 */ /* 0x102fe400078e0242 */
[----:B------:R-:W2:Y:S04]  /*67100*/  LDL.LU R195, [R1+0xdd4] ;  /* 0x000dd40001c37983 */ /* 0x000ea80000300800 */
[----:B------:R-:W-:Y:S04]  /*67110*/  @P4 STG.E.U16 desc[UR8][R2.64], R149 ;  /* 0x0000009502004986 */ /* 0x000fe8000c101508 */
[----:B------:R-:W-:Y:S04]  /*67120*/  @P2 STG.E.U16 desc[UR8][R8.64], R7 ;  /* 0x0000000708002986 */ /* 0x000fe8000c101508 */
[----:B------:R0:W-:Y:S04]  /*67130*/  @P6 STG.E.U16 desc[UR8][R10.64], R146 ;  /* 0x000000920a006986 */ /* 0x0001e8000c101508 */
[----:B------:R-:W3:Y:S01]  /*67140*/  LDL.LU R192, [R1+0xdc4] ;  /* 0x000dc40001c07983 */ /* 0x000ee20000300800 */
[----:B0-----:R-:W-:-:S03]  /*67150*/  IMAD.WIDE R10, R190, 0x2, R66 ;  /* 0x00000002be0a7825 */ /* 0x001fc600078e0242 */
[----:B------:R-:W3:Y:S01]  /*67160*/  LDL.LU R190, [R1+0xdb8] ;  /* 0x000db80001be7983 */ /* 0x000ee20000300800 */
[----:B------:R-:W-:Y:S01]  /*67170*/  VIADD R0, R4, 0x1d5 ;  /* 0x000001d504007836 */ /* 0x000fe20000000000 */
[----:B------:R-:W-:-:S04]  /*67180*/  ISETP.LT.AND P3, PT, R6, UR4, !P3 ;  /* 0x0000000406007c0c */ /* 0x000fc8000df61270 */
[----:B------:R-:W-:Y:S01]  /*67190*/  ISETP.GE.AND P5, PT, R0, UR6, PT ;  /* 0x0000000600007c0c */ /* 0x000fe2000bfa6270 */
[----:B------:R-:W-:Y:S01]  /*671a0*/  VIADD R0, R4, 0x1d6 ;  /* 0x000001d604007836 */ /* 0x000fe20000000000 */
[----:B------:R-:W-:Y:S02]  /*671b0*/  ULDC UR6, c[0x0][0x22c] ;  /* 0x00008b0000067ab9 */ /* 0x000fe40000000800 */
[----:B------:R-:W-:Y:S02]  /*671c0*/  ISETP.LT.AND P2, PT, R5, UR4, !P5 ;  /* 0x0000000405007c0c */ /* 0x000fe4000ef41270 */
[----:B------:R-:W-:Y:S01]  /*671d0*/  ISETP.GE.AND P4, PT, R0, UR6, PT ;  /* 0x0000000600007c0c */ /* 0x000fe2000bf86270 */
[----:B------:R-:W-:Y:S01]  /*671e0*/  VIADD R0, R4, 0x1d7 ;  /* 0x000001d704007836 */ /* 0x000fe20000000000 */
[----:B------:R-:W-:Y:S01]  /*671f0*/  PRMT R9, R146, 0x7632, R9 ;  /* 0x0000763292097816 */ /* 0x000fe20000000009 */
[----:B------:R-:W-:Y:S01]  /*67200*/  IMAD.WIDE R12, R193, 0x2, R64 ;  /* 0x00000002c10c7825 */ /* 0x000fe200078e0240 */
[----:B------:R-:W-:Y:S01]  /*67210*/  ULDC UR6, c[0x0][0x22c] ;  /* 0x00008b0000067ab9 */ /* 0x000fe20000000800 */
[----:B------:R-:W-:-:S02]  /*67220*/  ISETP.LT.AND P5, PT, R6, UR4, !P5 ;  /* 0x0000000406007c0c */ /* 0x000fc4000efa1270 */
[----:B----4-:R-:W-:Y:S01]  /*67230*/  IMAD.WIDE R2, R194, 0x2, R66 ;  /* 0x00000002c2027825 */ /* 0x010fe200078e0242 */
[----:B------:R-:W-:Y:S01]  /*67240*/  ISETP.GE.AND P6, PT, R0, UR6, PT ;  /* 0x0000000600007c0c */ /* 0x000fe2000bfc6270 */
[----:B------:R0:W-:Y:S01]  /*67250*/  @P3 STG.E.U16 desc[UR8][R12.64], R9 ;  /* 0x000000090c003986 */ /* 0x0001e2000c101508 */
[----:B------:R-:W-:Y:S02]  /*67260*/  ISETP.LT.AND P3, PT, R5, UR4, !P4 ;  /* 0x0000000405007c0c */ /* 0x000fe4000e761270 */
[----:B------:R-:W-:Y:S01]  /*67270*/  PRMT R7, R147, 0x7632, R7 ;  /* 0x0000763293077816 */ /* 0x000fe20000000007 */
[----:B------:R1:W-:Y:S01]  /*67280*/  @P2 STG.E.U16 desc[UR8][R2.64], R150 ;  /* 0x0000009602002986 */ /* 0x0003e2000c101508 */
[----:B------:R-:W-:Y:S01]  /*67290*/  ISETP.LT.AND P4, PT, R6, UR4, !P4 ;  /* 0x0000000406007c0c */ /* 0x000fe2000e781270 */
[----:B------:R-:W-:Y:S01]  /*672a0*/  VIADD R0, R4, 0x1d8 ;  /* 0x000001d804007836 */ /* 0x000fe20000000000 */
[----:B------:R-:W-:Y:S01]  /*672b0*/  ISETP.LT.AND P2, PT, R5, UR4, !P6 ;  /* 0x0000000405007c0c */ /* 0x000fe2000f741270 */
[----:B------:R-:W-:Y:S01]  /*672c0*/  ULDC UR6, c[0x0][0x22c] ;  /* 0x00008b0000067ab9 */ /* 0x000fe20000000800 */
[----:B------:R-:W-:Y:S01]  /*672d0*/  ISETP.LT.AND P6, PT, R6, UR4, !P6 ;  /* 0x0000000406007c0c */ /* 0x000fe2000f7c1270 */
[----:B0-----:R-:W-:-:S02]  /*672e0*/  IMAD.WIDE R8, R194, 0x2, R64 ;  /* 0x00000002c2087825 */ /* 0x001fc400078e0240 */
[----:B------:R-:W4:Y:S01]  /*672f0*/  LDL.LU R194, [R1+0xda8] ;  /* 0x000da80001c27983 */ /* 0x000f220000300800 */
[----:B-1----:R-:W-:Y:S02]  /*67300*/  PRMT R3, R150, 0x7632, R3 ;  /* 0x0000763296037816 */ /* 0x002fe40000000003 */
[----:B------:R-:W-:-:S03]  /*67310*/  PRMT R13, R151, 0x7632, R13 ;  /* 0x00007632970d7816 */ /* 0x000fc6000000000d */
[----:B------:R2:W-:Y:S04]  /*67320*/  @P5 STG.E.U16 desc[UR8][R8.64], R3 ;  /* 0x0000000308005986 */ /* 0x0005e8000c101508 */
[----:B------:R-:W-:Y:S04]  /*67330*/  @P3 STG.E.U16 desc[UR8][R10.64], R147 ;  /* 0x000000930a003986 */ /* 0x000fe8000c101508 */
[----:B------:R-:W-:Y:S01]  /*67340*/  @P4 STG.E.U16 desc[UR8][R14.64], R7 ;  /* 0x000000070e004986 */ /* 0x000fe2000c101508 */
[----:B--2---:R-:W-:-:S04]  /*67350*/  IMAD.WIDE R2, R195, 0x2, R66 ;  /* 0x00000002c3027825 */ /* 0x004fc800078e0242 */
[----:B------:R-:W-:Y:S02]  /*67360*/  IMAD.WIDE R8, R195, 0x2, R64 ;  /* 0x00000002c3087825 */ /* 0x000fe400078e0240 */
[----:B------:R-:W2:Y:S04]  /*67370*/  LDL.LU R195, [R1+0xd9c] ;  /* 0x000d9c0001c37983 */ /* 0x000ea80000300800 */
[----:B------:R-:W-:Y:S04]  /*67380*/  @P2 STG.E.U16 desc[UR8][R2.64], R151 ;  /* 0x0000009702002986 */ /* 0x000fe8000c101508 */
[----:B------:R3:W-:Y:S04]  /*67390*/  @P6 STG.E.U16 desc[UR8][R8.64], R13 ;  /* 0x0000000d08006986 */ /* 0x0007e8000c101508 */
[----:B------:R-:W2:Y:S01]  /*673a0*/  LDL.LU R193, [R1+0xd8c] ;  /* 0x000d8c0001c17983 */ /* 0x000ea20000300800 */
[----:B---3--:R-:W-:-:S04]  /*673b0*/  IMAD.WIDE R12, R190, 0x2, R66 ;  /* 0x00000002be0c7825 */ /* 0x008fc800078e0242 */
[----:B------:R-:W-:Y:S02]  /*673c0*/  IMAD.WIDE R14, R190, 0x2, R64 ;  /* 0x00000002be0e7825 */ /* 0x000fe400078e0240 */
[----:B------:R-:W3:Y:S01]  /*673d0*/  LDL.LU R190, [R1+0xd84] ;  /* 0x000d840001be7983 */ /* 0x000ee20000300800 */
[----:B------:R-:W-:Y:S01]  /*673e0*/  ISETP.GE.AND P5, PT, R0, UR6, PT ;  /* 0x0000000600007c0c */ /* 0x000fe2000bfa6270 */
[----:B------:R-:W-:Y:S01]  /*673f0*/  VIADD R0, R4, 0x1d9 ;  /* 0x000001d904007836 */ /* 0x000fe20000000000 */
[----:B------:R-:W-:Y:S02]  /*67400*/  ULDC UR6, c[0x0][0x22c] ;  /* 0x00008b0000067ab9 */ /* 0x000fe40000000800 */
[C---:B------:R-:W-:Y:S02]  /*67410*/  ISETP.LT.AND P4, PT, R5.reuse, UR4, !P5 ;  /* 0x0000000405007c0c */ /* 0x040fe4000ef81270 */
[----:B------:R-:W-:Y:S02]  /*67420*/  ISETP.LT.AND P5, PT, R6, UR4, !P5 ;  /* 0x0000000406007c0c */ /* 0x000fe4000efa1270 */
[----:B------:R-:W-:Y:S01]  /*67430*/  ISETP.GE.AND P3, PT, R0, UR6, PT ;  /* 0x0000000600007c0c */ /* 0x000fe2000bf66270 */
[----:B------:R-:W-:Y:S01]  /*67440*/  VIADD R0, R4, 0x1da ;  /* 0x000001da04007836 */ /* 0x000fe20000000000 */
[----:B------:R-:W-:Y:S01]  /*67450*/  ULDC UR6, c[0x0][0x22c] ;  /* 0x00008b0000067ab9 */ /* 0x000fe20000000800 */
[----:B------:R-:W-:Y:S01]  /*67460*/  IMAD.WIDE R10, R192, 0x2, R66 ;  /* 0x00000002c00a7825 */ /* 0x000fe200078e0242 */
[----:B------:R-:W-:-:S02]  /*67470*/  ISETP.LT.AND P6, PT, R5, UR4, !P3 ;  /* 0x0000000405007c0c */ /* 0x000fc4000dfc1270 */
[----:B------:R-:W-:Y:S01]  /*67480*/  ISETP.LT.AND P3, PT, R6, UR4, !P3 ;  /* 0x0000000406007c0c */ /* 0x000fe2000df61270 */
[----:B------:R-:W-:Y:S01]  /*67490*/  IMAD.WIDE R2, R192, 0x2, R64 ;  /* 0x00000002c0027825 */ /* 0x000fe200078e0240 */
[----:B------:R-:W-:Y:S02]  /*674a0*/  PRMT R7, R152, 0x7632, R7 ;  /* 0x0000763298077816 */ /* 0x000fe40000000007 */
[----:B------:R-:W-:Y:S01]  /*674b0*/  ISETP.GE.AND P2, PT, R0, UR6, PT ;  /* 0x0000000600007c0c */ /* 0x000fe2000bf46270 */
[----:B------:R4:W-:Y:S01]  /*674c0*/  @P4 STG.E.U16 desc[UR8][R10.64], R152 ;  /* 0x000000980a004986 */ /* 0x0009e2000c101508 */
[----:B------:R-:W-:Y:S02]  /*674d0*/  PRMT R9, R156, 0x7632, R9 ;  /* 0x000076329c097816 */ /* 0x000fe40000000009 */
[----:B------:R-:W-:Y:S01]  /*674e0*/  ISETP.LT.AND P4, PT, R5, UR4, !P2 ;  /* 0x0000000405007c0c */ /* 0x000fe2000d781270 */
[----:B------:R0:W-:Y:S01]  /*674f0*/  @P5 STG.E.U16 desc[UR8][R2.64], R7 ;  /* 0x0000000702005986 */ /* 0x0001e2000c101508 */
[----:B------:R-:W-:-:S03]  /*67500*/  ISETP.LT.AND P5, PT, R6, UR4, !P2 ;  /* 0x0000000406007c0c */ /* 0x000fc6000d7a1270 */
[----:B------:R-:W-:Y:S01]  /*67510*/  @P6 STG.E.U16 desc[UR8][R12.64], R156 ;  /* 0x0000009c0c006986 */ /* 0x000fe2000c101508 */
[----:B------:R-:W-:-:S03]  /*67520*/  ISETP.LT.AND P6, PT, R5, UR4, !P0 ;  /* 0x0000000405007c0c */ /* 0x000fc6000c7c1270 */
[----:B------:R1:W-:Y:S01]  /*67530*/  @P3 STG.E.U16 desc[UR8][R14.64], R9 ;  /* 0x000000090e003986 */ /* 0x0003e2000c101508 */
[----:B----4-:R-:W-:Y:S01]  /*67540*/  IMAD.WIDE R10, R194, 0x2, R64 ;  /* 0x00000002c20a7825 */ /* 0x010fe200078e0240 */
[----:B0-----:R-:W-:-:S03]  /*67550*/  PRMT R3, R153, 0x7632, R3 ;  /* 0x0000763299037816 */ /* 0x001fc60000000003 */
[--C-:B-1----:R-:W-:Y:S02]  /*67560*/  IMAD.WIDE R8, R194, 0x2, R66.reuse ;  /* 0x00000002c2087825 */ /* 0x102fe400078e0242 */
[----:B------:R-:W4:Y:S04]  /*67570*/  LDL.LU R194, [R1+0xd70] ;  /* 0x000d700001c27983 */ /* 0x000f280000300800 */
[----:B------:R-:W-:Y:S04]  /*67580*/  @P4 STG.E.U16 desc[UR8][R8.64], R153 ;  /* 0x0000009908004986 */ /* 0x000fe8000c101508 */
[----:B------:R2:W-:Y:S02]  /*67590*/  @P5 STG.E.U16 desc[UR8][R10.64], R3 ;  /* 0x000000030a005986 */ /* 0x0005e4000c101508 */
[----:B--2---:R-:W-:-:S04]  /*675a0*/  IMAD.WIDE R2, R195, 0x2, R66 ;  /* 0x00000002c3027825 */ /* 0x004fc800078e0242 */
[----:B------:R-:W-:Y:S02]  /*675b0*/  IMAD.WIDE R12, R195, 0x2, R64 ;  /* 0x00000002c30c7825 */ /* 0x000fe400078e0240 */
[----:B------:R-:W2:Y:S04]  /*675c0*/  LDL.LU R195, [R1+0xd68] ;  /* 0x000d680001c37983 */ /* 0x000ea80000300800 */
[----:B------:R3:W-:Y:S04]  /*675d0*/  @P6 STG.E.U16 desc[UR8][R2.64], R157 ;  /* 0x0000009d02006986 */ /* 0x0007e8000c101508 */
[----:B------:R-:W2:Y:S01]  /*675e0*/  LDL.LU R192, [R1+0xd54] ;  /* 0x000d540001c07983 */ /* 0x000ea20000300800 */
[----:B---3--:R-:W-:-:S04]  /*675f0*/  IMAD.WIDE R2, R190, 0x2, R66 ;  /* 0x00000002be027825 */ /* 0x008fc800078e0242 */
[----:B------:R-:W-:Y:S02]  /*67600*/  IMAD.WIDE R14, R190, 0x2, R64 ;  /* 0x00000002be0e7825 */ /* 0x000fe400078e0240 */
[----:B------:R-:W3:Y:S01]  /*67610*/  LDL.LU R190, [R1+0xd4c] ;  /* 0x000d4c0001be7983 */ /* 0x000ee20000300800 */
[----:B------:R-:W-:Y:S01]  /*67620*/  ISETP.LT.AND P0, PT, R6, UR4, !P0 ;  /* 0x0000000406007c0c */ /* 0x000fe2000c701270 */
[----:B------:R-:W-:Y:S01]  /*67630*/  VIADD R0, R4, 0x1dd ;  /* 0x000001dd04007836 */ /* 0x000fe20000000000 */
[----:B------:R-:W-:Y:S02]  /*67640*/  ISETP.LT.AND P5, PT, R5, UR4, !P1 ;  /* 0x0000000405007c0c */ /* 0x000fe4000cfa1270 */
[----:B------:R-:W-:Y:S02]  /*67650*/  PRMT R7, R157, 0x7632, R7 ;  /* 0x000076329d077816 */ /* 0x000fe40000000007 */
[----:B------:R-:W-:Y:S01]  /*67660*/  ISETP.GE.AND P2, PT, R0, UR5, PT ;  /* 0x0000000500007c0c */ /* 0x000fe2000bf46270 */
[----:B------:R-:W-:Y:S01]  /*67670*/  VIADD R0, R4, 0x1de ;  /* 0x000001de04007836 */ /* 0x000fe20000000000 */
[----:B------:R-:W-:Y:S01]  /*67680*/  ISETP.LT.AND P1, PT, R6, UR4, !P1 ;  /* 0x0000000406007c0c */ /* 0x000fe2000cf21270 */
[----:B------:R-:W-:-:S04]  /*67690*/  IMAD.WIDE R8, R193, 0x2, R66 ;  /* 0x00000002c1087825 */ /* 0x000fc800078e0242 */
[----:B------:R0:W-:Y:S01]  /*676a0*/  @P0 STG.E.U16 desc[UR8][R12.64], R7 ;  /* 0x000000070c000986 */ /* 0x0001e2000c101508 */
[----:B------:R-:W-:Y:S02]  /*676b0*/  ISETP.LT.AND P0, PT, R5, UR4, !P2 ;  /* 0x0000000405007c0c */ /* 0x000fe4000d701270 */
[----:B------:R-:W-:Y:S02]  /*676c0*/  ISETP.LT.AND P2, PT, R6, UR4, !P2 ;  /* 0x0000000406007c0c */ /* 0x000fe4000d741270 */
[----:B------:R-:W-:Y:S01]  /*676d0*/  ISETP.GE.AND P3, PT, R0, UR5, PT ;  /* 0x0000000500007c0c */ /* 0x000fe2000bf66270 */
[----:B------:R-:W-:Y:S01]  /*676e0*/  VIADD R0, R4, 0x1df ;  /* 0x000001df04007836 */ /* 0x000fe20000000000 */
[----:B------:R1:W-:Y:S01]  /*676f0*/  @P5 STG.E.U16 desc[UR8][R8.64], R154 ;  /* 0x0000009a08005986 */ /* 0x0003e2000c101508 */
[----:B------:R-:W-:Y:S01]  /*67700*/  IMAD.WIDE R10, R193, 0x2, R64 ;  /* 0x00000002c10a7825 */ /* 0x000fe200078e0240 */
[----:B------:R-:W-:Y:S02]  /*67710*/  ISETP.LT.AND P5, PT, R5, UR4, !P3 ;  /* 0x0000000405007c0c */ /* 0x000fe4000dfa1270 */
[----:B------:R-:W-:-:S02]  /*67720*/  ISETP.LT.AND P3, PT, R6, UR4, !P3 ;  /* 0x0000000406007c0c */ /* 0x000fc4000df61270 */
[----:B0-----:R-:W-:Y:S02]  /*67730*/  PRMT R13, R158, 0x7632, R13 ;  /* 0x000076329e0d7816 */ /* 0x001fe4000000000d */
[----:B------:R-:W-:Y:S02]  /*67740*/  ISETP.GE.AND P4, PT, R0, UR5, PT ;  /* 0x0000000500007c0c */ /* 0x000fe4000bf86270 */
[----:B-1----:R-:W-:-:S05]  /*67750*/  PRMT R9, R154, 0x7632, R9 ;  /* 0x000076329a097816 */ /* 0x002fca0000000009 */
[----:B------:R4:W-:Y:S04]  /*67760*/  @P1 STG.E.U16 desc[UR8][R10.64], R9 ;  /* 0x000000090a001986 */ /* 0x0009e8000c101508 */
[----:B------:R0:W-:Y:S04]  /*67770*/  @P0 STG.E.U16 desc[UR8][R2.64], R158 ;  /* 0x0000009e02000986 */ /* 0x0001e8000c101508 */
[----:B------:R1:W-:Y:S01]  /*67780*/  @P2 STG.E.U16 desc[UR8][R14.64], R13 ;  /* 0x0000000d0e002986 */ /* 0x0003e2000c101508 */
[----:B------:R-:W-:Y:S01]  /*67790*/  ISETP.LT.AND P2, PT, R5, UR4, !P4 ;  /* 0x0000000405007c0c */ /* 0x000fe2000e741270 */
[----:B----4-:R-:W-:Y:S01]  /*677a0*/  IMAD.WIDE R8, R194, 0x2, R66 ;  /* 0x00000002c2087825 */ /* 0x010fe200078e0242 */
[----:B0-----:R-:W-:-:S03]  /*677b0*/  PRMT R3, R155, 0x7632, R3 ;  /* 0x000076329b037816 */ /* 0x001fc60000000003 */
[----:B-1----:R-:W-:Y:S02]  /*677c0*/  IMAD.WIDE R12, R194, 0x2, R64 ;  /* 0x00000002c20c7825 */ /* 0x002fe400078e0240 */
        /* <DEDUP_REMOVED lines=10> */
[----:B------:R-:W3:Y:S02]  /*67870*/  LDL.LU R190, [R1+0xd14] ;  /* 0x000d140001be7983 */ /* 0x000ee40000300800 */
[----:B------:R-:W-:Y:S01]  /*67880*/  VIADD R0, R4, 0x1e0 ;  /* 0x000001e004007836 */ /* 0x000fe20000000000 */
[----:B------:R-:W-:-:S04]  /*67890*/  ISETP.LT.AND P4, PT, R6, UR4, !P4 ;  /* 0x0000000406007c0c */ /* 0x000fc8000e781270 */
[----:B------:R-:W-:Y:S01]  /*678a0*/  ISETP.GE.AND P6, PT, R0, UR5, PT ;  /* 0x0000000500007c0c */ /* 0x000fe2000bfc6270 */
[----:B------:R-:W-:-:S03]  /*678b0*/  VIADD R0, R4, 0x1e1 ;  /* 0x000001e104007836 */ /* 0x000fc60000000000 */
[----:B------:R-:W-:Y:S02]  /*678c0*/  ISETP.LT.AND P5, PT, R5, UR4, !P6 ;  /* 0x0000000405007c0c */ /* 0x000fe4000f7a1270 */
[----:B------:R-:W-:Y:S02]  /*678d0*/  PRMT R7, R159, 0x7632, R7 ;  /* 0x000076329f077816 */ /* 0x000fe40000000007 */
[----:B------:R-:W-:Y:S01]  /*678e0*/  ISETP.LT.AND P6, PT, R6, UR4, !P6 ;  /* 0x0000000406007c0c */ /* 0x000fe2000f7c1270 */
[----:B------:R-:W-:Y:S01]  /*678f0*/  IMAD.WIDE R8, R192, 0x2, R66 ;  /* 0x00000002c0087825 */ /* 0x000fe200078e0242 */
[----:B------:R-:W-:Y:S01]  /*67900*/  ISETP.GE.AND P1, PT, R0, UR5, PT ;  /* 0x0000000500007c0c */ /* 0x000fe2000bf26270 */
[----:B------:R-:W-:Y:S02]  /*67910*/  @P4 STG.E.U16 desc[UR8][R10.64], R7 ;  /* 0x000000070a004986 */ /* 0x000fe4000c101508 */
[----:B------:R-:W-:Y:S01]  /*67920*/  VIADD R0, R4, 0x1e2 ;  /* 0x000001e204007836 */ /* 0x000fe20000000000 */
[----:B------:R-:W-:Y:S01]  /*67930*/  ISETP.LT.AND P4, PT, R5, UR4, !P1 ;  /* 0x0000000405007c0c */ /* 0x000fe2000cf81270 */
[----:B------:R-:W-:Y:S01]  /*67940*/  IMAD.WIDE R12, R192, 0x2, R64 ;  /* 0x00000002c00c7825 */ /* 0x000fe200078e0240 */
[----:B------:R-:W-:Y:S01]  /*67950*/  ISETP.LT.AND P1, PT, R6, UR4, !P1 ;  /* 0x0000000406007c0c */ /* 0x000fe2000cf21270 */
[----:B------:R0:W-:Y:S01]  /*67960*/  @P5 STG.E.U16 desc[UR8][R8.64], R160 ;  /* 0x000000a008005986 */ /* 0x0001e2000c101508 */
[----:B------:R-:W-:Y:S01]  /*67970*/  ISETP.GE.AND P0, PT, R0, UR5, PT ;  /* 0x0000000500007c0c */ /* 0x000fe2000bf06270 */
[----:B------:R-:W-:-:S03]  /*67980*/  VIADD R0, R4, 0x1e3 ;  /* 0x000001e304007836 */ /* 0x000fc60000000000 */
[----:B------:R-:W-:Y:S02]  /*67990*/  ISETP.LT.AND P5, PT, R5, UR4, !P0 ;  /* 0x0000000405007c0c */ /* 0x000fe4000c7a1270 */
[----:B0-----:R-:W-:Y:S02]  /*679a0*/  PRMT R9, R160, 0x7632, R9 ;  /* 0x00007632a0097816 */ /* 0x001fe40000000009 */
[----:B------:R-:W-:-:S03]  /*679b0*/  PRMT R11, R164, 0x7632, R11 ;  /* 0x00007632a40b7816 */ /* 0x000fc6000000000b */
[----:B------:R4:W-:Y:S01]  /*679c0*/  @P6 STG.E.U16 desc[UR8][R12.64], R9 ;  /* 0x000000090c006986 */ /* 0x0009e2000c101508 */
[----:B------:R-:W-:Y:S02]  /*679d0*/  ISETP.LT.AND P6, PT, R6, UR4, !P0 ;  /* 0x0000000406007c0c */ /* 0x000fe4000c7c1270 */
[----:B------:R-:W-:Y:S01]  /*679e0*/  ISETP.GE.AND P3, PT, R0, UR5, PT ;  /* 0x0000000500007c0c */ /* 0x000fe2000bf66270 */
[----:B------:R0:W-:Y:S03]  /*679f0*/  @P4 STG.E.U16 desc[UR8][R2.64], R164 ;  /* 0x000000a402004986 */ /* 0x0001e6000c101508 */
[----:B------:R-:W-:Y:S01]  /*67a00*/  ISETP.LT.AND P4, PT, R5, UR4, !P3 ;  /* 0x0000000405007c0c */ /* 0x000fe2000df81270 */
[----:B------:R1:W-:Y:S01]  /*67a10*/  @P1 STG.E.U16 desc[UR8][R14.64], R11 ;  /* 0x0000000b0e001986 */ /* 0x0003e2000c101508 */
        /* <DEDUP_REMOVED lines=88> */
[----:B------:R-:W2:Y:S02]  /*67fa0*/  LDL.LU R195, [R1+0xc94] ;  /* 0x000c940001c37983 */ /* 0x000ea40000300800 */
[C---:B------:R-:W-:Y:S02]  /*67fb0*/  IMAD.WIDE R8, R193.reuse, 0x2, R66 ;  /* 0x00000002c1087825 */ /* 0x040fe400078e0242 */
[----:B------:R3:W-:Y:S02]  /*67fc0*/  @P5 STG.E.U16 desc[UR8][R2.64], R173 ;  /* 0x000000ad02005986 */ /* 0x0007e4000c101508 */
[----:B------:R-:W-:Y:S02]  /*67fd0*/  IMAD.WIDE R10, R193, 0x2, R64 ;  /* 0x00000002c10a7825 */ /* 0x000fe400078e0240 */
[----:B------:R-:W2:Y:S02]  /*67fe0*/  LDL.LU R193, [R1+0xc88] ;  /* 0x000c880001c17983 */ /* 0x000ea40000300800 */
        /* <DEDUP_REMOVED lines=9> */
[----:B------:R-:W-:Y:S02]  /*68080*/  ISETP.LT.AND P3, PT, R6, UR4, !P3 ;  /* 0x0000000406007c0c */ /* 0x000fe4000df61270 */
[----:B------:R-:W-:Y:S01]  /*68090*/  ISETP.GE.AND P0, PT, R0, UR5, PT ;  /* 0x0000000500007c0c */ /* 0x000fe2000bf06270 */
[----:B------:R-:W-:Y:S01]  /*680a0*/  VIADD R0, R4, 0x1ee ;  /* 0x000001ee04007836 */ /* 0x000fe20000000000 */
[----:B------:R-:W-:Y:S02]  /*680b0*/  @P2 STG.E.U16 desc[UR8][R12.64], R7 ;  /* 0x000000070c002986 */ /* 0x000fe4000c101508 */
[----:B------:R-:W-:-:S02]  /*680c0*/  ISETP.LT.AND P2, PT, R5, UR4, !P0 ;  /* 0x0000000405007c0c */ /* 0x000fc4000c741270 */
        /* <DEDUP_REMOVED lines=43> */
[----:B------:R-:W-:-:S02]  /*68380*/  VIADD R0, R4, 0x1f3 ;  /* 0x000001f304007836 */ /* 0x000fc40000000000 */
[----:B------:R-:W3:Y:S01]  /*68390*/  LDL.LU R193, [R1+0xc4c] ;  /* 0x000c4c0001c17983 */ /* 0x000ee20000300800 */
[----:B------:R-:W-:Y:S02]  /*683a0*/  ISETP.LT.AND P6, PT, R5, UR4, !P0 ;  /* 0x0000000405007c0c */ /* 0x000fe4000c7c1270 */
[----:B0-----:R-:W-:Y:S02]  /*683b0*/  PRMT R9, R176, 0x7632, R9 ;  /* 0x00007632b0097816 */ /* 0x001fe40000000009 */
[----:B------:R-:W-:-:S03]  /*683c0*/  ISETP.GE.AND P3, PT, R0, UR5, PT ;  /* 0x0000000500007c0c */ /* 0x000fc6000bf66270 */
[----:B------:R4:W-:Y:S01]  /*683d0*/  @P5 STG.E.U16 desc[UR8][R12.64], R9 ;  /* 0x000000090c005986 */ /* 0x0009e2000c101508 */
[----:B------:R-:W-:Y:S02]  /*683e0*/  ISETP.LT.AND P5, PT, R6, UR4, !P0 ;  /* 0x0000000406007c0c */ /* 0x000fe4000c7a1270 */
[----:B------:R-:W-:Y:S01]  /*683f0*/  PRMT R11, R180, 0x7632, R11 ;  /* 0x00007632b40b7816 */ /* 0x000fe2000000000b */
[----:B------:R0:W-:Y:S01]  /*68400*/  @P4 STG.E.U16 desc[UR8][R2.64], R180 ;  /* 0x000000b402004986 */ /* 0x0001e2000c101508 */
[----:B------:R-:W-:Y:S02]  /*68410*/  ISETP.LT.AND P4, PT, R5, UR4, !P3 ;  /* 0x0000000405007c0c */ /* 0x000fe4000df81270 */
[----:B------:R-:W-:Y:S01]  /*68420*/  ISETP.LT.AND P3, PT, R6, UR4, !P3 ;  /* 0x0000000406007c0c */ /* 0x000fe2000df61270 */
[----:B------:R1:W-:Y:S01]  /*68430*/  @P1 STG.E.U16 desc[UR8][R14.64], R11 ;  /* 0x0000000b0e001986 */ /* 0x0003e2000c101508 */
[----:B----4-:R-:W-:Y:S01]  /*68440*/  IMAD.WIDE R8, R194, 0x2, R66 ;  /* 0x00000002c2087825 */ /* 0x010fe200078e0242 */
[----:B0-----:R-:W-:-:S03]  /*68450*/  PRMT R3, R177, 0x7632, R3 ;  /* 0x00007632b1037816 */ /* 0x001fc60000000003 */
[----:B-1----:R-:W-:Y:S01]  /*68460*/  IMAD.WIDE R10, R194, 0x2, R64 ;  /* 0x00000002c20a7825 */ /* 0x002fe200078e0240 */
[----:B------:R0:W-:Y:S04]  /*68470*/  @P6 STG.E.U16 desc[UR8][R8.64], R177 ;  /* 0x000000b108006986 */ /* 0x0001e8000c101508 */
[----:B------:R2:W-:Y:S04]  /*68480*/  @P5 STG.E.U16 desc[UR8][R10.64], R3 ;  /* 0x000000030a005986 */ /* 0x0005e8000c101508 */
[----:B------:R-:W4:Y:S01]  /*68490*/  LDL.LU R194, [R1+0xc3c] ;  /* 0x000c3c0001c27983 */ /* 0x000f220000300800 */
[----:B0-----:R-:W-:Y:S01]  /*684a0*/  PRMT R9, R181, 0x7632, R9 ;  /* 0x00007632b5097816 */ /* 0x001fe20000000009 */
[----:B--2---:R-:W-:-:S04]  /*684b0*/  IMAD.WIDE R2, R195, 0x2, R66 ;  /* 0x00000002c3027825 */ /* 0x004fc800078e0242 */
[----:B------:R-:W-:Y:S01]  /*684c0*/  IMAD.WIDE R12, R195, 0x2, R64 ;  /* 0x00000002c30c7825 */ /* 0x000fe200078e0240 */
[----:B------:R-:W-:Y:S04]  /*684d0*/  @P4 STG.E.U16 desc[UR8][R2.64], R181 ;  /* 0x000000b502004986 */ /* 0x000fe8000c101508 */
[----:B------:R-:W2:Y:S04]  /*684e0*/  LDL.LU R195, [R1+0xc30] ;  /* 0x000c300001c37983 */ /* 0x000ea80000300800 */
[----:B------:R3:W-:Y:S02]  /*684f0*/  @P3 STG.E.U16 desc[UR8][R12.64], R9 ;  /* 0x000000090c003986 */ /* 0x0007e4000c101508 */
[----:B---3--:R-:W-:-:S04]  /*68500*/  IMAD.WIDE R8, R190, 0x2, R66 ;  /* 0x00000002be087825 */ /* 0x008fc800078e0242 */
[----:B------:R-:W-:Y:S02]  /*68510*/  IMAD.WIDE R10, R190, 0x2, R64 ;  /* 0x00000002be0a7825 */ /* 0x000fe400078e0240 */
[----:B------:R-:W3:Y:S02]  /*68520*/  LDL.LU R190, [R1+0xc20] ;  /* 0x000c200001be7983 */ /* 0x000ee40000300800 */
[----:B------:R-:W-:Y:S02]  /*68530*/  VIADD R0, R4, 0x1f4 ;  /* 0x000001f404007836 */ /* 0x000fe40000000000 */
[----:B------:R-:W3:Y:S03]  /*68540*/  LDL.LU R58, [R1+0xc18] ;  /* 0x000c1800013a7983 */ /* 0x000ee60000300800 */
[----:B------:R-:W-:Y:S01]  /*68550*/  ISETP.GE.AND P2, PT, R0, UR5, PT ;  /* 0x0000000500007c0c */ /* 0x000fe2000bf46270 */
[----:B------:R-:W-:-:S03]  /*68560*/  VIADD R0, R4, 0x1f5 ;  /* 0x000001f504007836 */ /* 0x000fc60000000000 */
[C---:B------:R-:W-:Y:S02]  /*68570*/  ISETP.LT.AND P6, PT, R5.reuse, UR4, !P2 ;  /* 0x0000000405007c0c */ /* 0x040fe4000d7c1270 */
[----:B------:R-:W-:Y:S02]  /*68580*/  ISETP.GE.AND P0, PT, R0, UR5, PT ;  /* 0x0000000500007c0c */ /* 0x000fe4000bf06270 */
[----:B------:R-:W-:Y:S01]  /*68590*/  ISETP.LT.AND P2, PT, R6, UR4, !P2 ;  /* 0x0000000406007c0c */ /* 0x000fe2000d741270 */
[C---:B------:R-:W-:Y:S01]  /*685a0*/  VIADD R7, R4.reuse, 0x1f7 ;  /* 0x000001f704077836 */ /* 0x040fe20000000000 */
[----:B------:R-:W-:Y:S01]  /*685b0*/  ISETP.LT.AND P3, PT, R5, UR4, !P0 ;  /* 0x0000000405007c0c */ /* 0x000fe2000c761270 */
[----:B------:R-:W-:Y:S02]  /*685c0*/  VIADD R0, R4, 0x1f6 ;  /* 0x000001f604007836 */ /* 0x000fe40000000000 */
[----:B------:R-:W-:Y:S01]  /*685d0*/  IMAD.WIDE R14, R192, 0x2, R66 ;  /* 0x00000002c00e7825 */ /* 0x000fe200078e0242 */
[----:B------:R-:W-:-:S02]  /*685e0*/  ISETP.GE.AND P5, PT, R7, UR5, PT ;  /* 0x0000000507007c0c */ /* 0x000fc4000bfa6270 */
[----:B------:R-:W-:Y:S01]  /*685f0*/  PRMT R7, R178, 0x7632, R7 ;  /* 0x00007632b2077816 */ /* 0x000fe20000000007 */
[----:B------:R-:W-:Y:S01]  /*68600*/  IMAD.WIDE R2, R192, 0x2, R64 ;  /* 0x00000002c0027825 */ /* 0x000fe200078e0240 */
[----:B------:R-:W-:Y:S01]  /*68610*/  ISETP.GE.AND P1, PT, R0, UR5, PT ;  /* 0x0000000500007c0c */ /* 0x000fe2000bf26270 */
[----:B------:R-:W-:Y:S01]  /*68620*/  @P6 STG.E.U16 desc[UR8][R14.64], R178 ;  /* 0x000000b20e006986 */ /* 0x000fe2000c101508 */
[----:B------:R-:W-:Y:S01]  /*68630*/  ISETP.LT.AND P0, PT, R6, UR4, !P0 ;  /* 0x0000000406007c0c */ /* 0x000fe2000c701270 */
[----:B------:R-:W-:Y:S02]  /*68640*/  IMAD.WIDE R12, R193, 0x2, R66 ;  /* 0x00000002c10c7825 */ /* 0x000fe400078e0242 */
[----:B------:R0:W-:Y:S01]  /*68650*/  @P2 STG.E.U16 desc[UR8][R2.64], R7 ;  /* 0x0000000702002986 */ /* 0x0001e2000c101508 */
[----:B------:R-:W-:-:S03]  /*68660*/  ISETP.LT.AND P6, PT, R5, UR4, !P1 ;  /* 0x0000000405007c0c */ /* 0x000fc6000cfc1270 */
[----:B------:R-:W3:Y:S01]  /*68670*/  LDL.LU R192, [R1+0xc08] ;  /* 0x000c080001c07983 */ /* 0x000ee20000300800 */
[----:B------:R-:W-:-:S03]  /*68680*/  ISETP.LT.AND P1, PT, R6, UR4, !P1 ;  /* 0x0000000406007c0c */ /* 0x000fc6000cf21270 */
[----:B------:R4:W-:Y:S01]  /*68690*/  @P3 STG.E.U16 desc[UR8][R8.64], R182 ;  /* 0x000000b608003986 */ /* 0x0009e2000c101508 */
[----:B------:R-:W-:Y:S01]  /*686a0*/  ISETP.LT.AND P3, PT, R5, UR4, !P5 ;  /* 0x0000000405007c0c */ /* 0x000fe2000ef61270 */
[----:B0-----:R-:W-:Y:S02]  /*686b0*/  IMAD.WIDE R2, R193, 0x2, R64 ;  /* 0x00000002c1027825 */ /* 0x001fe400078e0240 */
[----:B------:R-:W3:Y:S01]  /*686c0*/  LDL.LU R193, [R1+0xc00] ;  /* 0x000c000001c17983 */ /* 0x000ee20000300800 */
[----:B------:R-:W-:Y:S02]  /*686d0*/  ISETP.LT.AND P5, PT, R6, UR4, !P5 ;  /* 0x0000000406007c0c */ /* 0x000fe4000efa1270 */
[----:B------:R-:W-:Y:S02]  /*686e0*/  PRMT R15, R182, 0x7632, R15 ;  /* 0x00007632b60f7816 */ /* 0x000fe4000000000f */
[----:B------:R-:W-:Y:S02]  /*686f0*/  PRMT R7, R179, 0x7632, R7 ;  /* 0x00007632b3077816 */ /* 0x000fe40000000007 */
[----:B------:R-:W-:Y:S01]  /*68700*/  PRMT R14, R183, 0x7632, R14 ;  /* 0x00007632b70e7816 */ /* 0x000fe2000000000e */
[----:B------:R0:W-:Y:S04]  /*68710*/  @P0 STG.E.U16 desc[UR8][R10.64], R15 ;  /* 0x0000000f0a000986 */ /* 0x0001e8000c101508 */
[----:B------:R2:W-:Y:S04]  /*68720*/  @P6 STG.E.U16 desc[UR8][R12.64], R179 ;  /* 0x000000b30c006986 */ /* 0x0005e8000c101508 */
[----:B------:R1:W-:Y:S01]  /*68730*/  @P1 STG.E.U16 desc[UR8][R2.64], R7 ;  /* 0x0000000702001986 */ /* 0x0003e2000c101508 */
[----:B----4-:R-:W-:-:S04]  /*68740*/  IMAD.WIDE R8, R194, 0x2, R66 ;  /* 0x00000002c2087825 */ /* 0x010fc800078e0242 */
[----:B0-----:R-:W-:Y:S01]  /*68750*/  IMAD.WIDE R10, R194, 0x2, R64 ;  /* 0x00000002c20a7825 */ /* 0x001fe200078e0240 */
[----:B------:R3:W-:Y:S04]  /*68760*/  @P3 STG.E.U16 desc[UR8][R8.64], R183 ;  /* 0x000000b708003986 */ /* 0x0007e8000c101508 */
[----:B------:R-:W4:Y:S04]  /*68770*/  LDL.LU R194, [R1+0xadc] ;  /* 0x000adc0001c27983 */ /* 0x000f280000300800 */
[----:B------:R0:W-:Y:S01]  /*68780*/  @P5 STG.E.U16 desc[UR8][R10.64], R14 ;  /* 0x0000000e0a005986 */ /* 0x0001e2000c101508 */
[----:B--2---:R-:W-:-:S04]  /*68790*/  IMAD.WIDE R12, R195, 0x2, R66 ;  /* 0x00000002c30c7825 */ /* 0x004fc800078e0242 */
[----:B-1----:R-:W-:Y:S02]  /*687a0*/  IMAD.WIDE R2, R195, 0x2, R64 ;  /* 0x00000002c3027825 */ /* 0x002fe400078e0240 */
[----:B------:R-:W2:Y:S02]  /*687b0*/  LDL.LU R195, [R1+0xad4] ;  /* 0x000ad40001c37983 */ /* 0x000ea40000300800 */
[----:B---3--:R-:W-:-:S04]  /*687c0*/  IMAD.WIDE R8, R190, 0x2, R66 ;  /* 0x00000002be087825 */ /* 0x008fc800078e0242 */
[----:B0-----:R-:W-:Y:S02]  /*687d0*/  IMAD.WIDE R10, R190, 0x2, R64 ;  /* 0x00000002be0a7825 */ /* 0x001fe400078e0240 */
[----:B------:R-:W3:Y:S02]  /*687e0*/  LDL.LU R190, [R1+0x110c] ;  /* 0x00110c0001be7983 */ /* 0x000ee40000300800 */
[----:B------:R-:W-:-:S05]  /*687f0*/  VIADD R0, R4, 0x1f8 ;  /* 0x000001f804007836 */ /* 0x000fca0000000000 */
[----:B------:R-:W-:Y:S01]  /*68800*/  ISETP.GE.AND P4, PT, R0, UR5, PT ;  /* 0x0000000500007c0c */ /* 0x000fe2000bf86270 */
[----:B------:R-:W-:-:S03]  /*68810*/  VIADD R0, R4, 0x1f9 ;  /* 0x000001f904007836 */ /* 0x000fc60000000000 */
[----:B------:R-:W-:Y:S02]  /*68820*/  ISETP.LT.AND P6, PT, R5, UR4, !P4 ;  /* 0x0000000405007c0c */ /* 0x000fe4000e7c1270 */
[----:B------:R-:W-:Y:S01]  /*68830*/  ISETP.GE.AND P2, PT, R0, UR5, PT ;  /* 0x0000000500007c0c */ /* 0x000fe2000bf46270 */
[----:B------:R-:W-:Y:S01]  /*68840*/  VIADD R0, R4, 0x1fa ;  /* 0x000001fa04007836 */ /* 0x000fe20000000000 */
[----:B------:R-:W-:-:S04]  /*68850*/  ISETP.LT.AND P4, PT, R6, UR4, !P4 ;  /* 0x0000000406007c0c */ /* 0x000fc8000e781270 */
[----:B------:R-:W-:Y:S01]  /*68860*/  ISETP.GE.AND P0, PT, R0, UR5, PT ;  /* 0x0000000500007c0c */ /* 0x000fe2000bf06270 */
[----:B------:R-:W-:Y:S01]  /*68870*/  VIADD R0, R4, 0x1fb ;  /* 0x000001fb04007836 */ /* 0x000fe20000000000 */
[C---:B------:R-:W-:Y:S02]  /*68880*/  ISETP.LT.AND P5, PT, R5.reuse, UR4, !P2 ;  /* 0x0000000405007c0c */ /* 0x040fe4000d7a1270 */
[----:B------:R-:W-:Y:S01]  /*68890*/  ISETP.LT.AND P3, PT, R6, UR4, !P2 ;  /* 0x0000000406007c0c */ /* 0x000fe2000d761270 */
[----:B------:R0:W-:Y:S01]  /*688a0*/  @P6 STG.E.U16 desc[UR8][R12.64], R184 ;  /* 0x000000b80c006986 */ /* 0x0001e2000c101508 */
[----:B------:R-:W-:Y:S01]  /*688b0*/  ISETP.GE.AND P1, PT, R0, UR5, PT ;  /* 0x0000000500007c0c */ /* 0x000fe2000bf26270 */
[----:B------:R-:W-:Y:S01]  /*688c0*/  VIADD R0, R4, 0x1fc ;  /* 0x000001fc04007836 */ /* 0x000fe20000000000 */
[----:B------:R-:W-:Y:S02]  /*688d0*/  ISETP.LT.AND P6, PT, R5, UR4, !P0 ;  /* 0x0000000405007c0c */ /* 0x000fe4000c7c1270 */
[----:B------:R-:W-:-:S02]  /*688e0*/  PRMT R7, R184, 0x7632, R7 ;  /* 0x00007632b8077816 */ /* 0x000fc40000000007 */
[----:B------:R-:W-:Y:S01]  /*688f0*/  ISETP.GE.AND P2, PT, R0, UR5, PT ;  /* 0x0000000500007c0c */ /* 0x000fe2000bf46270 */
[----:B------:R-:W-:Y:S01]  /*68900*/  VIADD R0, R4, 0x1fd ;  /* 0x000001fd04007836 */ /* 0x000fe20000000000 */
[----:B------:R-:W-:Y:S01]  /*68910*/  PRMT R14, R16, 0x7632, R14 ;  /* 0x00007632100e7816 */ /* 0x000fe2000000000e */
[----:B------:R1:W-:Y:S01]  /*68920*/  @P4 STG.E.U16 desc[UR8][R2.64], R7 ;  /* 0x0000000702004986 */ /* 0x0003e2000c101508 */
[----:B0-----:R-:W-:Y:S01]  /*68930*/  IMAD.WIDE R12, R58, 0x2, R66 ;  /* 0x000000023a0c7825 */ /* 0x001fe200078e0242 */
[----:B------:R-:W-:Y:S02]  /*68940*/  ISETP.LT.AND P0, PT, R6, UR4, !P0 ;  /* 0x0000000406007c0c */ /* 0x000fe4000c701270 */
[----:B------:R0:W-:Y:S01]  /*68950*/  @P5 STG.E.U16 desc[UR8][R8.64], R16 ;  /* 0x0000001008005986 */ /* 0x0001e2000c101508 */
[----:B------:R-:W-:Y:S01]  /*68960*/  ISETP.GE.AND P4, PT, R0, UR5, PT ;  /* 0x0000000500007c0c */ /* 0x000fe2000bf86270 */
[----:B------:R-:W-:Y:S01]  /*68970*/  VIADD R0, R4, 0x1fe ;  /* 0x000001fe04007836 */ /* 0x000fe20000000000 */
[----:B------:R-:W-:Y:S01]  /*68980*/  ISETP.LT.AND P5, PT, R5, UR4, !P1 ;  /* 0x0000000405007c0c */ /* 0x000fe2000cfa1270 */
[----:B------:R0:W-:Y:S01]  /*68990*/  @P3 STG.E.U16 desc[UR8][R10.64], R14 ;  /* 0x0000000e0a003986 */ /* 0x0001e2000c101508 */
[----:B------:R-:W-:-:S03]  /*689a0*/  ISETP.LT.AND P3, PT, R6, UR4, !P1 ;  /* 0x0000000406007c0c */ /* 0x000fc6000cf61270 */
[----:B------:R0:W-:Y:S01]  /*689b0*/  @P6 STG.E.U16 desc[UR8][R12.64], R185 ;  /* 0x000000b90c006986 */ /* 0x0001e2000c101508 */
[----:B------:R-:W-:Y:S01]  /*689c0*/  ISETP.LT.AND P6, PT, R5, UR4, !P2 ;  /* 0x0000000405007c0c */ /* 0x000fe2000d7c1270 */
[----:B-1----:R-:W-:Y:S01]  /*689d0*/  IMAD.WIDE R2, R58, 0x2, R64 ;  /* 0x000000023a027825 */ /* 0x002fe200078e0240 */
[----:B------:R-:W-:Y:S02]  /*689e0*/  ISETP.GE.AND P1, PT, R0, UR5, PT ;  /* 0x0000000500007c0c */ /* 0x000fe4000bf26270 */
[----:B------:R-:W-:Y:S01]  /*689f0*/  PRMT R0, R185, 0x7632, R0 ;  /* 0x00007632b9007816 */ /* 0x000fe20000000000 */
[----:B0-----:R-:W-:Y:S01]  /*68a00*/  IMAD.WIDE R8, R192, 0x2, R66 ;  /* 0x00000002c0087825 */ /* 0x001fe200078e0242 */
[----:B------:R-:W-:-:S03]  /*68a10*/  PRMT R7, R17, 0x7632, R7 ;  /* 0x0000763211077816 */ /* 0x000fc60000000007 */
[----:B------:R-:W-:Y:S01]  /*68a20*/  IMAD.WIDE R10, R192, 0x2, R64 ;  /* 0x00000002c00a7825 */ /* 0x000fe200078e0240 */
[----:B------:R0:W-:Y:S03]  /*68a30*/  @P0 STG.E.U16 desc[UR8][R2.64], R0 ;  /* 0x0000000002000986 */ /* 0x0001e6000c101508 */
[----:B------:R-:W-:Y:S01]  /*68a40*/  IMAD.WIDE R12, R193, 0x2, R66 ;  /* 0x00000002c10c7825 */ /* 0x000fe200078e0242 */
[----:B------:R1:W-:Y:S03]  /*68a50*/  @P5 STG.E.U16 desc[UR8][R8.64], R17 ;  /* 0x0000001108005986 */ /* 0x0003e6000c101508 */
[----:B------:R-:W-:Y:S01]  /*68a60*/  VIADD R4, R4, 0x1ff ;  /* 0x000001ff04047836 */ /* 0x000fe20000000000 */
[----:B------:R2:W-:Y:S01]  /*68a70*/  @P3 STG.E.U16 desc[UR8][R10.64], R7 ;  /* 0x000000070a003986 */ /* 0x0005e2000c101508 */
[----:B------:R-:W-:-:S03]  /*68a80*/  ISETP.LT.AND P2, PT, R6, UR4, !P2 ;  /* 0x0000000406007c0c */ /* 0x000fc6000d741270 */
[----:B------:R2:W-:Y:S01]  /*68a90*/  @P6 STG.E.U16 desc[UR8][R12.64], R186 ;  /* 0x000000ba0c006986 */ /* 0x0005e2000c101508 */
[----:B------:R-:W-:Y:S02]  /*68aa0*/  ISETP.GE.AND P0, PT, R4, UR5, PT ;  /* 0x0000000504007c0c */ /* 0x000fe4000bf06270 */
[C---:B------:R-:W-:Y:S02]  /*68ab0*/  ISETP.LT.AND P6, PT, R5.reuse, UR4, !P4 ;  /* 0x0000000405007c0c */ /* 0x040fe4000e7c1270 */
[C---:B------:R-:W-:Y:S02]  /*68ac0*/  ISETP.LT.AND P4, PT, R6.reuse, UR4, !P4 ;  /* 0x0000000406007c0c */ /* 0x040fe4000e781270 */
[C---:B------:R-:W-:Y:S02]  /*68ad0*/  ISETP.LT.AND P5, PT, R5.reuse, UR4, !P1 ;  /* 0x0000000405007c0c */ /* 0x040fe4000cfa1270 */
[----:B------:R-:W-:Y:S02]  /*68ae0*/  ISETP.LT.AND P1, PT, R6, UR4, !P1 ;  /* 0x0000000406007c0c */ /* 0x000fe4000cf21270 */
[----:B------:R-:W-:-:S02]  /*68af0*/  ISETP.LT.AND P3, PT, R5, UR4, !P0 ;  /* 0x0000000405007c0c */ /* 0x000fc4000c761270 */
[----:B------:R-:W-:Y:S01]  /*68b00*/  ISETP.LT.AND P0, PT, R6, UR4, !P0 ;  /* 0x0000000406007c0c */ /* 0x000fe2000c701270 */
[----:B------:R-:W-:Y:S01]  /*68b10*/  IMAD.WIDE R4, R193, 0x2, R64 ;  /* 0x00000002c1047825 */ /* 0x000fe200078e0240 */
[----:B------:R-:W-:Y:S02]  /*68b20*/  PRMT R14, R186, 0x7632, R14 ;  /* 0x00007632ba0e7816 */ /* 0x000fe4000000000e */
[----:B0-----:R-:W-:Y:S01]  /*68b30*/  PRMT R0, R18, 0x7632, R0 ;  /* 0x0000763212007816 */ /* 0x001fe20000000000 */
[----:B----4-:R-:W-:Y:S01]  /*68b40*/  IMAD.WIDE R2, R194, 0x2, R66 ;  /* 0x00000002c2027825 */ /* 0x010fe200078e0242 */
[----:B------:R-:W-:-:S03]  /*68b50*/  PRMT R6, R187, 0x7632, R6 ;  /* 0x00007632bb067816 */ /* 0x000fc60000000006 */
[----:B-1----:R-:W-:Y:S01]  /*68b60*/  IMAD.WIDE R8, R194, 0x2, R64 ;  /* 0x00000002c2087825 */ /* 0x002fe200078e0240 */
[----:B------:R0:W-:Y:S04]  /*68b70*/  @P2 STG.E.U16 desc[UR8][R4.64], R14 ;  /* 0x0000000e04002986 */ /* 0x0001e8000c101508 */
[----:B------:R0:W-:Y:S04]  /*68b80*/  @P6 STG.E.U16 desc[UR8][R2.64], R18 ;  /* 0x0000001202006986 */ /* 0x0001e8000c101508 */
[----:B------:R0:W-:Y:S01]  /*68b90*/  @P4 STG.E.U16 desc[UR8][R8.64], R0 ;  /* 0x0000000008004986 */ /* 0x0001e2000c101508 */
[----:B--2---:R-:W-:-:S04]  /*68ba0*/  IMAD.WIDE R10, R195, 0x2, R66 ;  /* 0x00000002c30a7825 */ /* 0x004fc800078e0242 */
[----:B------:R-:W-:Y:S01]  /*68bb0*/  IMAD.WIDE R12, R195, 0x2, R64 ;  /* 0x00000002c30c7825 */ /* 0x000fe200078e0240 */
[----:B------:R0:W-:Y:S04]  /*68bc0*/  @P5 STG.E.U16 desc[UR8][R10.64], R187 ;  /* 0x000000bb0a005986 */ /* 0x0001e8000c101508 */
[----:B------:R0:W-:Y:S01]  /*68bd0*/  @P1 STG.E.U16 desc[UR8][R12.64], R6 ;  /* 0x000000060c001986 */ /* 0x0001e2000c101508 */
[----:B---3--:R-:W-:-:S05]  /*68be0*/  IMAD.WIDE R66, R190, 0x2, R66 ;  /* 0x00000002be427825 */ /* 0x008fca00078e0242 */
[----:B------:R0:W-:Y:S01]  /*68bf0*/  @P3 STG.E.U16 desc[UR8][R66.64], R19 ;  /* 0x0000001342003986 */ /* 0x0001e2000c101508 */
[----:B------:R-:W-:Y:S01]  /*68c00*/  IMAD.WIDE R64, R190, 0x2, R64 ;  /* 0x00000002be407825 */ /* 0x000fe200078e0240 */
[----:B------:R-:W-:Y:S06]  /*68c10*/  @!P0 EXIT ;  /* 0x000000000000894d */ /* 0x000fec0003800000 */
[----:B------:R-:W-:-:S05]  /*68c20*/  PRMT R32, R19, 0x7632, R32 ;  /* 0x0000763213207816 */ /* 0x000fca0000000020 */
[----:B------:R-:W-:Y:S01]  /*68c30*/  STG.E.U16 desc[UR8][R64.64], R32 ;  /* 0x0000002040007986 */ /* 0x000fe2000c101508 */
[----:B------:R-:W-:Y:S05]  /*68c40*/  EXIT ;  /* 0x000000000000794d */ /* 0x000fea0003800000 */
.L_x_2:
[----:B------:R-:W-:-:S00]  /*68c50*/  BRA `(.L_x_2) ;  /* 0xfffffffc00fc7947 */ /* 0x000fc0000383ffff */
[----:B------:R-:W-:-:S00]  /*68c60*/  NOP ;  /* 0x0000000000007918 */ /* 0x000fc00000000000 */
        /* <DEDUP_REMOVED lines=9> */
.L_x_3:


//--------------------- .nv.shared.matmul_kernel  --------------------------
	.section	.nv.shared.matmul_kernel,"aw",@nobits
	.sectionflags	@""
	.align	16
	.zero		1024


//--------------------- .nv.shared.reserved.0     --------------------------
	.section	.nv.shared.reserved.0,"aw",@nobits
	.weak		__nv_reservedSMEM_offset_0_alias
	.size		__nv_reservedSMEM_offset_0_alias, 0, 0
	.other		__nv_reservedSMEM_offset_0_alias,@"STO_CUDA_RESERVED_SHARED STV_DEFAULT"
__nv_reservedSMEM_offset_0_alias:
	.zero		0


//--------------------- .nv.constant0.matmul_kernel --------------------------
	.section	.nv.constant0.matmul_kernel,"a",@progbits
	.sectionflags	@""
	.align	4
.nv.constant0.matmul_kernel:
	.zero		608


//--------------------- SYMBOLS --------------------------

	.type		.nv.reservedSmem.offset0,@object
	.size		.nv.reservedSmem.offset0,0x4
